def matmul_kernel(
    a_ptr,
    b_ptr,
    c_ptr,
    M,
    N,
    K,
    stride_am,
    stride_ak,
    stride_bk,
    stride_bn,
    stride_cm,
    stride_cn,
    BLOCK_M: tl.constexpr,
    BLOCK_N: tl.constexpr,
    BLOCK_K: tl.constexpr,
    GROUP_M: tl.constexpr,
):
    pid = tl.program_id(axis=0)
    num_pid_m = tl.cdiv(M, BLOCK_M)
    num_pid_n = tl.cdiv(N, BLOCK_N)
    num_pid_in_group = GROUP_M * num_pid_n
    group_id = pid // num_pid_in_group
    first_pid_m = group_id * GROUP_M
    group_size_m = min(num_pid_m - first_pid_m, GROUP_M)
    pid_m = first_pid_m + ((pid % num_pid_in_group) % group_size_m)
    pid_n = (pid % num_pid_in_group) // group_size_m

    offs_am = (pid_m * BLOCK_M + tl.arange(0, BLOCK_M)) % M
    offs_bn = (pid_n * BLOCK_N + tl.arange(0, BLOCK_N)) % N
    offs_k = tl.arange(0, BLOCK_K)
    a_ptrs = a_ptr + offs_am[:, None] * stride_am + offs_k[None, :] * stride_ak
    b_ptrs = b_ptr + offs_k[:, None] * stride_bk + offs_bn[None, :] * stride_bn

    acc = tl.zeros((BLOCK_M, BLOCK_N), dtype=tl.float32)
    for kk in range(0, tl.cdiv(K, BLOCK_K)):
        a = tl.load(a_ptrs, mask=offs_k[None, :] < K - kk * BLOCK_K, other=0.0)
        b = tl.load(b_ptrs, mask=offs_k[:, None] < K - kk * BLOCK_K, other=0.0)
        acc = tl.dot(a, b, acc)
        a_ptrs += BLOCK_K * stride_ak
        b_ptrs += BLOCK_K * stride_bk

    c = acc.to(c_ptr.dtype.element_ty)
    offs_cm = pid_m * BLOCK_M + tl.arange(0, BLOCK_M)
    offs_cn = pid_n * BLOCK_N + tl.arange(0, BLOCK_N)
    c_ptrs = c_ptr + offs_cm[:, None] * stride_cm + offs_cn[None, :] * stride_cn
    mask = (offs_cm[:, None] < M) & (offs_cn[None, :] < N)
    tl.store(c_ptrs, c, mask=mask)

# config = {"BLOCK_K": 128, "BLOCK_M": 256, "BLOCK_N": 128, "GROUP_M": 8, "arch": "sm_100", "dtype": "fp16", "num_ctas": 1, "num_stages": 3, "num_warps": 8}
# arch = sm_100


// ===== COMPILED SASS (sm_100a) =====

	.target	sm_100a

	.elftype	@"ET_EXEC"


//--------------------- .note.nv.tkinfo           --------------------------
	.section	.note.nv.tkinfo,"",@"SHT_NOTE"
	.sectionflags	@"SHF_NOTE_NV_TKINFO"
	.tkinfo
        /*0018*/ 	.word	0x00000081
        /*0030*/ 	.string	""
        /*0030*/ 	.string	"ptxas-blackwell"
        /*0030*/ 	.string	"Cuda compilation tools, release 12.9, V12.9.86"
        /*0030*/ 	.string	"Build cuda_12.9.r12.9/compiler.36037853_0"
        /*0030*/ 	.string	"-v  -suppress-debug-info  -lineinfo  -arch sm_100a "



//--------------------- .note.nv.cuver            --------------------------
	.section	.note.nv.cuver,"",@"SHT_NOTE"
	.sectionflags	@"SHF_NOTE_NV_CUVER"
        /*0018*/ 	.short	0x0001
        /*001a*/ 	.short	0x0064
        /*001c*/ 	.short	0x0001
        /*001e*/ 	.short	0x0000
        /*0020*/ 	.short	0x0001
        /*0022*/ 	.short	0x0000


//--------------------- .nv.info                  --------------------------
	.section	.nv.info,"",@"SHT_CUDA_INFO"
	.align	4


	//----- nvinfo : EIATTR_REGCOUNT
	.align		4
        /*0000*/ 	.byte	0x04, 0x2f
        /*0002*/ 	.short	(.L_4 - .L_3)
	.align		4
.L_3:
        /*0004*/ 	.word	index@(matmul_kernel)
        /*0008*/ 	.word	0x000000ff


	//----- nvinfo : EIATTR_FRAME_SIZE
	.align		4
.L_4:
        /*000c*/ 	.byte	0x04, 0x11
        /*000e*/ 	.short	(.L_6 - .L_5)
	.align		4
.L_5:
        /*0010*/ 	.word	index@($__internal_2_$__cuda_sm10x_tcgen05_guardrail_trap_unallocated_columns_being_dealloced)
        /*0014*/ 	.word	0x00000468


	//----- nvinfo : EIATTR_FRAME_SIZE
	.align		4
.L_6:
        /*0018*/ 	.byte	0x04, 0x11
        /*001a*/ 	.short	(.L_8 - .L_7)
	.align		4
.L_7:
        /*001c*/ 	.word	index@($__internal_1_$__cuda_sm10x_tcgen05_guardrail_trap_phase_invalid_during_alloc)
        /*0020*/ 	.word	0x00000468


	//----- nvinfo : EIATTR_FRAME_SIZE
	.align		4
.L_8:
        /*0024*/ 	.byte	0x04, 0x11
        /*0026*/ 	.short	(.L_10 - .L_9)
	.align		4
.L_9:
        /*0028*/ 	.word	index@($__internal_0_$__cuda_sm10x_tcgen05_guardrail_trap_col_being_dealloced_not_returned_by_alloc)
        /*002c*/ 	.word	0x00000468


	//----- nvinfo : EIATTR_FRAME_SIZE
	.align		4
.L_10:
        /*0030*/ 	.byte	0x04, 0x11
        /*0032*/ 	.short	(.L_12 - .L_11)
	.align		4
.L_11:
        /*0034*/ 	.word	index@(matmul_kernel)
        /*0038*/ 	.word	0x00000468


	//----- nvinfo : EIATTR_MIN_STACK_SIZE
	.align		4
.L_12:
        /*003c*/ 	.byte	0x04, 0x12
        /*003e*/ 	.short	(.L_14 - .L_13)
	.align		4
.L_13:
        /*0040*/ 	.word	index@(matmul_kernel)
        /*0044*/ 	.word	0x00000468
.L_14:


//--------------------- .nv.info.matmul_kernel    --------------------------
	.section	.nv.info.matmul_kernel,"",@"SHT_CUDA_INFO"
	.sectionflags	@""
	.align	4


	//----- nvinfo : EIATTR_CUDA_API_VERSION
	.align		4
        /*0000*/ 	.byte	0x04, 0x37
        /*0002*/ 	.short	(.L_16 - .L_15)
.L_15:
        /*0004*/ 	.word	0x00000081


	//----- nvinfo : EIATTR_KPARAM_INFO
	.align		4
.L_16:
        /*0008*/ 	.byte	0x04, 0x17
        /*000a*/ 	.short	(.L_18 - .L_17)
.L_17:
        /*000c*/ 	.word	0x00000000
        /*0010*/ 	.short	0x000d
        /*0012*/ 	.short	0x0048
        /*0014*/ 	.byte	0x00, 0xf4, 0x21, 0x00


	//----- nvinfo : EIATTR_KPARAM_INFO
	.align		4
.L_18:
        /*0018*/ 	.byte	0x04, 0x17
        /*001a*/ 	.short	(.L_20 - .L_19)
.L_19:
        /*001c*/ 	.word	0x00000000
        /*0020*/ 	.short	0x000c
        /*0022*/ 	.short	0x0040
        /*0024*/ 	.byte	0x00, 0xf4, 0x21, 0x00


	//----- nvinfo : EIATTR_KPARAM_INFO
	.align		4
.L_20:
        /*0028*/ 	.byte	0x04, 0x17
        /*002a*/ 	.short	(.L_22 - .L_21)
.L_21:
        /*002c*/ 	.word	0x00000000
        /*0030*/ 	.short	0x000b
        /*0032*/ 	.short	0x0038
        /*0034*/ 	.byte	0x00, 0xf0, 0x11, 0x00


	//----- nvinfo : EIATTR_KPARAM_INFO
	.align		4
.L_22:
        /*0038*/ 	.byte	0x04, 0x17
        /*003a*/ 	.short	(.L_24 - .L_23)
.L_23:
        /*003c*/ 	.word	0x00000000
        /*0040*/ 	.short	0x000a
        /*0042*/ 	.short	0x0034
        /*0044*/ 	.byte	0x00, 0xf0, 0x11, 0x00


	//----- nvinfo : EIATTR_KPARAM_INFO
	.align		4
.L_24:
        /*0048*/ 	.byte	0x04, 0x17
        /*004a*/ 	.short	(.L_26 - .L_25)
.L_25:
        /*004c*/ 	.word	0x00000000
        /*0050*/ 	.short	0x0009
        /*0052*/ 	.short	0x0030
        /*0054*/ 	.byte	0x00, 0xf0, 0x11, 0x00


	//----- nvinfo : EIATTR_KPARAM_INFO
	.align		4
.L_26:
        /*0058*/ 	.byte	0x04, 0x17
        /*005a*/ 	.short	(.L_28 - .L_27)
.L_27:
        /*005c*/ 	.word	0x00000000
        /*0060*/ 	.short	0x0008
        /*0062*/ 	.short	0x002c
        /*0064*/ 	.byte	0x00, 0xf0, 0x11, 0x00


	//----- nvinfo : EIATTR_KPARAM_INFO
	.align		4
.L_28:
        /*0068*/ 	.byte	0x04, 0x17
        /*006a*/ 	.short	(.L_30 - .L_29)
.L_29:
        /*006c*/ 	.word	0x00000000
        /*0070*/ 	.short	0x0007
        /*0072*/ 	.short	0x0028
        /*0074*/ 	.byte	0x00, 0xf0, 0x11, 0x00


	//----- nvinfo : EIATTR_KPARAM_INFO
	.align		4
.L_30:
        /*0078*/ 	.byte	0x04, 0x17
        /*007a*/ 	.short	(.L_32 - .L_31)
.L_31:
        /*007c*/ 	.word	0x00000000
        /*0080*/ 	.short	0x0006
        /*0082*/ 	.short	0x0024
        /*0084*/ 	.byte	0x00, 0xf0, 0x11, 0x00


	//----- nvinfo : EIATTR_KPARAM_INFO
	.align		4
.L_32:
        /*0088*/ 	.byte	0x04, 0x17
        /*008a*/ 	.short	(.L_34 - .L_33)
.L_33:
        /*008c*/ 	.word	0x00000000
        /*0090*/ 	.short	0x0005
        /*0092*/ 	.short	0x0020
        /*0094*/ 	.byte	0x00, 0xf0, 0x11, 0x00


	//----- nvinfo : EIATTR_KPARAM_INFO
	.align		4
.L_34:
        /*0098*/ 	.byte	0x04, 0x17
        /*009a*/ 	.short	(.L_36 - .L_35)
.L_35:
        /*009c*/ 	.word	0x00000000
        /*00a0*/ 	.short	0x0004
        /*00a2*/ 	.short	0x001c
        /*00a4*/ 	.byte	0x00, 0xf0, 0x11, 0x00


	//----- nvinfo : EIATTR_KPARAM_INFO
	.align		4
.L_36:
        /*00a8*/ 	.byte	0x04, 0x17
        /*00aa*/ 	.short	(.L_38 - .L_37)
.L_37:
        /*00ac*/ 	.word	0x00000000
        /*00b0*/ 	.short	0x0003
        /*00b2*/ 	.short	0x0018
        /*00b4*/ 	.byte	0x00, 0xf0, 0x11, 0x00


	//----- nvinfo : EIATTR_KPARAM_INFO
	.align		4
.L_38:
        /*00b8*/ 	.byte	0x04, 0x17
        /*00ba*/ 	.short	(.L_40 - .L_39)
.L_39:
        /*00bc*/ 	.word	0x00000000
        /*00c0*/ 	.short	0x0002
        /*00c2*/ 	.short	0x0010
        /*00c4*/ 	.byte	0x00, 0xf4, 0x21, 0x00


	//----- nvinfo : EIATTR_KPARAM_INFO
	.align		4
.L_40:
        /*00c8*/ 	.byte	0x04, 0x17
        /*00ca*/ 	.short	(.L_42 - .L_41)
.L_41:
        /*00cc*/ 	.word	0x00000000
        /*00d0*/ 	.short	0x0001
        /*00d2*/ 	.short	0x0008
        /*00d4*/ 	.byte	0x00, 0xf4, 0x21, 0x00


	//----- nvinfo : EIATTR_KPARAM_INFO
	.align		4
.L_42:
        /*00d8*/ 	.byte	0x04, 0x17
        /*00da*/ 	.short	(.L_44 - .L_43)
.L_43:
        /*00dc*/ 	.word	0x00000000
        /*00e0*/ 	.short	0x0000
        /*00e2*/ 	.short	0x0000
        /*00e4*/ 	.byte	0x00, 0xf4, 0x21, 0x00


	//----- nvinfo : EIATTR_AT_ENTRY_FRAGMENTS
	.align		4
.L_44:
        /*00e8*/ 	.byte	0x04, 0x4f
        /*00ea*/ 	.short	(.L_46 - .L_45)


	//   ....[0]....
.L_45:
        /*00ec*/ 	.word	0x00000004


	//----- nvinfo : EIATTR_RESERVED_SMEM_USED
	.align		4
.L_46:
        /*00f0*/ 	.byte	0x01, 0x41
	.zero		2


	//----- nvinfo : EIATTR_SPARSE_MMA_MASK
	.align		4
        /*00f4*/ 	.byte	0x03, 0x50
        /*00f6*/ 	.short	0x0000


	//----- nvinfo : EIATTR_TCGEN05_1CTA_USED
	.align		4
        /*00f8*/ 	.byte	0x01, 0x51
	.zero		2


	//----- nvinfo : EIATTR_MAXREG_COUNT
	.align		4
        /*00fc*/ 	.byte	0x03, 0x1b
        /*00fe*/ 	.short	0x00ff


	//----- nvinfo : EIATTR_NUM_BARRIERS
	.align		4
        /*0100*/ 	.byte	0x02, 0x4c
        /*0102*/ 	.byte	0x01
	.zero		1


	//----- nvinfo : EIATTR_ANNOTATIONS
	.align		4
        /*0104*/ 	.byte	0x04, 0x55
        /*0106*/ 	.short	(.L_48 - .L_47)


	//   ....[0]....
.L_47:
        /*0108*/ 	.word	0x00000001
        /*010c*/ 	.byte	0x40, 0x0a, 0x00, 0x00, 0x01, 0x00, 0x00, 0x00, 0x90, 0x0e, 0x00, 0x00, 0x01, 0x00, 0x00, 0x00
        /* <DEDUP_REMOVED lines=412> */
        /*1adc*/ 	.byte	0xf0, 0x4f, 0x01, 0x00, 0x01, 0x00, 0x00, 0x00, 0x50, 0x51, 0x01, 0x00


	//----- nvinfo : EIATTR_INT_WARP_WIDE_INSTR_OFFSETS
	.align		4
.L_48:
        /*1ae8*/ 	.byte	0x04, 0x31
        /*1aea*/ 	.short	(.L_50 - .L_49)


	//   ....[0]....
.L_49:
        /*1aec*/ 	.word	0x00000d70


	//   ....[1]....
        /*1af0*/ 	.word	0x00000da0


	//   ....[2]....
        /*1af4*/ 	.word	0x00009150


	//   ....[3]....
        /*1af8*/ 	.word	0x00019270


	//   ....[4]....
        /*1afc*/ 	.word	0x000192c0


	//----- nvinfo : EIATTR_COOP_GROUP_MASK_REGIDS
	.align		4
.L_50:
        /*1b00*/ 	.byte	0x04, 0x29
        /*1b02*/ 	.short	(.L_52 - .L_51)


	//   ....[0]....
.L_51:
        /*1b04*/ 	.word	0xffffffff


	//   ....[1]....
        /*1b08*/ 	.word	0xffffffff


	//   ....[2]....
        /*1b0c*/ 	.word	0xffffffff


	//   ....[3]....
        /*1b10*/ 	.word	0xffffffff


	//----- nvinfo : EIATTR_COOP_GROUP_INSTR_OFFSETS
	.align		4
.L_52:
        /*1b14*/ 	.byte	0x04, 0x28
        /*1b16*/ 	.short	(.L_54 - .L_53)


	//   ....[0]....
.L_53:
        /*1b18*/ 	.word	0x00000070


	//   ....[1]....
        /*1b1c*/ 	.word	0x00000330


	//   ....[2]....
        /*1b20*/ 	.word	0x00019100


	//   ....[3]....
        /*1b24*/ 	.word	0x00019370


	//----- nvinfo : EIATTR_VRC_CTA_INIT_COUNT
	.align		4
.L_54:
        /*1b28*/ 	.byte	0x02, 0x4a
        /*1b2a*/ 	.byte	0x80
	.zero		1


	//----- nvinfo : EIATTR_MBARRIER_INSTR_OFFSETS
	.align		4
        /*1b2c*/ 	.byte	0x04, 0x39
        /*1b2e*/ 	.short	(.L_56 - .L_55)


	//   ....[0]....
.L_55:
        /*1b30*/ 	.word	0x00000f60
        /*1b34*/ 	.word	0x000000ff
        /*1b38*/ 	.word	0x00000000
        /*1b3c*/ 	.short	0x0100
        /*1b3e*/ 	.byte	0x08
	.zero		1


	//   ....[1]....
        /*1b40*/ 	.word	0x000091c0
        /*1b44*/ 	.word	0x000000ff
        /*1b48*/ 	.word	0x00010008
        /*1b4c*/ 	.short	0x0100
        /*1b4e*/ 	.byte	0x04
	.zero		1


	//   ....[2]....
        /*1b50*/ 	.word	0x00012810
        /*1b54*/ 	.word	0x000000ff
        /*1b58*/ 	.word	0x00000000
        /*1b5c*/ 	.short	0x010a
        /*1b5e*/ 	.byte	0x08
	.zero		1


	//   ....[3]....
        /*1b60*/ 	.word	0x00015130
        /*1b64*/ 	.word	0x000000ff
        /*1b68*/ 	.word	0x00000000
        /*1b6c*/ 	.short	0x010a
        /*1b6e*/ 	.byte	0x08
	.zero		1


	//   ....[4]....
        /*1b70*/ 	.word	0x00015210
        /*1b74*/ 	.word	0x000000ff
        /*1b78*/ 	.word	0x00010000
        /*1b7c*/ 	.short	0x0108
        /*1b7e*/ 	.byte	0x04
	.zero		1


	//   ....[5]....
        /*1b80*/ 	.word	0x00015250
        /*1b84*/ 	.word	0x000000ff
        /*1b88*/ 	.word	0x00010008
        /*1b8c*/ 	.short	0x0108
        /*1b8e*/ 	.byte	0x04
	.zero		1


	//   ....[6]....
        /*1b90*/ 	.word	0x00019390
        /*1b94*/ 	.word	0x000000ff
        /*1b98*/ 	.word	0x00000000
        /*1b9c*/ 	.short	0x010a
        /*1b9e*/ 	.byte	0x08
	.zero		1


	//   ....[7]....
        /*1ba0*/ 	.word	0x000193c0
        /*1ba4*/ 	.word	0x000000ff
        /*1ba8*/ 	.word	0x00000000
        /*1bac*/ 	.short	0x010a
        /*1bae*/ 	.byte	0x08
	.zero		1


	//----- nvinfo : EIATTR_NUM_MBARRIERS
	.align		4
.L_56:
        /*1bb0*/ 	.byte	0x03, 0x38
        /*1bb2*/ 	.short	0x0002


	//----- nvinfo : EIATTR_EXIT_INSTR_OFFSETS
	.align		4
        /*1bb4*/ 	.byte	0x04, 0x1c
        /*1bb6*/ 	.short	(.L_58 - .L_57)


	//   ....[0]....
.L_57:
        /*1bb8*/ 	.word	0x00019380


	//----- nvinfo : EIATTR_REQNTID
	.align		4
.L_58:
        /*1bbc*/ 	.byte	0x04, 0x10
        /*1bbe*/ 	.short	(.L_60 - .L_59)
.L_59:
        /*1bc0*/ 	.word	0x00000100
        /*1bc4*/ 	.word	0x00000001
        /*1bc8*/ 	.word	0x00000001


	//----- nvinfo : EIATTR_CRS_STACK_SIZE
	.align		4
.L_60:
        /*1bcc*/ 	.byte	0x04, 0x1e
        /*1bce*/ 	.short	(.L_62 - .L_61)
.L_61:
        /*1bd0*/ 	.word	0x00000000


	//----- nvinfo : EIATTR_CBANK_PARAM_SIZE
	.align		4
.L_62:
        /*1bd4*/ 	.byte	0x03, 0x19
        /*1bd6*/ 	.short	0x0050


	//----- nvinfo : EIATTR_PARAM_CBANK
	.align		4
        /*1bd8*/ 	.byte	0x04, 0x0a
        /*1bda*/ 	.short	(.L_64 - .L_63)
	.align		4
.L_63:
        /*1bdc*/ 	.word	index@(.nv.constant0.matmul_kernel)
        /*1be0*/ 	.short	0x0380
        /*1be2*/ 	.short	0x0050


	//----- nvinfo : EIATTR_SW_WAR
	.align		4
.L_64:
        /*1be4*/ 	.byte	0x04, 0x36
        /*1be6*/ 	.short	(.L_66 - .L_65)
.L_65:
        /*1be8*/ 	.word	0x00000008
.L_66:


//--------------------- .nv.compat                --------------------------
	.section	.nv.compat,"",@"SHT_CUDA_COMPAT_INFO"
	.align	4
        /*0000*/ 	.byte	0x02, 0x02, 0x02, 0x00, 0x02, 0x05, 0x05, 0x00, 0x02, 0x03, 0x00, 0x00, 0x02, 0x06, 0x01, 0x00


//--------------------- .nv.callgraph             --------------------------
	.section	.nv.callgraph,"",@"SHT_CUDA_CALLGRAPH"
	.align	4
	.sectionentsize	8
	.align		4
        /*0000*/ 	.word	0x00000000
	.align		4
        /*0004*/ 	.word	0xffffffff
	.align		4
        /*0008*/ 	.word	0x00000000
	.align		4
        /*000c*/ 	.word	0xfffffffe
	.align		4
        /*0010*/ 	.word	0x00000000
	.align		4
        /*0014*/ 	.word	0xfffffffd
	.align		4
        /*0018*/ 	.word	0x00000000
	.align		4
        /*001c*/ 	.word	0xfffffffc


//--------------------- .text.matmul_kernel       --------------------------
	.section	.text.matmul_kernel,"ax",@progbits
	.align	128
        .global         matmul_kernel
        .type           matmul_kernel,@function
        .size           matmul_kernel,(.L_x_21 - matmul_kernel)
        .other          matmul_kernel,@"STO_CUDA_ENTRY STV_DEFAULT"
matmul_kernel:
.text.matmul_kernel:
[----:B------:R-:W0:Y:S01]  /*0000*/  LDC R1, c[0x0][0x37c] ;  /* 0x0000df00ff017b82 */ /* 0x000e220000000800 */
[----:B------:R-:W1:Y:S01]  /*0010*/  S2R R0, SR_TID.X ;  /* 0x0000000000007919 */ /* 0x000e620000002100 */
[----:B0-----:R-:W-:Y:S01]  /*0020*/  VIADD R1, R1, 0xfffffb98 ;  /* 0xfffffb9801017836 */ /* 0x001fe20000000000 */
[----:B-1----:R-:W-:-:S13]  /*0030*/  ISETP.GE.U32.AND P0, PT, R0, 0x20, PT ;  /* 0x000000200000780c */ /* 0x002fda0003f06070 */
[----:B------:R-:W-:Y:S02]  /*0040*/  VOTEU.ANY UP0, P0 ;  /* 0x0000000000ff7886 */ /* 0x000fe40000000100 */
[----:B------:R-:W-:Y:S05]  /*0050*/  BRA.U UP0, `(.L_x_0) ;  /* 0x0000000100b87547 */ /* 0x000fea000b800000 */
[----:B------:R-:W0:Y:S01]  /*0060*/  S2UR UR6, SR_CgaCtaId ;  /* 0x00000000000679c3 */ /* 0x000e220000008800 */
[----:B------:R-:W-:Y:S01]  /*0070*/  NOP ;  /* 0x0000000000007918 */ /* 0x000fe20000000000 */
[----:B------:R-:W-:Y:S02]  /*0080*/  UMOV UR4, 0x40 ;  /* 0x0000004000047882 */ /* 0x000fe40000000000 */
[----:B0-----:R-:W-:-:S09]  /*0090*/  ULEA UR4, UR6, UR4, 0x18 ;  /* 0x0000000406047291 */ /* 0x001fd2000f8ec0ff */
[----:B------:R-:W0:Y:S01]  /*00a0*/  LDS.U8 R0, [UR4] ;  /* 0x00000004ff007984 */ /* 0x000e220008000000 */
[----:B------:R-:W-:Y:S02]  /*00b0*/  UMOV UR4, 0x400 ;  /* 0x0000040000047882 */ /* 0x000fe40000000000 */
[----:B------:R-:W-:Y:S01]  /*00c0*/  ULEA UR4, UR6, UR4, 0x18 ;  /* 0x0000000406047291 */ /* 0x000fe2000f8ec0ff */
[----:B0-----:R-:W-:-:S13]  /*00d0*/  ISETP.NE.AND P0, PT, R0, RZ, PT ;  /* 0x000000ff0000720c */ /* 0x001fda0003f05270 */
[----:B------:R-:W-:Y:S05]  /*00e0*/  @P0 BRA `(.L_x_1) ;  /* 0x00000000007c0947 */ /* 0x000fea0003800000 */
[----:B------:R-:W-:-:S13]  /*00f0*/  ELECT P0, URZ, PT ;  /* 0x0000000000ff782f */ /* 0x000fda0003800000 */
[----:B------:R-:W-:Y:S05]  /*0100*/  @!P0 BRA `(.L_x_2) ;  /* 0x0000000000848947 */ /* 0x000fea0003800000 */
[----:B------:R-:W-:Y:S01]  /*0110*/  UMOV UR5, 0x10 ;  /* 0x0000001000057882 */ /* 0x000fe20000000000 */
[----:B------:R-:W-:Y:S02]  /*0120*/  IMAD.MOV.U32 R4, RZ, RZ, 0x1 ;  /* 0x00000001ff047424 */ /* 0x000fe400078e00ff */
[----:B------:R-:W-:Y:S02]  /*0130*/  IMAD.MOV.U32 R5, RZ, RZ, 0xffff ;  /* 0x0000ffffff057424 */ /* 0x000fe400078e00ff */
[----:B------:R-:W-:Y:S04]  /*0140*/  DEPBAR.LE SB0, 0x36 ;  /* 0x00008d800000791a */ /* 0x000fe80000000000 */
[----:B------:R-:W0:Y:S02]  /*0150*/  UTCATOMSWS.FIND_AND_SET.ALIGN UP1, UR5, UR5 ;  /* 0x00000005000575e3 */ /* 0x000e240008020800 */
[----:B0-----:R-:W-:-:S04]  /*0160*/  PLOP3.LUT P0, PT, PT, PT, UP1, 0x80, 0x8 ;  /* 0x000000000008781c */ /* 0x001fc80003f0f018 */
[----:B------:R-:W-:-:S04]  /*0170*/  SEL R0, RZ, 0xffffffff, !P0 ;  /* 0xffffffffff007807 */ /* 0x000fc80004000000 */
[----:B------:R-:W-:Y:S01]  /*0180*/  ISETP.NE.AND P0, PT, R0, RZ, PT ;  /* 0x000000ff0000720c */ /* 0x000fe20003f05270 */
[----:B------:R-:W-:-:S12]  /*0190*/  IMAD.U32 R0, RZ, RZ, UR5 ;  /* 0x00000005ff007e24 */ /* 0x000fd8000f8e00ff */
[----:B------:R-:W-:Y:S05]  /*01a0*/  @P0 BRA `(.L_x_3) ;  /* 0x0000000000240947 */ /* 0x000fea0003800000 */
.L_x_4:
[----:B------:R-:W-:Y:S05]  /*01b0*/  NANOSLEEP 0x64 ;  /* 0x000000640000795d */ /* 0x000fea0003800000 */
[----:B------:R-:W-:-:S05]  /*01c0*/  UMOV UR5, 0x10 ;  /* 0x0000001000057882 */ /* 0x000fca0000000000 */
[----:B------:R-:W-:Y:S04]  /*01d0*/  DEPBAR.LE SB0, 0x36 ;  /* 0x00008d800000791a */ /* 0x000fe80000000000 */
[----:B------:R-:W0:Y:S02]  /*01e0*/  UTCATOMSWS.FIND_AND_SET.ALIGN UP1, UR5, UR5 ;  /* 0x00000005000575e3 */ /* 0x000e240008020800 */
[----:B0-----:R-:W-:-:S04]  /*01f0*/  PLOP3.LUT P0, PT, PT, PT, UP1, 0x80, 0x8 ;  /* 0x000000000008781c */ /* 0x001fc80003f0f018 */
[----:B------:R-:W-:-:S04]  /*0200*/  SEL R0, RZ, 0xffffffff, !P0 ;  /* 0xffffffffff007807 */ /* 0x000fc80004000000 */
[----:B------:R-:W-:Y:S01]  /*0210*/  ISETP.NE.AND P0, PT, R0, RZ, PT ;  /* 0x000000ff0000720c */ /* 0x000fe20003f05270 */
[----:B------:R-:W-:-:S12]  /*0220*/  IMAD.U32 R0, RZ, RZ, UR5 ;  /* 0x00000005ff007e24 */ /* 0x000fd8000f8e00ff */
[----:B------:R-:W-:Y:S05]  /*0230*/  @!P0 BRA `(.L_x_4) ;  /* 0xfffffffc00dc8947 */ /* 0x000fea000383ffff */
.L_x_3:
[C---:B------:R-:W-:Y:S01]  /*0240*/  VIADD R3, R0.reuse, 0x10 ;  /* 0x0000001000037836 */ /* 0x040fe20000000000 */
[----:B------:R-:W-:Y:S01]  /*0250*/  UMOV UR5, 0x50 ;  /* 0x0000005000057882 */ /* 0x000fe20000000000 */
[----:B------:R-:W-:Y:S01]  /*0260*/  SHF.L.U32 R2, R5, R0, RZ ;  /* 0x0000000005027219 */ /* 0x000fe200000006ff */
[----:B------:R-:W-:Y:S01]  /*0270*/  ULEA UR5, UR6, UR5, 0x18 ;  /* 0x0000000506057291 */ /* 0x000fe2000f8ec0ff */
[----:B------:R-:W-:Y:S01]  /*0280*/  IMAD.SHL.U32 R0, R0, 0x20, RZ ;  /* 0x0000002000007824 */ /* 0x000fe200078e00ff */
[----:B------:R-:W-:-:S04]  /*0290*/  SHF.L.U32 R3, R4, R3, RZ ;  /* 0x0000000304037219 */ /* 0x000fc800000006ff */
[----:B------:R-:W-:-:S05]  /*02a0*/  LOP3.LUT R2, R3, R2, RZ, 0xfc, !PT ;  /* 0x0000000203027212 */ /* 0x000fca00078efcff */
[----:B------:R0:W-:Y:S04]  /*02b0*/  ATOMS.OR RZ, [UR5], R2 ;  /* 0x00000002ffff798c */ /* 0x0001e8000b000005 */
[----:B------:R0:W-:Y:S01]  /*02c0*/  STS [UR4], R0 ;  /* 0x00000000ff007988 */ /* 0x0001e20008000804 */
[----:B------:R-:W-:Y:S05]  /*02d0*/  BRA `(.L_x_2) ;  /* 0x0000000000107947 */ /* 0x000fea0003800000 */
.L_x_1:
[----:B------:R-:W-:Y:S01]  /*02e0*/  IMAD.MOV.U32 R0, RZ, RZ, -0x1 ;  /* 0xffffffffff007424 */ /* 0x000fe200078e00ff */
[----:B------:R-:W-:-:S04]  /*02f0*/  MOV R2, 0x320 ;  /* 0x0000032000027802 */ /* 0x000fc80000000f00 */
[----:B------:R0:W-:Y:S03]  /*0300*/  STS [UR4], R0 ;  /* 0x00000000ff007988 */ /* 0x0001e60008000804 */
[----:B0-----:R-:W-:Y:S05]  /*0310*/  CALL.REL.NOINC `($__internal_1_$__cuda_sm10x_tcgen05_guardrail_trap_phase_invalid_during_alloc) ;  /* 0x0000019000407944 */ /* 0x001fea0003c00000 */
.L_x_2:
[----:B------:R-:W-:Y:S05]  /*0320*/  WARPSYNC.ALL ;  /* 0x0000000000007948 */ /* 0x000fea0003800000 */
[----:B------:R-:W-:Y:S01]  /*0330*/  NOP ;  /* 0x0000000000007918 */ /* 0x000fe20000000000 */
.L_x_0:
[----:B------:R-:W1:Y:S01]  /*0340*/  LDC.64 R68, c[0x0][0x398] ;  /* 0x0000e600ff447b82 */ /* 0x000e620000000a00 */
[----:B------:R-:W2:Y:S01]  /*0350*/  S2R R5, SR_CTAID.X ;  /* 0x0000000000057919 */ /* 0x000ea20000002500 */
[----:B------:R-:W-:Y:S01]  /*0360*/  UMOV UR4, 0x400 ;  /* 0x0000040000047882 */ /* 0x000fe20000000000 */
[----:B------:R-:W-:Y:S01]  /*0370*/  PRMT R27, RZ, 0x7610, R27 ;  /* 0x00007610ff1b7816 */ /* 0x000fe2000000001b */
[----:B------:R-:W3:Y:S01]  /*0380*/  LDCU UR13, c[0x0][0x3a4] ;  /* 0x00007480ff0d77ac */ /* 0x000ee20008000800 */
[----:B------:R-:W4:Y:S03]  /*0390*/  S2R R104, SR_TID.X ;  /* 0x0000000000687919 */ /* 0x000f260000002100 */
[----:B------:R-:W5:Y:S01]  /*03a0*/  S2UR UR7, SR_CgaCtaId ;  /* 0x00000000000779c3 */ /* 0x000f620000008800 */
[----:B------:R-:W0:Y:S01]  /*03b0*/  LDCU.64 UR20, c[0x0][0x358] ;  /* 0x00006b00ff1477ac */ /* 0x000e220008000a00 */
[----:B------:R-:W0:Y:S06]  /*03c0*/  LDCU.128 UR16, c[0x0][0x380] ;  /* 0x00007000ff1077ac */ /* 0x000e2c0008000c00 */
[----:B------:R-:W0:Y:S01]  /*03d0*/  LDC R25, c[0x0][0x3a0] ;  /* 0x0000e800ff197b82 */ /* 0x000e220000000800 */
[----:B------:R-:W-:Y:S01]  /*03e0*/  UMOV UR11, 0x1 ;  /* 0x00000001000b7882 */ /* 0x000fe20000000000 */
[----:B01----:R-:W-:Y:S01]  /*03f0*/  VIADD R0, R69, 0x7f ;  /* 0x0000007f45007836 */ /* 0x003fe20000000000 */
[----:B------:R-:W-:-:S05]  /*0400*/  IABS R108, R69 ;  /* 0x00000045006c7213 */ /* 0x000fca0000000000 */
[----:B------:R-:W0:Y:S08]  /*0410*/  LDC.64 R106, c[0x0][0x3a8] ;  /* 0x0000ea00ff6a7b82 */ /* 0x000e300000000a00 */
[----:B------:R-:W-:Y:S01]  /*0420*/  BAR.SYNC.DEFER_BLOCKING 0x0 ;  /* 0x0000000000007b1d */ /* 0x000fe20000010000 */
[----:B------:R-:W-:Y:S02]  /*0430*/  ISETP.NE.AND P6, PT, R68, RZ, PT ;  /* 0x000000ff4400720c */ /* 0x000fe40003fc5270 */
[----:B------:R-:W-:Y:S01]  /*0440*/  SHF.R.S32.HI R3, RZ, 0x1f, R0 ;  /* 0x0000001fff037819 */ /* 0x000fe20000011400 */
[----:B-----5:R-:W-:Y:S01]  /*0450*/  ULEA UR4, UR7, UR4, 0x18 ;  /* 0x0000000407047291 */ /* 0x020fe2000f8ec0ff */
[----:B--2---:R-:W-:-:S02]  /*0460*/  IABS R8, R5 ;  /* 0x0000000500087213 */ /* 0x004fc40000000000 */
[----:B------:R-:W-:Y:S02]  /*0470*/  LEA.HI R3, R3, R0, RZ, 0x7 ;  /* 0x0000000003037211 */ /* 0x000fe400078f38ff */
[--C-:B----4-:R-:W-:Y:S02]  /*0480*/  SHF.R.U32.HI R14, RZ, 0x5, R104.reuse ;  /* 0x00000005ff0e7819 */ /* 0x110fe40000011668 */
[----:B------:R-:W-:Y:S02]  /*0490*/  SHF.R.S32.HI R3, RZ, 0x7, R3 ;  /* 0x00000007ff037819 */ /* 0x000fe40000011403 */
[----:B------:R-:W-:-:S03]  /*04a0*/  SHF.R.U32.HI R109, RZ, 0x7, R104 ;  /* 0x00000007ff6d7819 */ /* 0x000fc60000011668 */
[----:B------:R-:W-:Y:S01]  /*04b0*/  IMAD.SHL.U32 R4, R3, 0x8, RZ ;  /* 0x0000000803047824 */ /* 0x000fe200078e00ff */
[----:B------:R-:W-:-:S04]  /*04c0*/  SGXT.U32 R109, R109, 0x1 ;  /* 0x000000016d6d781a */ /* 0x000fc80000000000 */
[-C--:B------:R-:W-:Y:S02]  /*04d0*/  IABS R7, R4.reuse ;  /* 0x0000000400077213 */ /* 0x080fe40000000000 */
[----:B------:R-:W-:Y:S01]  /*04e0*/  IABS R10, R4 ;  /* 0x00000004000a7213 */ /* 0x000fe20000000000 */
[----:B------:R-:W1:Y:S01]  /*04f0*/  LDS R12, [UR4] ;  /* 0x00000004ff0c7984 */ /* 0x000e620008000800 */
[----:B------:R-:W2:Y:S08]  /*0500*/  I2F.RP R0, R7 ;  /* 0x0000000700007306 */ /* 0x000eb00000209400 */
[----:B--2---:R-:W2:Y:S02]  /*0510*/  MUFU.RCP R0, R0 ;  /* 0x0000000000007308 */ /* 0x004ea40000001000 */
[----:B--2---:R-:W-:-:S02]  /*0520*/  VIADD R2, R0, 0xffffffe ;  /* 0x0ffffffe00027836 */ /* 0x004fc40000000000 */
[----:B------:R-:W-:-:S04]  /*0530*/  IMAD.MOV R0, RZ, RZ, -R10 ;  /* 0x000000ffff007224 */ /* 0x000fc800078e0a0a */
[----:B------:R2:W4:Y:S01]  /*0540*/  F2I.FTZ.U32.TRUNC.NTZ R3, R2 ;  /* 0x0000000200037305 */ /* 0x000522000021f000 */
[----:B-1----:R-:W-:Y:S01]  /*0550*/  R2UR UR5, R12 ;  /* 0x000000000c0572ca */ /* 0x002fe200000e0000 */
[----:B--2---:R-:W-:Y:S02]  /*0560*/  IMAD.MOV.U32 R2, RZ, RZ, RZ ;  /* 0x000000ffff027224 */ /* 0x004fe400078e00ff */
[----:B----4-:R-:W-:-:S10]  /*0570*/  IMAD.MOV R6, RZ, RZ, -R3 ;  /* 0x000000ffff067224 */ /* 0x010fd400078e0a03 */
[----:B------:R-:W-:Y:S01]  /*0580*/  UIADD3 UR6, UPT, UPT, UR5, 0x100, URZ ;  /* 0x0000010005067890 */ /* 0x000fe2000fffe0ff */
[----:B------:R-:W-:Y:S02]  /*0590*/  IMAD R9, R6, R7, RZ ;  /* 0x0000000706097224 */ /* 0x000fe400078e02ff */
[----:B------:R-:W-:Y:S02]  /*05a0*/  IMAD.MOV.U32 R6, RZ, RZ, R8 ;  /* 0x000000ffff067224 */ /* 0x000fe400078e0008 */
[----:B------:R-:W-:-:S06]  /*05b0*/  IMAD.HI.U32 R3, R3, R9, R2 ;  /* 0x0000000903037227 */ /* 0x000fcc00078e0002 */
[----:B------:R-:W-:-:S04]  /*05c0*/  IMAD.HI.U32 R3, R3, R6, RZ ;  /* 0x0000000603037227 */ /* 0x000fc800078e00ff */
[----:B------:R-:W-:Y:S01]  /*05d0*/  IMAD R0, R3, R0, R6 ;  /* 0x0000000003007224 */ /* 0x000fe200078e0206 */
[----:B------:R-:W-:Y:S04]  /*05e0*/  BAR.SYNC.DEFER_BLOCKING 0x0 ;  /* 0x0000000000007b1d */ /* 0x000fe80000010000 */
[----:B------:R-:W-:-:S13]  /*05f0*/  ISETP.GT.U32.AND P1, PT, R7, R0, PT ;  /* 0x000000000700720c */ /* 0x000fda0003f24070 */
[----:B------:R-:W-:Y:S02]  /*0600*/  @!P1 IMAD.IADD R0, R0, 0x1, -R7 ;  /* 0x0000000100009824 */ /* 0x000fe400078e0a07 */
[----:B------:R-:W-:Y:S01]  /*0610*/  @!P1 VIADD R3, R3, 0x1 ;  /* 0x0000000103039836 */ /* 0x000fe20000000000 */
[----:B------:R-:W-:Y:S02]  /*0620*/  ISETP.NE.AND P1, PT, R4, RZ, PT ;  /* 0x000000ff0400720c */ /* 0x000fe40003f25270 */
[----:B------:R-:W-:Y:S02]  /*0630*/  ISETP.GE.U32.AND P0, PT, R0, R7, PT ;  /* 0x000000070000720c */ /* 0x000fe40003f06070 */
[----:B------:R-:W-:-:S04]  /*0640*/  LOP3.LUT R0, R5, R4, RZ, 0x3c, !PT ;  /* 0x0000000405007212 */ /* 0x000fc800078e3cff */
[----:B------:R-:W-:Y:S01]  /*0650*/  ISETP.GE.AND P2, PT, R0, RZ, PT ;  /* 0x000000ff0000720c */ /* 0x000fe20003f46270 */
[----:B------:R-:W-:-:S06]  /*0660*/  VIADD R0, R68, 0xff ;  /* 0x000000ff44007836 */ /* 0x000fcc0000000000 */
[----:B------:R-:W-:-:S04]  /*0670*/  @P0 VIADD R3, R3, 0x1 ;  /* 0x0000000103030836 */ /* 0x000fc80000000000 */
[----:B------:R-:W-:Y:S01]  /*0680*/  IMAD.MOV.U32 R2, RZ, RZ, R3 ;  /* 0x000000ffff027224 */ /* 0x000fe200078e0003 */
[----:B------:R-:W-:-:S03]  /*0690*/  SHF.R.S32.HI R3, RZ, 0x1f, R0 ;  /* 0x0000001fff037819 */ /* 0x000fc60000011400 */
[----:B------:R-:W-:Y:S01]  /*06a0*/  @!P2 IMAD.MOV R2, RZ, RZ, -R2 ;  /* 0x000000ffff02a224 */ /* 0x000fe200078e0a02 */
[----:B------:R-:W-:Y:S02]  /*06b0*/  @!P1 LOP3.LUT R2, RZ, R4, RZ, 0x33, !PT ;  /* 0x00000004ff029212 */ /* 0x000fe400078e33ff */
[----:B------:R-:W-:-:S03]  /*06c0*/  LEA.HI R3, R3, R0, RZ, 0x8 ;  /* 0x0000000003037211 */ /* 0x000fc600078f40ff */
[----:B------:R-:W-:Y:S02]  /*06d0*/  IMAD.SHL.U32 R6, R2, 0x8, RZ ;  /* 0x0000000802067824 */ /* 0x000fe400078e00ff */
[----:B------:R-:W-:-:S03]  /*06e0*/  IMAD.MOV R2, RZ, RZ, -R2 ;  /* 0x000000ffff027224 */ /* 0x000fc600078e0a02 */
[----:B------:R-:W-:Y:S01]  /*06f0*/  LEA.HI.SX32 R3, R3, -R6, 0x18 ;  /* 0x8000000603037211 */ /* 0x000fe200078fc2ff */
[----:B------:R-:W-:-:S03]  /*0700*/  IMAD R8, R4, R2, R5 ;  /* 0x0000000204087224 */ /* 0x000fc600078e0205 */
[----:B------:R-:W-:-:S04]  /*0710*/  VIMNMX R11, PT, PT, R3, 0x8, PT ;  /* 0x00000008030b7848 */ /* 0x000fc80003fe0100 */
[-C--:B------:R-:W-:Y:S02]  /*0720*/  IABS R7, R11.reuse ;  /* 0x0000000b00077213 */ /* 0x080fe40000000000 */
[----:B------:R-:W-:Y:S02]  /*0730*/  IABS R4, R11 ;  /* 0x0000000b00047213 */ /* 0x000fe40000000000 */
[----:B------:R-:W1:Y:S08]  /*0740*/  I2F.RP R0, R7 ;  /* 0x0000000700007306 */ /* 0x000e700000209400 */
[----:B-1----:R-:W1:Y:S02]  /*0750*/  MUFU.RCP R0, R0 ;  /* 0x0000000000007308 */ /* 0x002e640000001000 */
[----:B-1----:R-:W-:-:S02]  /*0760*/  VIADD R3, R0, 0xffffffe ;  /* 0x0ffffffe00037836 */ /* 0x002fc40000000000 */
[----:B------:R-:W-:-:S04]  /*0770*/  IMAD.MOV R0, RZ, RZ, -R4 ;  /* 0x000000ffff007224 */ /* 0x000fc800078e0a04 */
[----:B------:R-:W1:Y:S08]  /*0780*/  I2F.RP R4, R108 ;  /* 0x0000006c00047306 */ /* 0x000e700000209400 */
[----:B------:R-:W2:Y:S08]  /*0790*/  F2I.FTZ.U32.TRUNC.NTZ R3, R3 ;  /* 0x0000000300037305 */ /* 0x000eb0000021f000 */
[----:B-1----:R-:W1:Y:S01]  /*07a0*/  MUFU.RCP R4, R4 ;  /* 0x0000000400047308 */ /* 0x002e620000001000 */
[----:B--2---:R-:W-:-:S04]  /*07b0*/  IMAD.MOV R9, RZ, RZ, -R3 ;  /* 0x000000ffff097224 */ /* 0x004fc800078e0a03 */
[----:B------:R-:W-:Y:S01]  /*07c0*/  IMAD.MOV.U32 R2, RZ, RZ, R9 ;  /* 0x000000ffff027224 */ /* 0x000fe200078e0009 */
[----:B------:R-:W-:-:S03]  /*07d0*/  IABS R9, R8 ;  /* 0x0000000800097213 */ /* 0x000fc60000000000 */
[----:B------:R-:W-:Y:S02]  /*07e0*/  IMAD R5, R2, R7, RZ ;  /* 0x0000000702057224 */ /* 0x000fe400078e02ff */
[----:B------:R-:W-:Y:S02]  /*07f0*/  IMAD.MOV.U32 R2, RZ, RZ, RZ ;  /* 0x000000ffff027224 */ /* 0x000fe400078e00ff */
[----:B-1----:R-:W-:Y:S02]  /*0800*/  VIADD R110, R4, 0xffffffe ;  /* 0x0ffffffe046e7836 */ /* 0x002fe40000000000 */
[----:B------:R-:W-:Y:S01]  /*0810*/  IMAD.HI.U32 R2, R3, R5, R2 ;  /* 0x0000000503027227 */ /* 0x000fe200078e0002 */
[----:B------:R-:W-:Y:S01]  /*0820*/  IABS R3, R68 ;  /* 0x0000004400037213 */ /* 0x000fe20000000000 */
[----:B------:R1:W-:Y:S01]  /*0830*/  F2I.FTZ.U32.TRUNC.NTZ R111, R110 ;  /* 0x0000006e006f7305 */ /* 0x0003e2000021f000 */
[----:B------:R-:W-:-:S03]  /*0840*/  LOP3.LUT R5, R104, 0xff, RZ, 0xc0, !PT ;  /* 0x000000ff68057812 */ /* 0x000fc600078ec0ff */
[----:B------:R-:W-:-:S04]  /*0850*/  IMAD.HI.U32 R2, R2, R9, RZ ;  /* 0x0000000902027227 */ /* 0x000fc800078e00ff */
[----:B------:R-:W-:Y:S02]  /*0860*/  IMAD R0, R2, R0, R9 ;  /* 0x0000000002007224 */ /* 0x000fe400078e0209 */
[----:B------:R-:W-:Y:S02]  /*0870*/  IMAD.MOV.U32 R9, RZ, RZ, R3 ;  /* 0x000000ffff097224 */ /* 0x000fe400078e0003 */
[----:B-1----:R-:W-:Y:S01]  /*0880*/  IMAD.MOV.U32 R110, RZ, RZ, RZ ;  /* 0x000000ffff6e7224 */ /* 0x002fe200078e00ff */
[----:B------:R-:W-:Y:S01]  /*0890*/  ISETP.GT.U32.AND P1, PT, R7, R0, PT ;  /* 0x000000000700720c */ /* 0x000fe20003f24070 */
[----:B------:R-:W1:-:S12]  /*08a0*/  I2F.RP R3, R9 ;  /* 0x0000000900037306 */ /* 0x000e580000209400 */
[----:B------:R-:W-:Y:S02]  /*08b0*/  @!P1 IMAD.IADD R0, R0, 0x1, -R7 ;  /* 0x0000000100009824 */ /* 0x000fe400078e0a07 */
[----:B------:R-:W-:Y:S01]  /*08c0*/  @!P1 VIADD R2, R2, 0x1 ;  /* 0x0000000102029836 */ /* 0x000fe20000000000 */
[----:B-1----:R-:W1:Y:S01]  /*08d0*/  MUFU.RCP R3, R3 ;  /* 0x0000000300037308 */ /* 0x002e620000001000 */
[----:B------:R-:W-:Y:S02]  /*08e0*/  ISETP.NE.AND P1, PT, R11, RZ, PT ;  /* 0x000000ff0b00720c */ /* 0x000fe40003f25270 */
[----:B------:R-:W-:Y:S02]  /*08f0*/  ISETP.GE.U32.AND P0, PT, R0, R7, PT ;  /* 0x000000070000720c */ /* 0x000fe40003f06070 */
[----:B------:R-:W-:-:S04]  /*0900*/  LOP3.LUT R0, R8, R11, RZ, 0x3c, !PT ;  /* 0x0000000b08007212 */ /* 0x000fc800078e3cff */
[----:B------:R-:W-:-:S07]  /*0910*/  ISETP.GE.AND P2, PT, R0, RZ, PT ;  /* 0x000000ff0000720c */ /* 0x000fce0003f46270 */
[----:B------:R-:W-:-:S04]  /*0920*/  @P0 VIADD R2, R2, 0x1 ;  /* 0x0000000102020836 */ /* 0x000fc80000000000 */
[----:B------:R-:W-:Y:S02]  /*0930*/  IMAD.MOV.U32 R10, RZ, RZ, R2 ;  /* 0x000000ffff0a7224 */ /* 0x000fe400078e0002 */
[----:B-1----:R-:W-:Y:S02]  /*0940*/  VIADD R2, R3, 0xffffffe ;  /* 0x0ffffffe03027836 */ /* 0x002fe40000000000 */
[----:B------:R-:W-:Y:S01]  /*0950*/  @!P2 IMAD.MOV R10, RZ, RZ, -R10 ;  /* 0x000000ffff0aa224 */ /* 0x000fe200078e0a0a */
[----:B------:R-:W-:Y:S01]  /*0960*/  @!P1 LOP3.LUT R10, RZ, R11, RZ, 0x33, !PT ;  /* 0x0000000bff0a9212 */ /* 0x000fe200078e33ff */
[----:B------:R-:W1:Y:S01]  /*0970*/  F2I.FTZ.U32.TRUNC.NTZ R3, R2 ;  /* 0x0000000200037305 */ /* 0x000e62000021f000 */
[----:B------:R-:W-:-:S03]  /*0980*/  ISETP.NE.U32.AND P2, PT, R5, RZ, PT ;  /* 0x000000ff0500720c */ /* 0x000fc60003f45070 */
[----:B------:R-:W-:-:S04]  /*0990*/  IMAD.MOV R0, RZ, RZ, -R10 ;  /* 0x000000ffff007224 */ /* 0x000fc800078e0a0a */
[----:B------:R-:W-:-:S04]  /*09a0*/  IMAD R0, R11, R0, R8 ;  /* 0x000000000b007224 */ /* 0x000fc800078e0208 */
[----:B------:R-:W-:Y:S02]  /*09b0*/  IMAD.IADD R0, R6, 0x1, R0 ;  /* 0x0000000106007824 */ /* 0x000fe400078e0200 */
[----:B------:R-:W-:Y:S02]  /*09c0*/  VIADD R6, R25, 0xffffffdf ;  /* 0xffffffdf19067836 */ /* 0x000fe40000000000 */
[----:B-1----:R-:W-:Y:S02]  /*09d0*/  IMAD.MOV R2, RZ, RZ, -R3 ;  /* 0x000000ffff027224 */ /* 0x002fe400078e0a03 */
[----:B------:R-:W-:Y:S01]  /*09e0*/  IMAD R13, R0, 0x100, R5 ;  /* 0x00000100000d7824 */ /* 0x000fe200078e0205 */
[----:B------:R-:W-:Y:S01]  /*09f0*/  ISETP.GE.U32.AND P1, PT, R6, 0x7fffff60, PT ;  /* 0x7fffff600600780c */ /* 0x000fe20003f26070 */
[----:B------:R-:W-:Y:S02]  /*0a00*/  IMAD R7, R2, R9, RZ ;  /* 0x0000000902077224 */ /* 0x000fe400078e02ff */
[----:B------:R-:W-:Y:S01]  /*0a10*/  IMAD.MOV.U32 R2, RZ, RZ, RZ ;  /* 0x000000ffff027224 */ /* 0x000fe200078e00ff */
[----:B------:R-:W-:Y:S01]  /*0a20*/  IABS R0, R13 ;  /* 0x0000000d00007213 */ /* 0x000fe20000000000 */
[----:B------:R-:W-:Y:S01]  /*0a30*/  IMAD.MOV R5, RZ, RZ, -R111 ;  /* 0x000000ffff057224 */ /* 0x000fe200078e0a6f */
[----:B------:R1:W-:Y:S01]  /*0a40*/  STL [R1+0x448], R13 ;  /* 0x0004480d01007387 */ /* 0x0003e20000100800 */
[----:B------:R-:W-:Y:S01]  /*0a50*/  IMAD.HI.U32 R2, R3, R7, R2 ;  /* 0x0000000703027227 */ /* 0x000fe200078e0002 */
[----:B------:R-:W-:-:S02]  /*0a60*/  LOP3.LUT R3, R14, 0x4, RZ, 0xc0, !PT ;  /* 0x000000040e037812 */ /* 0x000fc400078ec0ff */
[----:B------:R-:W-:Y:S02]  /*0a70*/  ISETP.GE.AND P3, PT, R13, RZ, PT ;  /* 0x000000ff0d00720c */ /* 0x000fe40003f66270 */
[----:B------:R-:W-:Y:S01]  /*0a80*/  R2UR UR9, R3 ;  /* 0x00000000030972ca */ /* 0x000fe200000e0000 */
[----:B------:R-:W-:-:S04]  /*0a90*/  IMAD.HI.U32 R2, R2, R0, RZ ;  /* 0x0000000002027227 */ /* 0x000fc800078e00ff */
[----:B------:R-:W-:Y:S02]  /*0aa0*/  IMAD.MOV R2, RZ, RZ, -R2 ;  /* 0x000000ffff027224 */ /* 0x000fe400078e0a02 */
[----:B------:R-:W-:Y:S02]  /*0ab0*/  IMAD R3, R5, R108, RZ ;  /* 0x0000006c05037224 */ /* 0x000fe400078e02ff */
[----:B------:R-:W-:Y:S02]  /*0ac0*/  IMAD R2, R9, R2, R0 ;  /* 0x0000000209027224 */ /* 0x000fe400078e0200 */
[----:B------:R-:W-:Y:S02]  /*0ad0*/  IMAD.SHL.U32 R0, R14, 0x200000, RZ ;  /* 0x002000000e007824 */ /* 0x000fe400078e00ff */
[----:B------:R-:W-:Y:S01]  /*0ae0*/  IMAD.HI.U32 R110, R111, R3, R110 ;  /* 0x000000036f6e7227 */ /* 0x000fe200078e006e */
[----:B------:R-:W-:Y:S02]  /*0af0*/  ISETP.GT.U32.AND P0, PT, R9, R2, PT ;  /* 0x000000020900720c */ /* 0x000fe40003f04070 */
[----:B------:R-:W-:Y:S01]  /*0b00*/  LOP3.LUT R0, R0, 0x600000, RZ, 0xc0, !PT ;  /* 0x0060000000007812 */ /* 0x000fe200078ec0ff */
[----:B------:R-:W-:-:S04]  /*0b10*/  VIADD R3, R25, 0xffffffbf ;  /* 0xffffffbf19037836 */ /* 0x000fc80000000000 */
[C---:B------:R-:W-:Y:S01]  /*0b20*/  VIADD R4, R0.reuse, UR5 ;  /* 0x0000000500047c36 */ /* 0x040fe20008000000 */
[----:B------:R-:W-:Y:S01]  /*0b30*/  ISETP.GE.U32.AND P4, PT, R3, 0x7fffff40, PT ;  /* 0x7fffff400300780c */ /* 0x000fe20003f86070 */
[----:B------:R-:W-:-:S03]  /*0b40*/  VIADD R0, R0, UR6 ;  /* 0x0000000600007c36 */ /* 0x000fc60008000000 */
[----:B------:R-:W-:Y:S01]  /*0b50*/  R2UR UR10, R4 ;  /* 0x00000000040a72ca */ /* 0x000fe200000e0000 */
[----:B------:R-:W-:Y:S01]  /*0b60*/  @!P0 IMAD.IADD R2, R2, 0x1, -R9 ;  /* 0x0000000102028824 */ /* 0x000fe200078e0a09 */
[----:B------:R-:W-:Y:S01]  /*0b70*/  R2UR UR12, R0 ;  /* 0x00000000000c72ca */ /* 0x000fe200000e0000 */
[----:B------:R-:W-:-:S03]  /*0b80*/  IMAD.SHL.U32 R0, R10, 0x80, RZ ;  /* 0x000000800a007824 */ /* 0x000fc600078e00ff */
[----:B------:R-:W-:Y:S02]  /*0b90*/  ISETP.GT.U32.AND P0, PT, R9, R2, PT ;  /* 0x000000020900720c */ /* 0x000fe40003f04070 */
[----:B------:R-:W-:-:S04]  /*0ba0*/  LOP3.LUT R109, R0, R109, RZ, 0xfc, !PT ;  /* 0x0000006d006d7212 */ /* 0x000fc800078efcff */
[----:B------:R-:W-:Y:S02]  /*0bb0*/  LOP3.LUT R3, R109, 0x2, RZ, 0xfc, !PT ;  /* 0x000000026d037812 */ /* 0x000fe400078efcff */
[----:B------:R-:W-:Y:S02]  /*0bc0*/  IABS R7, R109 ;  /* 0x0000006d00077213 */ /* 0x000fe40000000000 */
[----:B------:R-:W-:-:S03]  /*0bd0*/  IABS R5, R3 ;  /* 0x0000000300057213 */ /* 0x000fc60000000000 */
[----:B------:R-:W-:Y:S01]  /*0be0*/  @!P0 IMAD.IADD R2, R2, 0x1, -R9 ;  /* 0x0000000102028824 */ /* 0x000fe200078e0a09 */
[----:B------:R-:W-:Y:S01]  /*0bf0*/  ISETP.GE.AND P0, PT, R3, RZ, PT ;  /* 0x000000ff0300720c */ /* 0x000fe20003f06270 */
[----:B------:R-:W-:Y:S02]  /*0c00*/  VIADD R3, R25, 0xffffffbe ;  /* 0xffffffbe19037836 */ /* 0x000fe40000000000 */
[----:B------:R-:W-:-:S03]  /*0c10*/  IMAD.HI.U32 R4, R110, R5, RZ ;  /* 0x000000056e047227 */ /* 0x000fc600078e00ff */
[----:B------:R-:W-:Y:S01]  /*0c20*/  ISETP.GE.U32.AND P5, PT, R3, 0x7fffff3f, PT ;  /* 0x7fffff3f0300780c */ /* 0x000fe20003fa6070 */
[----:B------:R-:W-:-:S04]  /*0c30*/  IMAD.HI.U32 R3, R110, R7, RZ ;  /* 0x000000076e037227 */ /* 0x000fc800078e00ff */
[----:B------:R-:W-:Y:S02]  /*0c40*/  VIADD R9, R25, 0xffffffde ;  /* 0xffffffde19097836 */ /* 0x000fe40000000000 */
[----:B------:R-:W-:Y:S02]  /*0c50*/  IMAD.MOV.U32 R8, RZ, RZ, R2 ;  /* 0x000000ffff087224 */ /* 0x000fe400078e0002 */
[----:B------:R-:W-:Y:S02]  /*0c60*/  IMAD.MOV R4, RZ, RZ, -R4 ;  /* 0x000000ffff047224 */ /* 0x000fe400078e0a04 */
[----:B------:R-:W-:Y:S02]  /*0c70*/  IMAD.MOV R3, RZ, RZ, -R3 ;  /* 0x000000ffff037224 */ /* 0x000fe400078e0a03 */
[----:B------:R-:W-:Y:S01]  /*0c80*/  @!P3 IMAD.MOV R8, RZ, RZ, -R8 ;  /* 0x000000ffff08b224 */ /* 0x000fe200078e0a08 */
[----:B------:R-:W-:Y:S01]  /*0c90*/  ISETP.GE.U32.AND P3, PT, R9, 0x7fffff5f, PT ;  /* 0x7fffff5f0900780c */ /* 0x000fe20003f66070 */
[C---:B------:R-:W-:Y:S01]  /*0ca0*/  IMAD R6, R108.reuse, R4, R5 ;  /* 0x000000046c067224 */ /* 0x040fe200078e0205 */
[----:B------:R-:W-:Y:S01]  /*0cb0*/  @!P6 LOP3.LUT R8, RZ, R68, RZ, 0x33, !PT ;  /* 0x00000044ff08e212 */ /* 0x000fe200078e33ff */
[----:B------:R-:W-:-:S02]  /*0cc0*/  IMAD R7, R108, R3, R7 ;  /* 0x000000036c077224 */ /* 0x000fc400078e0207 */
[----:B0-----:R-:W-:Y:S01]  /*0cd0*/  IMAD.SHL.U32 R4, R106, 0x40, RZ ;  /* 0x000000406a047824 */ /* 0x001fe200078e00ff */
[----:B-1-3--:R-:W-:Y:S07]  /*0ce0*/  BRA.U UP0, `(.L_x_5) ;  /* 0x0000000100187547 */ /* 0x00afee000b800000 */
[----:B------:R-:W-:Y:S01]  /*0cf0*/  ELECT P6, URZ, PT ;  /* 0x0000000000ff782f */ /* 0x000fe200038c0000 */
[----:B------:R-:W-:Y:S01]  /*0d00*/  IMAD.MOV.U32 R2, RZ, RZ, 0x1 ;  /* 0x00000001ff027424 */ /* 0x000fe200078e00ff */
[----:B------:R-:W-:Y:S01]  /*0d10*/  UMOV UR8, 0x40 ;  /* 0x0000004000087882 */ /* 0x000fe20000000000 */
[----:B------:R-:W-:Y:S01]  /*0d20*/  UVIRTCOUNT.DEALLOC.SMPOOL 0x80 ;  /* 0x000000800000784c */ /* 0x000fe20000000000 */
[----:B------:R-:W-:-:S09]  /*0d30*/  ULEA UR8, UR7, UR8, 0x18 ;  /* 0x0000000807087291 */ /* 0x000fd2000f8ec0ff */
[----:B------:R0:W-:Y:S03]  /*0d40*/  @P6 STS.U8 [UR8], R2 ;  /* 0x00000002ff006988 */ /* 0x0001e60008000008 */
.L_x_5:
[----:B------:R-:W-:Y:S01]  /*0d50*/  ULEA UR7, UR9, UR10, 0x5 ;  /* 0x0000000a09077291 */ /* 0x000fe2000f8e28ff */
[----:B------:R-:W-:Y:S01]  /*0d60*/  IMAD R3, R8, UR13, RZ ;  /* 0x0000000d08037c24 */ /* 0x000fe2000f8e02ff */
[----:B------:R-:W-:Y:S01]  /*0d70*/  VOTEU.ALL UP1, P2 ;  /* 0x0000000000ff7886 */ /* 0x000fe20001020000 */
[----:B------:R-:W-:Y:S01]  /*0d80*/  UIADD3 UR8, UPT, UPT, UR4, 0x10000, URZ ;  /* 0x0001000004087890 */ /* 0x000fe2000fffe0ff */
[C---:B------:R-:W-:Y:S01]  /*0d90*/  IMAD R5, R106.reuse, 0x82, RZ ;  /* 0x000000826a057824 */ /* 0x040fe200078e02ff */
[----:B------:R-:W-:Y:S01]  /*0da0*/  VOTEU.ALL UP2, P2 ;  /* 0x0000000000ff7886 */ /* 0x000fe20001040000 */
[----:B0-----:R-:W-:Y:S01]  /*0db0*/  LEA R2, P6, R3, UR16, 0x1 ;  /* 0x0000001003027c11 */ /* 0x001fe2000f8c08ff */
[----:B------:R-:W-:Y:S01]  /*0dc0*/  IMAD R8, R106, 0x41, RZ ;  /* 0x000000416a087824 */ /* 0x000fe200078e02ff */
[----:B------:R-:W-:-:S04]  /*0dd0*/  @!UP1 UIADD3 UR14, UPT, UPT, -UR11, 0x100000, URZ ;  /* 0x001000000b0e9890 */ /* 0x000fc8000fffe1ff */
[----:B------:R-:W-:Y:S02]  /*0de0*/  @!UP1 USHF.L.U32 UR15, UR14, 0xb, URZ ;  /* 0x0000000b0e0f9899 */ /* 0x000fe400080006ff */
[----:B------:R-:W-:Y:S01]  /*0df0*/  @!UP1 USHF.L.U32 UR14, UR14, 0x1, URZ ;  /* 0x000000010e0e9899 */ /* 0x000fe200080006ff */
[----:B------:R-:W-:Y:S01]  /*0e00*/  STTM.x128 tmem[UR7], RZ ;  /* 0x000000ff000079ed */ /* 0x000fe200083c0007 */
[----:B------:R-:W0:Y:S02]  /*0e10*/  FENCE.VIEW.ASYNC.T ;  /* 0x00000000000073c6 */ /* 0x000e240000000200 */
[----:B0-----:R-:W-:Y:S01]  /*0e20*/  BAR.SYNC.DEFER_BLOCKING 0x0 ;  /* 0x0000000000007b1d */ /* 0x001fe20000010000 */
[----:B------:R-:W-:Y:S01]  /*0e30*/  LEA.HI.X.SX32 R3, R3, UR17, 0x1, P6 ;  /* 0x0000001103037c11 */ /* 0x000fe2000b0f0eff */
[----:B------:R-:W-:Y:S01]  /*0e40*/  VIADD R9, R25, 0xffffffbd ;  /* 0xffffffbd19097836 */ /* 0x000fe20000000000 */
[-C--:B------:R-:W-:Y:S02]  /*0e50*/  LEA R11, P6, R106, R2.reuse, 0x7 ;  /* 0x000000026a0b7211 */ /* 0x080fe400078c38ff */
[----:B------:R-:W-:Y:S01]  /*0e60*/  PRMT R36, RZ, 0x7610, R36 ;  /* 0x00007610ff247816 */ /* 0x000fe20000000024 */
[----:B------:R-:W0:Y:S01]  /*0e70*/  LDCU UR13, c[0x0][0x3b0] ;  /* 0x00007600ff0d77ac */ /* 0x000e220008000800 */
[----:B------:R-:W-:Y:S01]  /*0e80*/  LEA.HI.X.SX32 R4, R4, R3, 0x1, P6 ;  /* 0x0000000304047211 */ /* 0x000fe200030f0eff */
[----:B------:R-:W-:Y:S01]  /*0e90*/  STL [R1+0x23c], R11 ;  /* 0x00023c0b01007387 */ /* 0x000fe20000100800 */
[----:B------:R-:W-:Y:S01]  /*0ea0*/  IADD3 R10, P6, PT, R5, R2, RZ ;  /* 0x00000002050a7210 */ /* 0x000fe20007fde0ff */
[----:B------:R-:W1:Y:S02]  /*0eb0*/  LDCU UR16, c[0x0][0x3b0] ;  /* 0x00007600ff1077ac */ /* 0x000e640008000800 */
[----:B------:R2:W-:Y:S01]  /*0ec0*/  STL [R1+0x238], R4 ;  /* 0x0002380401007387 */ /* 0x0005e20000100800 */
[----:B------:R-:W-:Y:S01]  /*0ed0*/  @!P4 IMAD.MOV.U32 R5, RZ, RZ, R4 ;  /* 0x000000ffff05c224 */ /* 0x000fe200078e0004 */
[----:B------:R-:W-:Y:S01]  /*0ee0*/  PRMT R37, RZ, 0x7610, R37 ;  /* 0x00007610ff257816 */ /* 0x000fe20000000025 */
[----:B------:R-:W3:Y:S01]  /*0ef0*/  LDCU UR17, c[0x0][0x3b0] ;  /* 0x00007600ff1177ac */ /* 0x000ee20008000800 */
[----:B------:R-:W-:-:S02]  /*0f00*/  PRMT R28, RZ, 0x7610, R28 ;  /* 0x00007610ff1c7816 */ /* 0x000fc4000000001c */
[----:B------:R-:W-:Y:S01]  /*0f10*/  PRMT R39, RZ, 0x7610, R39 ;  /* 0x00007610ff277816 */ /* 0x000fe20000000027 */
[----:B------:R-:W4:Y:S01]  /*0f20*/  LDCU UR22, c[0x0][0x3b0] ;  /* 0x00007600ff1677ac */ /* 0x000f220008000800 */
[----:B--2---:R-:W-:Y:S01]  /*0f30*/  @!P4 IMAD.MOV.U32 R4, RZ, RZ, R11 ;  /* 0x000000ffff04c224 */ /* 0x004fe200078e000b */
[----:B------:R-:W-:Y:S01]  /*0f40*/  PRMT R38, RZ, 0x7610, R38 ;  /* 0x00007610ff267816 */ /* 0x000fe20000000026 */
[----:B------:R-:W2:Y:S02]  /*0f50*/  FENCE.VIEW.ASYNC.S ;  /* 0x00000000000073c6 */ /* 0x000ea40000000000 */
[----:B--2---:R2:W5:Y:S02]  /*0f60*/  @!UP2 SYNCS.EXCH.64 URZ, [UR8], UR14 ;  /* 0x0000000e08ffa5b2 */ /* 0x0045640008000100 */
[----:B-----5:R-:W-:Y:S01]  /*0f70*/  BAR.SYNC.DEFER_BLOCKING 0x0 ;  /* 0x0000000000007b1d */ /* 0x020fe20000010000 */
[----:B------:R-:W-:Y:S01]  /*0f80*/  LEA.HI.X.SX32 R12, R8, R3, 0x1, P6 ;  /* 0x00000003080c7211 */ /* 0x000fe200030f0eff */
[C---:B------:R-:W-:Y:S01]  /*0f90*/  IMAD.SHL.U32 R8, R106.reuse, 0x20, RZ ;  /* 0x000000206a087824 */ /* 0x040fe200078e00ff */
[----:B------:R-:W-:-:S02]  /*0fa0*/  LEA R11, P6, R106, R2, 0x6 ;  /* 0x000000026a0b7211 */ /* 0x000fc400078c30ff */
[----:B------:R-:W-:Y:S01]  /*0fb0*/  PRMT R41, RZ, 0x7610, R41 ;  /* 0x00007610ff297816 */ /* 0x000fe20000000029 */
[----:B------:R-:W0:Y:S01]  /*0fc0*/  LDCU UR23, c[0x0][0x3b0] ;  /* 0x00007600ff1777ac */ /* 0x000e220008000800 */
[----:B------:R-:W-:Y:S01]  /*0fd0*/  STL [R1+0x244], R10 ;  /* 0x0002440a01007387 */ /* 0x000fe20000100800 */
[----:B------:R-:W-:Y:S01]  /*0fe0*/  PRMT R40, RZ, 0x7610, R40 ;  /* 0x00007610ff287816 */ /* 0x000fe20000000028 */
[----:B------:R-:W0:Y:S02]  /*0ff0*/  LDCU UR24, c[0x0][0x3b0] ;  /* 0x00007600ff1877ac */ /* 0x000e240008000800 */
[----:B------:R5:W-:Y:S01]  /*1000*/  STL [R1+0x240], R12 ;  /* 0x0002400c01007387 */ /* 0x000be20000100800 */
[----:B------:R-:W-:Y:S01]  /*1010*/  PRMT R43, RZ, 0x7610, R43 ;  /* 0x00007610ff2b7816 */ /* 0x000fe2000000002b */
[----:B--2---:R-:W2:Y:S01]  /*1020*/  LDCU UR14, c[0x0][0x3b0] ;  /* 0x00007600ff0e77ac */ /* 0x004ea20008000800 */
[----:B------:R-:W-:Y:S02]  /*1030*/  PRMT R42, RZ, 0x7610, R42 ;  /* 0x00007610ff2a7816 */ /* 0x000fe4000000002a */
[----:B------:R-:W-:Y:S01]  /*1040*/  PRMT R45, RZ, 0x7610, R45 ;  /* 0x00007610ff2d7816 */ /* 0x000fe2000000002d */
[----:B------:R-:W0:Y:S01]  /*1050*/  LDCU UR15, c[0x0][0x3b0] ;  /* 0x00007600ff0f77ac */ /* 0x000e220008000800 */
[----:B------:R-:W-:-:S02]  /*1060*/  PRMT R44, RZ, 0x7610, R44 ;  /* 0x00007610ff2c7816 */ /* 0x000fc4000000002c */
[----:B------:R-:W-:Y:S01]  /*1070*/  PRMT R47, RZ, 0x7610, R47 ;  /* 0x00007610ff2f7816 */ /* 0x000fe2000000002f */
[----:B------:R-:W0:Y:S01]  /*1080*/  LDCU UR25, c[0x0][0x3b0] ;  /* 0x00007600ff1977ac */ /* 0x000e220008000800 */
[----:B------:R1:W2:Y:S01]  /*1090*/  @!P4 LDG.E.U16 R27, desc[UR20][R4.64] ;  /* 0x00000014041bc981 */ /* 0x0002a2000c1e1500 */
[----:B------:R-:W-:Y:S01]  /*10a0*/  ISETP.GE.U32.AND P4, PT, R9, 0x7fffff3e, PT ;  /* 0x7fffff3e0900780c */ /* 0x000fe20003f86070 */
[----:B------:R-:W-:Y:S01]  /*10b0*/  IMAD R9, R106, 0x42, RZ ;  /* 0x000000426a097824 */ /* 0x000fe200078e02ff */
[----:B------:R-:W-:Y:S01]  /*10c0*/  PRMT R46, RZ, 0x7610, R46 ;  /* 0x00007610ff2e7816 */ /* 0x000fe2000000002e */
[----:B------:R-:W0:Y:S01]  /*10d0*/  LDCU UR26, c[0x0][0x3b0] ;  /* 0x00007600ff1a77ac */ /* 0x000e220008000800 */
[----:B------:R-:W-:Y:S02]  /*10e0*/  PRMT R49, RZ, 0x7610, R49 ;  /* 0x00007610ff317816 */ /* 0x000fe40000000031 */
[----:B------:R-:W-:Y:S01]  /*10f0*/  PRMT R48, RZ, 0x7610, R48 ;  /* 0x00007610ff307816 */ /* 0x000fe20000000030 */
[----:B------:R-:W0:Y:S01]  /*1100*/  LDCU UR27, c[0x0][0x3b0] ;  /* 0x00007600ff1b77ac */ /* 0x000e220008000800 */
[----:B-1----:R-:W-:-:S02]  /*1110*/  @!P5 IMAD.MOV.U32 R4, RZ, RZ, R10 ;  /* 0x000000ffff04d224 */ /* 0x002fc400078e000a */
[----:B------:R-:W-:Y:S01]  /*1120*/  @!P5 IMAD.MOV.U32 R5, RZ, RZ, R12 ;  /* 0x000000ffff05d224 */ /* 0x000fe200078e000c */
[-C--:B-----5:R-:W-:Y:S01]  /*1130*/  LEA.HI.X.SX32 R12, R8, R3.reuse, 0x1, P6 ;  /* 0x00000003080c7211 */ /* 0x0a0fe200030f0eff */
[----:B------:R-:W-:Y:S01]  /*1140*/  IMAD R8, R106, 0x21, RZ ;  /* 0x000000216a087824 */ /* 0x000fe200078e02ff */
[----:B------:R-:W-:Y:S01]  /*1150*/  IADD3 R13, P6, PT, R9, R2, RZ ;  /* 0x00000002090d7210 */ /* 0x000fe20007fde0ff */
[----:B------:R-:W1:Y:S01]  /*1160*/  LDCU UR28, c[0x0][0x3b0] ;  /* 0x00007600ff1c77ac */ /* 0x000e620008000800 */
[----:B------:R5:W2:Y:S01]  /*1170*/  @!P5 LDG.E.U16 R36, desc[UR20][R4.64] ;  /* 0x000000140424d981 */ /* 0x000aa2000c1e1500 */
[----:B------:R-:W-:Y:S01]  /*1180*/  VIADD R10, R25, 0xffffffbc ;  /* 0xffffffbc190a7836 */ /* 0x000fe20000000000 */
[----:B------:R-:W-:Y:S01]  /*1190*/  LEA.HI.X.SX32 R14, R8, R3, 0x1, P6 ;  /* 0x00000003080e7211 */ /* 0x000fe200030f0eff */
[----:B------:R-:W0:Y:S01]  /*11a0*/  LDCU UR29, c[0x0][0x3b0] ;  /* 0x00007600ff1d77ac */ /* 0x000e220008000800 */
[----:B------:R3:W-:Y:S01]  /*11b0*/  STL [R1+0x13c], R11 ;  /* 0x00013c0b01007387 */ /* 0x0007e20000100800 */
[----:B------:R-:W-:-:S02]  /*11c0*/  PRMT R175, RZ, 0x7610, R175 ;  /* 0x00007610ffaf7816 */ /* 0x000fc400000000af */
[----:B------:R-:W-:Y:S01]  /*11d0*/  PRMT R174, RZ, 0x7610, R174 ;  /* 0x00007610ffae7816 */ /* 0x000fe200000000ae */
[----:B------:R1:W-:Y:S01]  /*11e0*/  STL [R1+0x138], R12 ;  /* 0x0001380c01007387 */ /* 0x0003e20000100800 */
[----:B------:R-:W-:Y:S01]  /*11f0*/  ISETP.GE.U32.AND P5, PT, R10, 0x7fffff3d, PT ;  /* 0x7fffff3d0a00780c */ /* 0x000fe20003fa6070 */
[----:B-----5:R-:W-:Y:S01]  /*1200*/  @!P1 IMAD.MOV.U32 R4, RZ, RZ, R11 ;  /* 0x000000ffff049224 */ /* 0x020fe200078e000b */
[----:B------:R-:W-:Y:S01]  /*1210*/  PRMT R180, RZ, 0x7610, R180 ;  /* 0x00007610ffb47816 */ /* 0x000fe200000000b4 */
[----:B------:R-:W-:Y:S01]  /*1220*/  @!P1 IMAD.MOV.U32 R5, RZ, RZ, R12 ;  /* 0x000000ffff059224 */ /* 0x000fe200078e000c */
[----:B------:R-:W-:Y:S01]  /*1230*/  PRMT R177, RZ, 0x7610, R177 ;  /* 0x00007610ffb17816 */ /* 0x000fe200000000b1 */
[C---:B---3--:R-:W-:Y:S01]  /*1240*/  IMAD R11, R106.reuse, 0x84, RZ ;  /* 0x000000846a0b7824 */ /* 0x048fe200078e02ff */
[----:B------:R-:W-:Y:S01]  /*1250*/  PRMT R184, RZ, 0x7610, R184 ;  /* 0x00007610ffb87816 */ /* 0x000fe200000000b8 */
[----:B------:R-:W3:Y:S01]  /*1260*/  LDCU UR30, c[0x0][0x3b0] ;  /* 0x00007600ff1e77ac */ /* 0x000ee20008000800 */
[----:B------:R5:W2:Y:S01]  /*1270*/  @!P1 LDG.E.U16 R37, desc[UR20][R4.64] ;  /* 0x0000001404259981 */ /* 0x000aa2000c1e1500 */
[----:B------:R-:W-:Y:S01]  /*1280*/  VIADD R8, R25, 0xffffffee ;  /* 0xffffffee19087836 */ /* 0x000fe20000000000 */
[----:B-1----:R-:W-:Y:S01]  /*1290*/  IADD3 R12, P1, PT, R11, R2, RZ ;  /* 0x000000020b0c7210 */ /* 0x002fe20007f3e0ff */
[----:B------:R-:W-:Y:S01]  /*12a0*/  VIADD R10, R25, 0xffffffef ;  /* 0xffffffef190a7836 */ /* 0x000fe20000000000 */
[----:B------:R1:W-:Y:S01]  /*12b0*/  STL [R1+0x144], R13 ;  /* 0x0001440d01007387 */ /* 0x0003e20000100800 */
[----:B------:R-:W-:Y:S01]  /*12c0*/  IMAD R11, R106, 0x86, RZ ;  /* 0x000000866a0b7824 */ /* 0x000fe200078e02ff */
[----:B------:R-:W-:Y:S01]  /*12d0*/  PRMT R183, RZ, 0x7610, R183 ;  /* 0x00007610ffb77816 */ /* 0x000fe200000000b7 */
[----:B------:R-:W0:Y:S01]  /*12e0*/  LDCU UR31, c[0x0][0x3b0] ;  /* 0x00007600ff1f77ac */ /* 0x000e220008000800 */
[----:B------:R-:W-:Y:S01]  /*12f0*/  ISETP.GE.U32.AND P6, PT, R10, 0x7fffff70, PT ;  /* 0x7fffff700a00780c */ /* 0x000fe20003fc6070 */
[----:B------:R-:W-:Y:S01]  /*1300*/  STL [R1+0x140], R14 ;  /* 0x0001400e01007387 */ /* 0x000fe20000100800 */
[----:B-----5:R-:W-:Y:S01]  /*1310*/  @!P3 IMAD.MOV.U32 R4, RZ, RZ, R13 ;  /* 0x000000ffff04b224 */ /* 0x020fe200078e000d */
[----:B------:R-:W-:Y:S01]  /*1320*/  PRMT R187, RZ, 0x7610, R187 ;  /* 0x00007610ffbb7816 */ /* 0x000fe200000000bb */
[----:B------:R-:W-:Y:S01]  /*1330*/  @!P3 IMAD.MOV.U32 R5, RZ, RZ, R14 ;  /* 0x000000ffff05b224 */ /* 0x000fe200078e000e */
[----:B------:R-:W-:Y:S01]  /*1340*/  PRMT R186, RZ, 0x7610, R186 ;  /* 0x00007610ffba7816 */ /* 0x000fe200000000ba */
[----:B------:R-:W0:Y:S01]  /*1350*/  LDCU UR32, c[0x0][0x3b0] ;  /* 0x00007600ff2077ac */ /* 0x000e220008000800 */
[----:B-1----:R-:W-:-:S02]  /*1360*/  LEA.HI.X.SX32 R13, R9, R3, 0x1, P1 ;  /* 0x00000003090d7211 */ /* 0x002fc400008f0eff */
[----:B------:R1:W2:Y:S01]  /*1370*/  @!P3 LDG.E.U16 R28, desc[UR20][R4.64] ;  /* 0x00000014041cb981 */ /* 0x0002a2000c1e1500 */
[----:B------:R-:W-:Y:S01]  /*1380*/  ISETP.GE.U32.AND P3, PT, R8, 0x7fffff6f, PT ;  /* 0x7fffff6f0800780c */ /* 0x000fe20003f66070 */
[----:B------:R-:W-:Y:S01]  /*1390*/  IMAD R8, R106, 0x43, RZ ;  /* 0x000000436a087824 */ /* 0x000fe200078e02ff */
[----:B------:R-:W-:Y:S01]  /*13a0*/  IADD3 R10, P1, PT, R11, R2, RZ ;  /* 0x000000020b0a7210 */ /* 0x000fe20007f3e0ff */
[----:B------:R5:W-:Y:S01]  /*13b0*/  STL [R1+0x24c], R12 ;  /* 0x00024c0c01007387 */ /* 0x000be20000100800 */
[----:B------:R-:W-:Y:S01]  /*13c0*/  VIADD R9, R25, 0xffffffbb ;  /* 0xffffffbb19097836 */ /* 0x000fe20000000000 */
[----:B------:R-:W-:Y:S01]  /*13d0*/  PRMT R191, RZ, 0x7610, R191 ;  /* 0x00007610ffbf7816 */ /* 0x000fe200000000bf */
[----:B------:R-:W0:Y:S01]  /*13e0*/  LDCU UR33, c[0x0][0x3b0] ;  /* 0x00007600ff2177ac */ /* 0x000e220008000800 */
[----:B------:R0:W-:Y:S01]  /*13f0*/  STL [R1+0x248], R13 ;  /* 0x0002480d01007387 */ /* 0x0001e20000100800 */
[----:B-1----:R-:W-:Y:S01]  /*1400*/  @!P4 IMAD.MOV.U32 R4, RZ, RZ, R12 ;  /* 0x000000ffff04c224 */ /* 0x002fe200078e000c */
[----:B------:R-:W-:Y:S01]  /*1410*/  PRMT R189, RZ, 0x7610, R189 ;  /* 0x00007610ffbd7816 */ /* 0x000fe200000000bd */
[----:B------:R-:W-:Y:S01]  /*1420*/  @!P4 IMAD.MOV.U32 R5, RZ, RZ, R13 ;  /* 0x000000ffff05c224 */ /* 0x000fe200078e000d */
[----:B------:R-:W-:Y:S01]  /*1430*/  PRMT R196, RZ, 0x7610, R196 ;  /* 0x00007610ffc47816 */ /* 0x000fe200000000c4 */
[----:B------:R-:W1:Y:S01]  /*1440*/  LDCU UR34, c[0x0][0x3b0] ;  /* 0x00007600ff2277ac */ /* 0x000e620008000800 */
[----:B-----5:R-:W-:-:S02]  /*1450*/  LEA.HI.X.SX32 R12, R8, R3, 0x1, P1 ;  /* 0x00000003080c7211 */ /* 0x020fc400008f0eff */
[----:B------:R5:W2:Y:S01]  /*1460*/  @!P4 LDG.E.U16 R39, desc[UR20][R4.64] ;  /* 0x000000140427c981 */ /* 0x000aa2000c1e1500 */
[----:B------:R-:W-:Y:S01]  /*1470*/  ISETP.GE.U32.AND P4, PT, R9, 0x7fffff3c, PT ;  /* 0x7fffff3c0900780c */ /* 0x000fe20003f86070 */
[----:B------:R-:W-:Y:S01]  /*1480*/  VIADD R9, R25, 0xffffffba ;  /* 0xffffffba19097836 */ /* 0x000fe20000000000 */
[CC--:B------:R-:W-:Y:S01]  /*1490*/  LEA R11, P1, R106.reuse, R2.reuse, 0x5 ;  /* 0x000000026a0b7211 */ /* 0x0c0fe200078228ff */
[----:B------:R-:W-:Y:S01]  /*14a0*/  IMAD.SHL.U32 R8, R106, 0x10, RZ ;  /* 0x000000106a087824 */ /* 0x000fe200078e00ff */
[----:B------:R1:W-:Y:S01]  /*14b0*/  STL [R1+0x254], R10 ;  /* 0x0002540a01007387 */ /* 0x0003e20000100800 */
[----:B------:R-:W-:Y:S01]  /*14c0*/  PRMT R195, RZ, 0x7610, R195 ;  /* 0x00007610ffc37816 */ /* 0x000fe200000000c3 */
[----:B------:R-:W2:Y:S01]  /*14d0*/  LDCU UR35, c[0x0][0x3b0] ;  /* 0x00007600ff2377ac */ /* 0x000ea20008000800 */
[----:B-----5:R-:W-:Y:S01]  /*14e0*/  @!P5 IMAD.MOV.U32 R4, RZ, RZ, R10 ;  /* 0x000000ffff04d224 */ /* 0x020fe200078e000a */
[----:B------:R-:W-:Y:S01]  /*14f0*/  PRMT R201, RZ, 0x7610, R201 ;  /* 0x00007610ffc97816 */ /* 0x000fe200000000c9 */
[----:B------:R-:W-:Y:S01]  /*1500*/  @!P5 IMAD.MOV.U32 R5, RZ, RZ, R12 ;  /* 0x000000ffff05d224 */ /* 0x000fe200078e000c */
[----:B0-----:R-:W-:Y:S01]  /*1510*/  LEA.HI.X.SX32 R13, R8, R3, 0x1, P1 ;  /* 0x00000003080d7211 */ /* 0x001fe200008f0eff */
[----:B------:R0:W-:Y:S01]  /*1520*/  STL [R1+0x250], R12 ;  /* 0x0002500c01007387 */ /* 0x0001e20000100800 */
[----:B------:R-:W-:Y:S01]  /*1530*/  PRMT R200, RZ, 0x7610, R200 ;  /* 0x00007610ffc87816 */ /* 0x000fe200000000c8 */
[----:B------:R-:W2:Y:S02]  /*1540*/  LDCU UR36, c[0x0][0x3b0] ;  /* 0x00007600ff2477ac */ /* 0x000ea40008000800 */
[----:B------:R5:W2:Y:S01]  /*1550*/  @!P5 LDG.E.U16 R38, desc[UR20][R4.64] ;  /* 0x000000140426d981 */ /* 0x000aa2000c1e1500 */
[----:B------:R-:W-:Y:S01]  /*1560*/  ISETP.GE.U32.AND P5, PT, R9, 0x7fffff3b, PT ;  /* 0x7fffff3b0900780c */ /* 0x000fe20003fa6070 */
[C---:B------:R-:W-:Y:S01]  /*1570*/  IMAD R9, R106.reuse, 0x22, RZ ;  /* 0x000000226a097824 */ /* 0x040fe200078e02ff */
[----:B------:R-:W-:Y:S01]  /*1580*/  PRMT R203, RZ, 0x7610, R203 ;  /* 0x00007610ffcb7816 */ /* 0x000fe200000000cb */
[----:B------:R-:W-:Y:S01]  /*1590*/  IMAD R8, R106, 0x11, RZ ;  /* 0x000000116a087824 */ /* 0x000fe200078e02ff */
[----:B------:R3:W-:Y:S01]  /*15a0*/  STL [R1+0xbc], R11 ;  /* 0x0000bc0b01007387 */ /* 0x0007e20000100800 */
[----:B-1----:R-:W-:Y:S01]  /*15b0*/  VIADD R10, R25, 0xffffffdd ;  /* 0xffffffdd190a7836 */ /* 0x002fe20000000000 */
[----:B0-----:R-:W-:Y:S01]  /*15c0*/  IADD3 R12, P1, PT, R9, R2, RZ ;  /* 0x00000002090c7210 */ /* 0x001fe20007f3e0ff */
[----:B------:R-:W0:Y:S01]  /*15d0*/  LDCU UR37, c[0x0][0x3b0] ;  /* 0x00007600ff2577ac */ /* 0x000e220008000800 */
[----:B------:R1:W-:Y:S01]  /*15e0*/  STL [R1+0xb8], R13 ;  /* 0x0000b80d01007387 */ /* 0x0003e20000100800 */
[----:B-----5:R-:W-:-:S02]  /*15f0*/  @!P6 IMAD.MOV.U32 R4, RZ, RZ, R11 ;  /* 0x000000ffff04e224 */ /* 0x020fc400078e000b */
[----:B------:R-:W-:Y:S01]  /*1600*/  @!P6 IMAD.MOV.U32 R5, RZ, RZ, R13 ;  /* 0x000000ffff05e224 */ /* 0x000fe200078e000d */
[----:B------:R-:W-:Y:S01]  /*1610*/  LEA.HI.X.SX32 R14, R8, R3, 0x1, P1 ;  /* 0x00000003080e7211 */ /* 0x000fe200008f0eff */
[----:B------:R-:W0:Y:S03]  /*1620*/  LDCU UR38, c[0x0][0x3b0] ;  /* 0x00007600ff2677ac */ /* 0x000e260008000800 */
[----:B------:R5:W2:Y:S01]  /*1630*/  @!P6 LDG.E.U16 R41, desc[UR20][R4.64] ;  /* 0x000000140429e981 */ /* 0x000aa2000c1e1500 */
[----:B------:R-:W-:Y:S01]  /*1640*/  ISETP.GE.U32.AND P6, PT, R10, 0x7fffff5e, PT ;  /* 0x7fffff5e0a00780c */ /* 0x000fe20003fc6070 */
[C---:B------:R-:W-:Y:S01]  /*1650*/  IMAD R10, R106.reuse, 0x44, RZ ;  /* 0x000000446a0a7824 */ /* 0x040fe200078e02ff */
[----:B------:R-:W-:Y:S01]  /*1660*/  PRMT R202, RZ, 0x7610, R202 ;  /* 0x00007610ffca7816 */ /* 0x000fe200000000ca */
[----:B---3--:R-:W-:Y:S01]  /*1670*/  IMAD R11, R106, 0x88, RZ ;  /* 0x000000886a0b7824 */ /* 0x008fe200078e02ff */
[----:B------:R-:W-:Y:S01]  /*1680*/  STL [R1+0xc4], R12 ;  /* 0x0000c40c01007387 */ /* 0x000fe20000100800 */
[----:B------:R-:W-:Y:S01]  /*1690*/  VIADD R8, R25, 0xffffffdc ;  /* 0xffffffdc19087836 */ /* 0x000fe20000000000 */
[----:B-1----:R-:W-:Y:S01]  /*16a0*/  IADD3 R13, P1, PT, R10, R2, RZ ;  /* 0x000000020a0d7210 */ /* 0x002fe20007f3e0ff */
[----:B------:R-:W1:Y:S01]  /*16b0*/  LDCU UR39, c[0x0][0x3b0] ;  /* 0x00007600ff2777ac */ /* 0x000e620008000800 */
[----:B------:R3:W-:Y:S01]  /*16c0*/  STL [R1+0xc0], R14 ;  /* 0x0000c00e01007387 */ /* 0x0007e20000100800 */
[----:B-----5:R-:W-:-:S02]  /*16d0*/  @!P3 IMAD.MOV.U32 R4, RZ, RZ, R12 ;  /* 0x000000ffff04b224 */ /* 0x020fc400078e000c */
[----:B------:R-:W-:Y:S01]  /*16e0*/  @!P3 IMAD.MOV.U32 R5, RZ, RZ, R14 ;  /* 0x000000ffff05b224 */ /* 0x000fe200078e000e */
[----:B------:R-:W-:Y:S01]  /*16f0*/  PRMT R207, RZ, 0x7610, R207 ;  /* 0x00007610ffcf7816 */ /* 0x000fe200000000cf */
[----:B------:R-:W0:Y:S03]  /*1700*/  LDCU UR40, c[0x0][0x3b0] ;  /* 0x00007600ff2877ac */ /* 0x000e260008000800 */
[----:B------:R5:W2:Y:S01]  /*1710*/  @!P3 LDG.E.U16 R40, desc[UR20][R4.64] ;  /* 0x000000140428b981 */ /* 0x000aa2000c1e1500 */
[-C--:B------:R-:W-:Y:S01]  /*1720*/  IADD3 R15, P3, PT, R11, R2.reuse, RZ ;  /* 0x000000020b0f7210 */ /* 0x080fe20007f7e0ff */
[----:B------:R-:W-:Y:S01]  /*1730*/  IMAD R11, R106, 0x8a, RZ ;  /* 0x0000008a6a0b7824 */ /* 0x000fe200078e02ff */
[-C--:B---3--:R-:W-:Y:S01]  /*1740*/  LEA.HI.X.SX32 R14, R9, R3.reuse, 0x1, P1 ;  /* 0x00000003090e7211 */ /* 0x088fe200008f0eff */
[----:B------:R-:W-:Y:S01]  /*1750*/  VIADD R9, R25, 0xffffffb9 ;  /* 0xffffffb919097836 */ /* 0x000fe20000000000 */
[----:B------:R-:W-:Y:S01]  /*1760*/  ISETP.GE.U32.AND P1, PT, R8, 0x7fffff5d, PT ;  /* 0x7fffff5d0800780c */ /* 0x000fe20003f26070 */
[----:B------:R-:W-:Y:S01]  /*1770*/  IMAD R8, R106, 0x45, RZ ;  /* 0x000000456a087824 */ /* 0x000fe200078e02ff */
[-C--:B------:R-:W-:Y:S01]  /*1780*/  LEA.HI.X.SX32 R10, R10, R3.reuse, 0x1, P3 ;  /* 0x000000030a0a7211 */ /* 0x080fe200018f0eff */
[----:B------:R-:W-:Y:S01]  /*1790*/  STL [R1+0x14c], R13 ;  /* 0x00014c0d01007387 */ /* 0x000fe20000100800 */
[-C--:B------:R-:W-:Y:S01]  /*17a0*/  IADD3 R12, P3, PT, R11, R2.reuse, RZ ;  /* 0x000000020b0c7210 */ /* 0x080fe20007f7e0ff */
[----:B-----5:R-:W-:Y:S01]  /*17b0*/  @!P4 IMAD.MOV.U32 R4, RZ, RZ, R15 ;  /* 0x000000ffff04c224 */ /* 0x020fe200078e000f */
[----:B------:R-:W-:Y:S01]  /*17c0*/  PRMT R206, RZ, 0x7610, R206 ;  /* 0x00007610ffce7816 */ /* 0x000fe200000000ce */
[----:B------:R-:W-:Y:S01]  /*17d0*/  @!P4 IMAD.MOV.U32 R5, RZ, RZ, R10 ;  /* 0x000000ffff05c224 */ /* 0x000fe200078e000a */
[----:B------:R-:W-:Y:S01]  /*17e0*/  LEA.HI.X.SX32 R8, R8, R3, 0x1, P3 ;  /* 0x0000000308087211 */ /* 0x000fe200018f0eff */
[----:B------:R-:W-:Y:S01]  /*17f0*/  STL [R1+0x25c], R15 ;  /* 0x00025c0f01007387 */ /* 0x000fe20000100800 */
[----:B------:R-:W-:Y:S01]  /*1800*/  PRMT R211, RZ, 0x7610, R211 ;  /* 0x00007610ffd37816 */ /* 0x000fe200000000d3 */
[----:B------:R-:W3:Y:S02]  /*1810*/  LDCU UR41, c[0x0][0x3b0] ;  /* 0x00007600ff2977ac */ /* 0x000ee40008000800 */
[----:B------:R5:W2:Y:S01]  /*1820*/  @!P4 LDG.E.U16 R43, desc[UR20][R4.64] ;  /* 0x00000014042bc981 */ /* 0x000aa2000c1e1500 */
[----:B------:R-:W-:Y:S01]  /*1830*/  ISETP.GE.U32.AND P4, PT, R9, 0x7fffff3a, PT ;  /* 0x7fffff3a0900780c */ /* 0x000fe20003f86070 */
[C---:B------:R-:W-:Y:S01]  /*1840*/  IMAD R9, R106.reuse, 0x46, RZ ;  /* 0x000000466a097824 */ /* 0x040fe200078e02ff */
[----:B------:R-:W-:Y:S01]  /*1850*/  PRMT R210, RZ, 0x7610, R210 ;  /* 0x00007610ffd27816 */ /* 0x000fe200000000d2 */
[----:B------:R-:W-:Y:S01]  /*1860*/  STL [R1+0x148], R14 ;  /* 0x0001480e01007387 */ /* 0x000fe20000100800 */
[----:B------:R-:W-:Y:S01]  /*1870*/  PRMT R215, RZ, 0x7610, R215 ;  /* 0x00007610ffd77816 */ /* 0x000fe200000000d7 */
[----:B------:R-:W0:Y:S02]  /*1880*/  LDCU UR42, c[0x0][0x3b0] ;  /* 0x00007600ff2a77ac */ /* 0x000e240008000800 */
[----:B------:R1:W-:Y:S01]  /*1890*/  STL [R1+0x258], R10 ;  /* 0x0002580a01007387 */ /* 0x0003e20000100800 */
[----:B-----5:R-:W-:Y:S01]  /*18a0*/  @!P5 IMAD.MOV.U32 R4, RZ, RZ, R12 ;  /* 0x000000ffff04d224 */ /* 0x020fe200078e000c */
[----:B------:R-:W-:Y:S01]  /*18b0*/  PRMT R214, RZ, 0x7610, R214 ;  /* 0x00007610ffd67816 */ /* 0x000fe200000000d6 */
[----:B------:R-:W-:Y:S01]  /*18c0*/  @!P5 IMAD.MOV.U32 R5, RZ, RZ, R8 ;  /* 0x000000ffff05d224 */ /* 0x000fe200078e0008 */
[----:B------:R5:W-:Y:S01]  /*18d0*/  STL [R1+0x264], R12 ;  /* 0x0002640c01007387 */ /* 0x000be20000100800 */
[----:B------:R-:W-:Y:S01]  /*18e0*/  PRMT R213, RZ, 0x7610, R213 ;  /* 0x00007610ffd57816 */ /* 0x000fe200000000d5 */
[----:B------:R-:W0:Y:S02]  /*18f0*/  LDCU UR43, c[0x0][0x3b0] ;  /* 0x00007600ff2b77ac */ /* 0x000e240008000800 */
[----:B------:R3:W-:Y:S01]  /*1900*/  STL [R1+0x260], R8 ;  /* 0x0002600801007387 */ /* 0x0007e20000100800 */
[----:B-1----:R-:W-:Y:S01]  /*1910*/  VIADD R10, R25, 0xffffffb8 ;  /* 0xffffffb8190a7836 */ /* 0x002fe20000000000 */
[----:B------:R-:W-:Y:S01]  /*1920*/  PRMT R212, RZ, 0x7610, R212 ;  /* 0x00007610ffd47816 */ /* 0x000fe200000000d4 */
[----:B------:R-:W1:Y:S01]  /*1930*/  LDCU UR44, c[0x0][0x3b0] ;  /* 0x00007600ff2c77ac */ /* 0x000e620008000800 */
[----:B------:R4:W2:Y:S01]  /*1940*/  @!P5 LDG.E.U16 R42, desc[UR20][R4.64] ;  /* 0x00000014042ad981 */ /* 0x0008a2000c1e1500 */
[----:B-----5:R-:W-:Y:S01]  /*1950*/  IADD3 R12, P5, PT, R9, R2, RZ ;  /* 0x00000002090c7210 */ /* 0x020fe20007fbe0ff */
[----:B------:R-:W-:-:S02]  /*1960*/  IMAD R11, R106, 0x8c, RZ ;  /* 0x0000008c6a0b7824 */ /* 0x000fc400078e02ff */
[----:B---3--:R-:W-:Y:S01]  /*1970*/  IMAD R8, R106, 0x23, RZ ;  /* 0x000000236a087824 */ /* 0x008fe200078e02ff */
[----:B------:R-:W-:Y:S01]  /*1980*/  ISETP.GE.U32.AND P3, PT, R10, 0x7fffff39, PT ;  /* 0x7fffff390a00780c */ /* 0x000fe20003f66070 */
[----:B------:R-:W-:Y:S02]  /*1990*/  VIADD R10, R25, 0xffffffb7 ;  /* 0xffffffb7190a7836 */ /* 0x000fe40000000000 */
[----:B----4-:R-:W-:Y:S02]  /*19a0*/  @!P6 IMAD.MOV.U32 R4, RZ, RZ, R13 ;  /* 0x000000ffff04e224 */ /* 0x010fe400078e000d */
[----:B------:R-:W-:Y:S01]  /*19b0*/  @!P6 IMAD.MOV.U32 R5, RZ, RZ, R14 ;  /* 0x000000ffff05e224 */ /* 0x000fe200078e000e */
[-C--:B------:R-:W-:Y:S02]  /*19c0*/  LEA.HI.X.SX32 R14, R8, R3.reuse, 0x1, P5 ;  /* 0x00000003080e7211 */ /* 0x080fe400028f0eff */
[----:B------:R-:W-:Y:S02]  /*19d0*/  IADD3 R13, P5, PT, R11, R2, RZ ;  /* 0x000000020b0d7210 */ /* 0x000fe40007fbe0ff */
[----:B------:R3:W4:Y:S01]  /*19e0*/  @!P6 LDG.E.U16 R45, desc[UR20][R4.64] ;  /* 0x00000014042de981 */ /* 0x000722000c1e1500 */
[----:B------:R-:W-:Y:S01]  /*19f0*/  ISETP.GE.U32.AND P6, PT, R10, 0x7fffff38, PT ;  /* 0x7fffff380a00780c */ /* 0x000fe20003fc6070 */
[----:B------:R-:W-:Y:S01]  /*1a00*/  VIADD R8, R25, 0xffffffb6 ;  /* 0xffffffb619087836 */ /* 0x000fe20000000000 */
[----:B------:R-:W-:Y:S01]  /*1a10*/  LEA.HI.X.SX32 R10, R9, R3, 0x1, P5 ;  /* 0x00000003090a7211 */ /* 0x000fe200028f0eff */
[----:B------:R-:W-:-:S02]  /*1a20*/  IMAD R11, R106, 0x8e, RZ ;  /* 0x0000008e6a0b7824 */ /* 0x000fc400078e02ff */
[----:B---3--:R-:W-:Y:S02]  /*1a30*/  @!P1 IMAD.MOV.U32 R4, RZ, RZ, R12 ;  /* 0x000000ffff049224 */ /* 0x008fe400078e000c */
[----:B------:R-:W-:Y:S01]  /*1a40*/  @!P1 IMAD.MOV.U32 R5, RZ, RZ, R14 ;  /* 0x000000ffff059224 */ /* 0x000fe200078e000e */
[----:B------:R3:W-:Y:S01]  /*1a50*/  STL [R1+0x154], R12 ;  /* 0x0001540c01007387 */ /* 0x0007e20000100800 */
[----:B------:R-:W-:-:S03]  /*1a60*/  VIADD R9, R25, 0xfffffff7 ;  /* 0xfffffff719097836 */ /* 0x000fc60000000000 */
[----:B------:R5:W4:Y:S01]  /*1a70*/  @!P1 LDG.E.U16 R44, desc[UR20][R4.64] ;  /* 0x00000014042c9981 */ /* 0x000b22000c1e1500 */
[----:B------:R-:W-:Y:S01]  /*1a80*/  ISETP.GE.U32.AND P1, PT, R8, 0x7fffff37, PT ;  /* 0x7fffff370800780c */ /* 0x000fe20003f26070 */
[C---:B------:R-:W-:Y:S02]  /*1a90*/  IMAD R8, R106.reuse, 0x47, RZ ;  /* 0x000000476a087824 */ /* 0x040fe400078e02ff */
[----:B------:R-:W-:Y:S01]  /*1aa0*/  STL [R1+0x150], R14 ;  /* 0x0001500e01007387 */ /* 0x000fe20000100800 */
[----:B---3--:R-:W-:Y:S01]  /*1ab0*/  IADD3 R12, P5, PT, R11, R2, RZ ;  /* 0x000000020b0c7210 */ /* 0x008fe20007fbe0ff */
[----:B-----5:R-:W-:Y:S02]  /*1ac0*/  @!P4 IMAD.MOV.U32 R4, RZ, RZ, R13 ;  /* 0x000000ffff04c224 */ /* 0x020fe400078e000d */
[----:B------:R-:W-:Y:S01]  /*1ad0*/  @!P4 IMAD.MOV.U32 R5, RZ, RZ, R10 ;  /* 0x000000ffff05c224 */ /* 0x000fe200078e000a */
[----:B------:R3:W-:Y:S04]  /*1ae0*/  STL [R1+0x26c], R13 ;  /* 0x00026c0d01007387 */ /* 0x0007e80000100800 */
[----:B------:R5:W2:Y:S01]  /*1af0*/  @!P4 LDG.E.U16 R47, desc[UR20][R4.64] ;  /* 0x00000014042fc981 */ /* 0x000aa2000c1e1500 */
[----:B------:R-:W-:Y:S01]  /*1b00*/  ISETP.GE.U32.AND P4, PT, R9, 0x7fffff78, PT ;  /* 0x7fffff780900780c */ /* 0x000fe20003f86070 */
[----:B------:R-:W-:Y:S01]  /*1b10*/  IMAD R9, R106, 0x90, RZ ;  /* 0x000000906a097824 */ /* 0x000fe200078e02ff */
[----:B---3--:R-:W-:Y:S01]  /*1b20*/  LEA.HI.X.SX32 R13, R8, R3, 0x1, P5 ;  /* 0x00000003080d7211 */ /* 0x008fe200028f0eff */
[----:B------:R3:W-:Y:S01]  /*1b30*/  STL [R1+0x268], R10 ;  /* 0x0002680a01007387 */ /* 0x0007e20000100800 */
[----:B------:R-:W-:-:S02]  /*1b40*/  IMAD R11, R106, 0x48, RZ ;  /* 0x000000486a0b7824 */ /* 0x000fc400078e02ff */
[----:B-----5:R-:W-:Y:S01]  /*1b50*/  @!P3 IMAD.MOV.U32 R4, RZ, RZ, R12 ;  /* 0x000000ffff04b224 */ /* 0x020fe200078e000c */
[----:B------:R-:W-:Y:S01]  /*1b60*/  STL [R1+0x274], R12 ;  /* 0x0002740c01007387 */ /* 0x000fe20000100800 */
[----:B------:R-:W-:Y:S02]  /*1b70*/  @!P3 IMAD.MOV.U32 R5, RZ, RZ, R13 ;  /* 0x000000ffff05b224 */ /* 0x000fe400078e000d */
[----:B------:R-:W-:Y:S01]  /*1b80*/  VIADD R8, R25, 0xfffffff6 ;  /* 0xfffffff619087836 */ /* 0x000fe20000000000 */
[----:B------:R5:W-:Y:S01]  /*1b90*/  STL [R1+0x270], R13 ;  /* 0x0002700d01007387 */ /* 0x000be20000100800 */
[----:B---3--:R-:W-:-:S03]  /*1ba0*/  IADD3 R10, P5, PT, R9, R2, RZ ;  /* 0x00000002090a7210 */ /* 0x008fc60007fbe0ff */
[----:B------:R3:W2:Y:S01]  /*1bb0*/  @!P3 LDG.E.U16 R46, desc[UR20][R4.64] ;  /* 0x00000014042eb981 */ /* 0x0006a2000c1e1500 */
[----:B------:R-:W-:Y:S01]  /*1bc0*/  ISETP.GE.U32.AND P3, PT, R8, 0x7fffff77, PT ;  /* 0x7fffff770800780c */ /* 0x000fe20003f66070 */
[C---:B------:R-:W-:Y:S01]  /*1bd0*/  IMAD R8, R106.reuse, 0x49, RZ ;  /* 0x000000496a087824 */ /* 0x040fe200078e02ff */
[----:B------:R-:W-:Y:S01]  /*1be0*/  LEA.HI.X.SX32 R14, R11, R3, 0x1, P5 ;  /* 0x000000030b0e7211 */ /* 0x000fe200028f0eff */
[----:B-----5:R-:W-:-:S05]  /*1bf0*/  IMAD R13, R106, 0x92, RZ ;  /* 0x000000926a0d7824 */ /* 0x020fca00078e02ff */
[----:B------:R-:W-:Y:S01]  /*1c00*/  IADD3 R12, P5, PT, R13, R2, RZ ;  /* 0x000000020d0c7210 */ /* 0x000fe20007fbe0ff */
[----:B---3--:R-:W-:Y:S02]  /*1c10*/  @!P6 IMAD.MOV.U32 R4, RZ, RZ, R10 ;  /* 0x000000ffff04e224 */ /* 0x008fe400078e000a */
[----:B------:R-:W-:Y:S01]  /*1c20*/  @!P6 IMAD.MOV.U32 R5, RZ, RZ, R14 ;  /* 0x000000ffff05e224 */ /* 0x000fe200078e000e */
[----:B------:R-:W-:Y:S01]  /*1c30*/  LEA.HI.X.SX32 R13, R8, R3, 0x1, P5 ;  /* 0x00000003080d7211 */ /* 0x000fe200028f0eff */
[----:B------:R-:W-:Y:S01]  /*1c40*/  VIADD R9, R25, 0xffffffdb ;  /* 0xffffffdb19097836 */ /* 0x000fe20000000000 */
[----:B------:R3:W-:Y:S01]  /*1c50*/  STL [R1+0x27c], R10 ;  /* 0x00027c0a01007387 */ /* 0x0007e20000100800 */
[----:B------:R-:W-:-:S03]  /*1c60*/  IMAD.SHL.U32 R8, R106, 0x8, RZ ;  /* 0x000000086a087824 */ /* 0x000fc600078e00ff */
[----:B------:R5:W2:Y:S01]  /*1c70*/  @!P6 LDG.E.U16 R49, desc[UR20][R4.64] ;  /* 0x000000140431e981 */ /* 0x000aa2000c1e1500 */
[----:B------:R-:W-:Y:S01]  /*1c80*/  ISETP.GE.U32.AND P6, PT, R9, 0x7fffff5c, PT ;  /* 0x7fffff5c0900780c */ /* 0x000fe20003fc6070 */
[C---:B------:R-:W-:Y:S02]  /*1c90*/  IMAD R9, R106.reuse, 0x12, RZ ;  /* 0x000000126a097824 */ /* 0x040fe400078e02ff */
[----:B------:R0:W-:Y:S01]  /*1ca0*/  STL [R1+0x278], R14 ;  /* 0x0002780e01007387 */ /* 0x0001e20000100800 */
[----:B---3--:R-:W-:Y:S02]  /*1cb0*/  VIADD R10, R25, 0xffffffda ;  /* 0xffffffda190a7836 */ /* 0x008fe40000000000 */
[----:B-----5:R-:W-:Y:S02]  /*1cc0*/  @!P1 IMAD.MOV.U32 R4, RZ, RZ, R12 ;  /* 0x000000ffff049224 */ /* 0x020fe400078e000c */
[----:B------:R-:W-:Y:S01]  /*1cd0*/  @!P1 IMAD.MOV.U32 R5, RZ, RZ, R13 ;  /* 0x000000ffff059224 */ /* 0x000fe200078e000d */
[-C--:B0-----:R-:W-:Y:S01]  /*1ce0*/  LEA R14, P5, R106, R2.reuse, 0x4 ;  /* 0x000000026a0e7211 */ /* 0x081fe200078a20ff */
[----:B------:R0:W-:Y:S03]  /*1cf0*/  STL [R1+0x284], R12 ;  /* 0x0002840c01007387 */ /* 0x0001e60000100800 */
[----:B------:R-:W-:Y:S01]  /*1d00*/  LEA.HI.X.SX32 R15, R8, R3, 0x1, P5 ;  /* 0x00000003080f7211 */ /* 0x000fe200028f0eff */
[----:B------:R3:W5:Y:S01]  /*1d10*/  @!P1 LDG.E.U16 R48, desc[UR20][R4.64] ;  /* 0x0000001404309981 */ /* 0x000762000c1e1500 */
[----:B------:R-:W-:Y:S01]  /*1d20*/  ISETP.GE.U32.AND P1, PT, R10, 0x7fffff5b, PT ;  /* 0x7fffff5b0a00780c */ /* 0x000fe20003f26070 */
[----:B------:R-:W-:Y:S01]  /*1d30*/  IMAD R10, R106, 0x9, RZ ;  /* 0x000000096a0a7824 */ /* 0x000fe200078e02ff */
[----:B0-----:R-:W-:Y:S01]  /*1d40*/  IADD3 R12, P5, PT, R9, R2, RZ ;  /* 0x00000002090c7210 */ /* 0x001fe20007fbe0ff */
[----:B------:R0:W-:Y:S01]  /*1d50*/  STL [R1+0x280], R13 ;  /* 0x0002800d01007387 */ /* 0x0001e20000100800 */
[----:B------:R-:W-:-:S02]  /*1d60*/  VIADD R8, R25, 0xffffffb5 ;  /* 0xffffffb519087836 */ /* 0x000fc40000000000 */
[----:B---3--:R-:W-:Y:S02]  /*1d70*/  @!P4 IMAD.MOV.U32 R4, RZ, RZ, R14 ;  /* 0x000000ffff04c224 */ /* 0x008fe400078e000e */
[----:B------:R-:W-:Y:S01]  /*1d80*/  @!P4 IMAD.MOV.U32 R5, RZ, RZ, R15 ;  /* 0x000000ffff05c224 */ /* 0x000fe200078e000f */
[----:B0-----:R-:W-:-:S04]  /*1d90*/  LEA.HI.X.SX32 R13, R10, R3, 0x1, P5 ;  /* 0x000000030a0d7211 */ /* 0x001fc800028f0eff */
[----:B------:R0:W3:Y:S01]  /*1da0*/  @!P4 LDG.E.U16 R175, desc[UR20][R4.64] ;  /* 0x0000001404afc981 */ /* 0x0000e2000c1e1500 */
[----:B------:R-:W-:Y:S01]  /*1db0*/  ISETP.GE.U32.AND P4, PT, R8, 0x7fffff36, PT ;  /* 0x7fffff360800780c */ /* 0x000fe20003f86070 */
[----:B------:R-:W-:Y:S02]  /*1dc0*/  VIADD R10, R25, 0xffffffb4 ;  /* 0xffffffb4190a7836 */ /* 0x000fe40000000000 */
[----:B------:R1:W-:Y:S01]  /*1dd0*/  STL [R1+0x7c], R14 ;  /* 0x00007c0e01007387 */ /* 0x0003e20000100800 */
[C---:B------:R-:W-:Y:S02]  /*1de0*/  IMAD R8, R106.reuse, 0x24, RZ ;  /* 0x000000246a087824 */ /* 0x040fe400078e02ff */
[----:B0-----:R-:W-:Y:S02]  /*1df0*/  @!P3 IMAD.MOV.U32 R4, RZ, RZ, R12 ;  /* 0x000000ffff04b224 */ /* 0x001fe400078e000c */
[----:B------:R-:W-:Y:S01]  /*1e00*/  @!P3 IMAD.MOV.U32 R5, RZ, RZ, R13 ;  /* 0x000000ffff05b224 */ /* 0x000fe200078e000d */
[----:B-1----:R-:W-:Y:S01]  /*1e10*/  IADD3 R14, P5, PT, R11, R2, RZ ;  /* 0x000000020b0e7210 */ /* 0x002fe20007fbe0ff */
[----:B------:R-:W-:-:S03]  /*1e20*/  IMAD R11, R106, 0x4a, RZ ;  /* 0x0000004a6a0b7824 */ /* 0x000fc600078e02ff */
[----:B------:R0:W3:Y:S01]  /*1e30*/  @!P3 LDG.E.U16 R174, desc[UR20][R4.64] ;  /* 0x0000001404aeb981 */ /* 0x0000e2000c1e1500 */
[----:B------:R-:W-:Y:S01]  /*1e40*/  ISETP.GE.U32.AND P3, PT, R10, 0x7fffff35, PT ;  /* 0x7fffff350a00780c */ /* 0x000fe20003f66070 */
[----:B------:R-:W-:Y:S01]  /*1e50*/  IMAD R10, R106, 0x25, RZ ;  /* 0x000000256a0a7824 */ /* 0x000fe200078e02ff */
[----:B------:R-:W-:Y:S01]  /*1e60*/  LEA.HI.X.SX32 R16, R8, R3, 0x1, P5 ;  /* 0x0000000308107211 */ /* 0x000fe200028f0eff */
[----:B------:R1:W-:Y:S04]  /*1e70*/  STL [R1+0x78], R15 ;  /* 0x0000780f01007387 */ /* 0x0003e80000100800 */
[----:B------:R-:W-:Y:S01]  /*1e80*/  STL [R1+0x84], R12 ;  /* 0x0000840c01007387 */ /* 0x000fe20000100800 */
[----:B0-----:R-:W-:-:S03]  /*1e90*/  @!P6 IMAD.MOV.U32 R4, RZ, RZ, R14 ;  /* 0x000000ffff04e224 */ /* 0x001fc600078e000e */
[----:B------:R0:W-:Y:S01]  /*1ea0*/  STL [R1+0x80], R13 ;  /* 0x0000800d01007387 */ /* 0x0001e20000100800 */
[----:B-1----:R-:W-:Y:S01]  /*1eb0*/  IADD3 R15, P5, PT, R11, R2, RZ ;  /* 0x000000020b0f7210 */ /* 0x002fe20007fbe0ff */
[----:B------:R-:W-:Y:S02]  /*1ec0*/  @!P6 IMAD.MOV.U32 R5, RZ, RZ, R16 ;  /* 0x000000ffff05e224 */ /* 0x000fe400078e0010 */
[----:B------:R-:W-:Y:S04]  /*1ed0*/  STL [R1+0x15c], R14 ;  /* 0x00015c0e01007387 */ /* 0x000fe80000100800 */
[----:B------:R1:W-:Y:S01]  /*1ee0*/  STL [R1+0x158], R16 ;  /* 0x0001581001007387 */ /* 0x0003e20000100800 */
[----:B0-----:R-:W-:-:S03]  /*1ef0*/  IMAD R13, R106, 0x94, RZ ;  /* 0x000000946a0d7824 */ /* 0x001fc600078e02ff */
[----:B------:R0:W2:Y:S01]  /*1f00*/  @!P6 LDG.E.U16 R180, desc[UR20][R4.64] ;  /* 0x0000001404b4e981 */ /* 0x0000a2000c1e1500 */
[-C--:B-1----:R-:W-:Y:S02]  /*1f10*/  LEA.HI.X.SX32 R16, R10, R3.reuse, 0x1, P5 ;  /* 0x000000030a107211 */ /* 0x082fe400028f0eff */
[----:B------:R-:W-:Y:S01]  /*1f20*/  IADD3 R13, P5, PT, R13, R2, RZ ;  /* 0x000000020d0d7210 */ /* 0x000fe20007fbe0ff */
[----:B------:R-:W-:Y:S02]  /*1f30*/  VIADD R10, R25, 0xffffffec ;  /* 0xffffffec190a7836 */ /* 0x000fe40000000000 */
[----:B0-----:R-:W-:Y:S02]  /*1f40*/  @!P1 IMAD.MOV.U32 R4, RZ, RZ, R15 ;  /* 0x000000ffff049224 */ /* 0x001fe400078e000f */
[----:B------:R-:W-:Y:S01]  /*1f50*/  @!P1 IMAD.MOV.U32 R5, RZ, RZ, R16 ;  /* 0x000000ffff059224 */ /* 0x000fe200078e0010 */
[----:B------:R-:W-:Y:S01]  /*1f60*/  LEA.HI.X.SX32 R14, R11, R3, 0x1, P5 ;  /* 0x000000030b0e7211 */ /* 0x000fe200028f0eff */
[----:B------:R-:W-:Y:S01]  /*1f70*/  IMAD R11, R106, 0x96, RZ ;  /* 0x000000966a0b7824 */ /* 0x000fe200078e02ff */
[----:B------:R-:W-:Y:S01]  /*1f80*/  STL [R1+0x164], R15 ;  /* 0x0001640f01007387 */ /* 0x000fe20000100800 */
[----:B------:R-:W-:-:S03]  /*1f90*/  VIADD R12, R25, 0xffffffed ;  /* 0xffffffed190c7836 */ /* 0x000fc60000000000 */
[----:B------:R0:W2:Y:S01]  /*1fa0*/  @!P1 LDG.E.U16 R177, desc[UR20][R4.64] ;  /* 0x0000001404b19981 */ /* 0x0000a2000c1e1500 */
[----:B------:R-:W-:Y:S01]  /*1fb0*/  ISETP.GE.U32.AND P1, PT, R10, 0x7fffff6d, PT ;  /* 0x7fffff6d0a00780c */ /* 0x000fe20003f26070 */
[----:B------:R-:W-:Y:S02]  /*1fc0*/  IMAD R10, R106, 0x4b, RZ ;  /* 0x0000004b6a0a7824 */ /* 0x000fe400078e02ff */
[----:B------:R-:W-:Y:S04]  /*1fd0*/  STL [R1+0x160], R16 ;  /* 0x0001601001007387 */ /* 0x000fe80000100800 */
[----:B------:R1:W-:Y:S01]  /*1fe0*/  STL [R1+0x28c], R13 ;  /* 0x00028c0d01007387 */ /* 0x0003e20000100800 */
[----:B0-----:R-:W-:Y:S02]  /*1ff0*/  @!P4 IMAD.MOV.U32 R4, RZ, RZ, R13 ;  /* 0x000000ffff04c224 */ /* 0x001fe400078e000d */
[----:B------:R-:W-:Y:S01]  /*2000*/  @!P4 IMAD.MOV.U32 R5, RZ, RZ, R14 ;  /* 0x000000ffff05c224 */ /* 0x000fe200078e000e */
[----:B------:R-:W-:-:S04]  /*2010*/  ISETP.GE.U32.AND P6, PT, R12, 0x7fffff6e, PT ;  /* 0x7fffff6e0c00780c */ /* 0x000fc80003fc6070 */
[----:B------:R0:W2:Y:S01]  /*2020*/  @!P4 LDG.E.U16 R184, desc[UR20][R4.64] ;  /* 0x0000001404b8c981 */ /* 0x0000a2000c1e1500 */
[-C--:B-1----:R-:W-:Y:S02]  /*2030*/  IADD3 R13, P5, PT, R11, R2.reuse, RZ ;  /* 0x000000020b0d7210 */ /* 0x082fe40007fbe0ff */
[----:B------:R-:W-:Y:S02]  /*2040*/  IADD3 R12, P4, PT, R8, R2, RZ ;  /* 0x00000002080c7210 */ /* 0x000fe40007f9e0ff */
[-C--:B------:R-:W-:Y:S01]  /*2050*/  LEA.HI.X.SX32 R15, R10, R3.reuse, 0x1, P5 ;  /* 0x000000030a0f7211 */ /* 0x080fe200028f0eff */
[----:B------:R1:W-:Y:S01]  /*2060*/  STL [R1+0x288], R14 ;  /* 0x0002880e01007387 */ /* 0x0003e20000100800 */
[----:B------:R-:W-:Y:S02]  /*2070*/  VIADD R8, R25, 0xffffffb3 ;  /* 0xffffffb319087836 */ /* 0x000fe40000000000 */
[----:B0-----:R-:W-:Y:S02]  /*2080*/  @!P3 IMAD.MOV.U32 R4, RZ, RZ, R13 ;  /* 0x000000ffff04b224 */ /* 0x001fe400078e000d */
[----:B------:R-:W-:Y:S01]  /*2090*/  @!P3 IMAD.MOV.U32 R5, RZ, RZ, R15 ;  /* 0x000000ffff05b224 */ /* 0x000fe200078e000f */
[----:B-1----:R-:W-:Y:S01]  /*20a0*/  LEA.HI.X.SX32 R14, R9, R3, 0x1, P4 ;  /* 0x00000003090e7211 */ /* 0x002fe200020f0eff */
[----:B------:R-:W-:Y:S01]  /*20b0*/  IMAD R9, R106, 0x26, RZ ;  /* 0x000000266a097824 */ /* 0x000fe200078e02ff */
[----:B------:R-:W-:Y:S01]  /*20c0*/  ISETP.GE.U32.AND P4, PT, R8, 0x7fffff34, PT ;  /* 0x7fffff340800780c */ /* 0x000fe20003f86070 */
[----:B------:R0:W-:Y:S01]  /*20d0*/  STL [R1+0x294], R13 ;  /* 0x0002940d01007387 */ /* 0x0001e20000100800 */
[----:B------:R-:W-:-:S03]  /*20e0*/  IMAD R8, R106, 0x13, RZ ;  /* 0x000000136a087824 */ /* 0x000fc600078e02ff */
[----:B------:R1:W2:Y:S01]  /*20f0*/  @!P3 LDG.E.U16 R183, desc[UR20][R4.64] ;  /* 0x0000001404b7b981 */ /* 0x0002a2000c1e1500 */
[----:B------:R-:W-:-:S03]  /*2100*/  VIADD R10, R25, 0xffffffd9 ;  /* 0xffffffd9190a7836 */ /* 0x000fc60000000000 */
[----:B------:R-:W-:Y:S01]  /*2110*/  STL [R1+0xcc], R12 ;  /* 0x0000cc0c01007387 */ /* 0x000fe20000100800 */
[----:B0-----:R-:W-:-:S03]  /*2120*/  IADD3 R13, P3, PT, R9, R2, RZ ;  /* 0x00000002090d7210 */ /* 0x001fc60007f7e0ff */
[----:B------:R-:W-:Y:S01]  /*2130*/  STL [R1+0x290], R15 ;  /* 0x0002900f01007387 */ /* 0x000fe20000100800 */
[----:B-1----:R-:W-:Y:S02]  /*2140*/  @!P6 IMAD.MOV.U32 R4, RZ, RZ, R12 ;  /* 0x000000ffff04e224 */ /* 0x002fe400078e000c */
[----:B------:R-:W-:Y:S01]  /*2150*/  @!P6 IMAD.MOV.U32 R5, RZ, RZ, R14 ;  /* 0x000000ffff05e224 */ /* 0x000fe200078e000e */
[----:B------:R0:W-:Y:S01]  /*2160*/  STL [R1+0xc8], R14 ;  /* 0x0000c80e01007387 */ /* 0x0001e20000100800 */
[----:B------:R-:W-:-:S03]  /*2170*/  VIADD R11, R25, 0xffffffb2 ;  /* 0xffffffb2190b7836 */ /* 0x000fc60000000000 */
[----:B------:R1:W2:Y:S01]  /*2180*/  @!P6 LDG.E.U16 R187, desc[UR20][R4.64] ;  /* 0x0000001404bbe981 */ /* 0x0002a2000c1e1500 */
[----:B------:R-:W-:Y:S02]  /*2190*/  ISETP.GE.U32.AND P6, PT, R10, 0x7fffff5a, PT ;  /* 0x7fffff5a0a00780c */ /* 0x000fe40003fc6070 */
[----:B0-----:R-:W-:Y:S01]  /*21a0*/  LEA.HI.X.SX32 R14, R8, R3, 0x1, P3 ;  /* 0x00000003080e7211 */ /* 0x001fe200018f0eff */
[C---:B------:R-:W-:Y:S01]  /*21b0*/  IMAD R10, R106.reuse, 0x4c, RZ ;  /* 0x0000004c6a0a7824 */ /* 0x040fe200078e02ff */
[----:B------:R-:W-:Y:S01]  /*21c0*/  ISETP.GE.U32.AND P5, PT, R11, 0x7fffff33, PT ;  /* 0x7fffff330b00780c */ /* 0x000fe20003fa6070 */
[----:B------:R-:W-:Y:S02]  /*21d0*/  IMAD R11, R106, 0x98, RZ ;  /* 0x000000986a0b7824 */ /* 0x000fe400078e02ff */
[----:B-1----:R-:W-:Y:S02]  /*21e0*/  @!P1 IMAD.MOV.U32 R4, RZ, RZ, R13 ;  /* 0x000000ffff049224 */ /* 0x002fe400078e000d */
[----:B------:R-:W-:Y:S01]  /*21f0*/  @!P1 IMAD.MOV.U32 R5, RZ, RZ, R14 ;  /* 0x000000ffff059224 */ /* 0x000fe200078e000e */
[-C--:B------:R-:W-:Y:S01]  /*2200*/  IADD3 R12, P3, PT, R10, R2.reuse, RZ ;  /* 0x000000020a0c7210 */ /* 0x080fe20007f7e0ff */
[----:B------:R-:W-:Y:S01]  /*2210*/  VIADD R8, R25, 0xffffffd8 ;  /* 0xffffffd819087836 */ /* 0x000fe20000000000 */
[----:B------:R0:W-:Y:S04]  /*2220*/  STL [R1+0xd4], R13 ;  /* 0x0000d40d01007387 */ /* 0x0001e80000100800 */
[----:B------:R1:W2:Y:S01]  /*2230*/  @!P1 LDG.E.U16 R186, desc[UR20][R4.64] ;  /* 0x0000001404ba9981 */ /* 0x0002a2000c1e1500 */
[----:B------:R-:W-:Y:S01]  /*2240*/  IADD3 R15, P1, PT, R11, R2, RZ ;  /* 0x000000020b0f7210 */ /* 0x000fe20007f3e0ff */
[----:B------:R-:W-:-:S02]  /*2250*/  IMAD R11, R106, 0x9a, RZ ;  /* 0x0000009a6a0b7824 */ /* 0x000fc400078e02ff */
[----:B------:R1:W-:Y:S01]  /*2260*/  STL [R1+0xd0], R14 ;  /* 0x0000d00e01007387 */ /* 0x0003e20000100800 */
[-C--:B------:R-:W-:Y:S02]  /*2270*/  LEA.HI.X.SX32 R10, R10, R3.reuse, 0x1, P1 ;  /* 0x000000030a0a7211 */ /* 0x080fe400008f0eff */
[----:B0-----:R-:W-:Y:S02]  /*2280*/  IADD3 R13, P1, PT, R11, R2, RZ ;  /* 0x000000020b0d7210 */ /* 0x001fe40007f3e0ff */
[----:B-1----:R-:W-:Y:S02]  /*2290*/  LEA.HI.X.SX32 R14, R9, R3, 0x1, P3 ;  /* 0x00000003090e7211 */ /* 0x002fe400018f0eff */
[----:B------:R-:W-:Y:S01]  /*22a0*/  ISETP.GE.U32.AND P3, PT, R8, 0x7fffff59, PT ;  /* 0x7fffff590800780c */ /* 0x000fe20003f66070 */
[----:B------:R-:W-:Y:S02]  /*22b0*/  IMAD R8, R106, 0x4d, RZ ;  /* 0x0000004d6a087824 */ /* 0x000fe400078e02ff */
[----:B------:R-:W-:-:S02]  /*22c0*/  @!P4 IMAD.MOV.U32 R4, RZ, RZ, R15 ;  /* 0x000000ffff04c224 */ /* 0x000fc400078e000f */
[----:B------:R-:W-:Y:S01]  /*22d0*/  @!P4 IMAD.MOV.U32 R5, RZ, RZ, R10 ;  /* 0x000000ffff05c224 */ /* 0x000fe200078e000a */
[----:B------:R-:W-:Y:S01]  /*22e0*/  LEA.HI.X.SX32 R8, R8, R3, 0x1, P1 ;  /* 0x0000000308087211 */ /* 0x000fe200008f0eff */
[----:B------:R-:W-:Y:S01]  /*22f0*/  VIADD R9, R25, 0xffffffb1 ;  /* 0xffffffb119097836 */ /* 0x000fe20000000000 */
[----:B------:R-:W-:Y:S04]  /*2300*/  STL [R1+0x16c], R12 ;  /* 0x00016c0c01007387 */ /* 0x000fe80000100800 */
[----:B------:R0:W2:Y:S01]  /*2310*/  @!P4 LDG.E.U16 R191, desc[UR20][R4.64] ;  /* 0x0000001404bfc981 */ /* 0x0000a2000c1e1500 */
[----:B------:R-:W-:Y:S01]  /*2320*/  ISETP.GE.U32.AND P4, PT, R9, 0x7fffff32, PT ;  /* 0x7fffff320900780c */ /* 0x000fe20003f86070 */
[----:B------:R-:W-:Y:S02]  /*2330*/  IMAD R9, R106, 0x4e, RZ ;  /* 0x0000004e6a097824 */ /* 0x000fe400078e02ff */
[----:B------:R-:W-:Y:S04]  /*2340*/  STL [R1+0x29c], R15 ;  /* 0x00029c0f01007387 */ /* 0x000fe80000100800 */
[----:B------:R-:W-:Y:S01]  /*2350*/  STL [R1+0x168], R14 ;  /* 0x0001680e01007387 */ /* 0x000fe20000100800 */
[----:B0-----:R-:W-:-:S02]  /*2360*/  @!P5 IMAD.MOV.U32 R4, RZ, RZ, R13 ;  /* 0x000000ffff04d224 */ /* 0x001fc400078e000d */
[----:B------:R-:W-:Y:S01]  /*2370*/  @!P5 IMAD.MOV.U32 R5, RZ, RZ, R8 ;  /* 0x000000ffff05d224 */ /* 0x000fe200078e0008 */
[----:B------:R-:W-:Y:S04]  /*2380*/  STL [R1+0x298], R10 ;  /* 0x0002980a01007387 */ /* 0x000fe80000100800 */
[----:B------:R0:W-:Y:S04]  /*2390*/  STL [R1+0x2a4], R13 ;  /* 0x0002a40d01007387 */ /* 0x0001e80000100800 */
[----:B------:R1:W-:Y:S04]  /*23a0*/  STL [R1+0x2a0], R8 ;  /* 0x0002a00801007387 */ /* 0x0003e80000100800 */
[----:B------:R1:W2:Y:S01]  /*23b0*/  @!P5 LDG.E.U16 R189, desc[UR20][R4.64] ;  /* 0x0000001404bdd981 */ /* 0x0002a2000c1e1500 */
[----:B0-----:R-:W-:Y:S01]  /*23c0*/  IADD3 R13, P5, PT, R9, R2, RZ ;  /* 0x00000002090d7210 */ /* 0x001fe20007fbe0ff */
[----:B-1----:R-:W-:-:S02]  /*23d0*/  IMAD R8, R106, 0x27, RZ ;  /* 0x000000276a087824 */ /* 0x002fc400078e02ff */
[C---:B------:R-:W-:Y:S02]  /*23e0*/  VIADD R10, R25.reuse, 0xffffffb0 ;  /* 0xffffffb0190a7836 */ /* 0x040fe40000000000 */
[----:B------:R-:W-:Y:S02]  /*23f0*/  @!P6 IMAD.MOV.U32 R4, RZ, RZ, R12 ;  /* 0x000000ffff04e224 */ /* 0x000fe400078e000c */
[----:B------:R-:W-:Y:S01]  /*2400*/  @!P6 IMAD.MOV.U32 R5, RZ, RZ, R14 ;  /* 0x000000ffff05e224 */ /* 0x000fe200078e000e */
[----:B------:R-:W-:Y:S01]  /*2410*/  LEA.HI.X.SX32 R14, R8, R3, 0x1, P5 ;  /* 0x00000003080e7211 */ /* 0x000fe200028f0eff */
[----:B------:R-:W-:Y:S01]  /*2420*/  IMAD R11, R106, 0x9c, RZ ;  /* 0x0000009c6a0b7824 */ /* 0x000fe200078e02ff */
[----:B------:R-:W-:Y:S02]  /*2430*/  ISETP.GE.U32.AND P1, PT, R10, 0x7fffff31, PT ;  /* 0x7fffff310a00780c */ /* 0x000fe40003f26070 */
[----:B------:R0:W2:Y:S01]  /*2440*/  @!P6 LDG.E.U16 R196, desc[UR20][R4.64] ;  /* 0x0000001404c4e981 */ /* 0x0000a2000c1e1500 */
[----:B------:R-:W-:Y:S01]  /*2450*/  VIADD R8, R25, 0xffffffae ;  /* 0xffffffae19087836 */ /* 0x000fe20000000000 */
[----:B------:R-:W-:Y:S01]  /*2460*/  IADD3 R12, P6, PT, R11, R2, RZ ;  /* 0x000000020b0c7210 */ /* 0x000fe20007fde0ff */
[----:B------:R-:W-:-:S02]  /*2470*/  VIADD R10, R25, 0xffffffaf ;  /* 0xffffffaf190a7836 */ /* 0x000fc40000000000 */
[----:B------:R-:W-:Y:S02]  /*2480*/  IMAD R11, R106, 0x9e, RZ ;  /* 0x0000009e6a0b7824 */ /* 0x000fe400078e02ff */
[----:B0-----:R-:W-:Y:S02]  /*2490*/  @!P3 IMAD.MOV.U32 R4, RZ, RZ, R13 ;  /* 0x000000ffff04b224 */ /* 0x001fe400078e000d */
[----:B------:R-:W-:Y:S01]  /*24a0*/  @!P3 IMAD.MOV.U32 R5, RZ, RZ, R14 ;  /* 0x000000ffff05b224 */ /* 0x000fe200078e000e */
[----:B------:R0:W-:Y:S01]  /*24b0*/  STL [R1+0x174], R13 ;  /* 0x0001740d01007387 */ /* 0x0001e20000100800 */
[----:B------:R-:W-:-:S03]  /*24c0*/  ISETP.GE.U32.AND P5, PT, R10, 0x7fffff30, PT ;  /* 0x7fffff300a00780c */ /* 0x000fc60003fa6070 */
[----:B------:R1:W2:Y:S01]  /*24d0*/  @!P3 LDG.E.U16 R195, desc[UR20][R4.64] ;  /* 0x0000001404c3b981 */ /* 0x0002a2000c1e1500 */
[----:B------:R-:W-:Y:S01]  /*24e0*/  ISETP.GE.U32.AND P3, PT, R8, 0x7fffff2f, PT ;  /* 0x7fffff2f0800780c */ /* 0x000fe20003f66070 */
[C---:B------:R-:W-:Y:S01]  /*24f0*/  IMAD R8, R106.reuse, 0x4f, RZ ;  /* 0x0000004f6a087824 */ /* 0x040fe200078e02ff */
[----:B0-----:R-:W-:Y:S02]  /*2500*/  LEA.HI.X.SX32 R13, R9, R3, 0x1, P6 ;  /* 0x00000003090d7211 */ /* 0x001fe400030f0eff */
[----:B------:R-:W-:Y:S01]  /*2510*/  IADD3 R10, P6, PT, R11, R2, RZ ;  /* 0x000000020b0a7210 */ /* 0x000fe20007fde0ff */
[----:B------:R-:W-:Y:S01]  /*2520*/  IMAD R11, R106, 0xa0, RZ ;  /* 0x000000a06a0b7824 */ /* 0x000fe200078e02ff */
[----:B------:R-:W-:Y:S01]  /*2530*/  STL [R1+0x170], R14 ;  /* 0x0001700e01007387 */ /* 0x000fe20000100800 */
[----:B-1----:R-:W-:Y:S02]  /*2540*/  @!P4 IMAD.MOV.U32 R4, RZ, RZ, R12 ;  /* 0x000000ffff04c224 */ /* 0x002fe400078e000c */
[----:B------:R-:W-:Y:S01]  /*2550*/  @!P4 IMAD.MOV.U32 R5, RZ, RZ, R13 ;  /* 0x000000ffff05c224 */ /* 0x000fe200078e000d */
[----:B------:R0:W-:Y:S01]  /*2560*/  STL [R1+0x2ac], R12 ;  /* 0x0002ac0c01007387 */ /* 0x0001e20000100800 */
[----:B------:R-:W-:-:S03]  /*2570*/  VIADD R9, R25, 0xffffffd7 ;  /* 0xffffffd719097836 */ /* 0x000fc60000000000 */
[----:B------:R1:W-:Y:S04]  /*2580*/  STL [R1+0x2a8], R13 ;  /* 0x0002a80d01007387 */ /* 0x0003e80000100800 */
[----:B------:R4:W2:Y:S01]  /*2590*/  @!P4 LDG.E.U16 R201, desc[UR20][R4.64] ;  /* 0x0000001404c9c981 */ /* 0x0008a2000c1e1500 */
[-C--:B0-----:R-:W-:Y:S01]  /*25a0*/  LEA.HI.X.SX32 R12, R8, R3.reuse, 0x1, P6 ;  /* 0x00000003080c7211 */ /* 0x081fe200030f0eff */
[C---:B------:R-:W-:Y:S01]  /*25b0*/  IMAD R8, R106.reuse, 0x50, RZ ;  /* 0x000000506a087824 */ /* 0x040fe200078e02ff */
[----:B-1----:R-:W-:Y:S01]  /*25c0*/  IADD3 R13, P6, PT, R11, R2, RZ ;  /* 0x000000020b0d7210 */ /* 0x002fe20007fde0ff */
[----:B------:R-:W-:Y:S01]  /*25d0*/  IMAD R11, R106, 0xa2, RZ ;  /* 0x000000a26a0b7824 */ /* 0x000fe200078e02ff */
[----:B------:R0:W-:Y:S01]  /*25e0*/  STL [R1+0x2b4], R10 ;  /* 0x0002b40a01007387 */ /* 0x0001e20000100800 */
[----:B----4-:R-:W-:Y:S01]  /*25f0*/  @!P1 IMAD.MOV.U32 R4, RZ, RZ, R10 ;  /* 0x000000ffff049224 */ /* 0x010fe200078e000a */
[----:B------:R-:W-:Y:S01]  /*2600*/  LEA.HI.X.SX32 R14, R8, R3, 0x1, P6 ;  /* 0x00000003080e7211 */ /* 0x000fe200030f0eff */
[----:B------:R-:W-:Y:S01]  /*2610*/  @!P1 IMAD.MOV.U32 R5, RZ, RZ, R12 ;  /* 0x000000ffff059224 */ /* 0x000fe200078e000c */
[----:B------:R-:W-:Y:S01]  /*2620*/  ISETP.GE.U32.AND P4, PT, R9, 0x7fffff58, PT ;  /* 0x7fffff580900780c */ /* 0x000fe20003f86070 */
[----:B------:R1:W-:Y:S01]  /*2630*/  STL [R1+0x2b0], R12 ;  /* 0x0002b00c01007387 */ /* 0x0003e20000100800 */
[----:B------:R-:W-:-:S02]  /*2640*/  VIADD R9, R25, 0xffffffd6 ;  /* 0xffffffd619097836 */ /* 0x000fc40000000000 */
[----:B0-----:R-:W-:Y:S01]  /*2650*/  IMAD R10, R106, 0x51, RZ ;  /* 0x000000516a0a7824 */ /* 0x001fe200078e02ff */
[----:B------:R0:W4:Y:S01]  /*2660*/  @!P1 LDG.E.U16 R200, desc[UR20][R4.64] ;  /* 0x0000001404c89981 */ /* 0x000122000c1e1500 */
[----:B-1----:R-:W-:-:S03]  /*2670*/  IADD3 R12, P6, PT, R11, R2, RZ ;  /* 0x000000020b0c7210 */ /* 0x002fc60007fde0ff */
[----:B------:R1:W-:Y:S01]  /*2680*/  STL [R1+0x2bc], R13 ;  /* 0x0002bc0d01007387 */ /* 0x0003e20000100800 */
[----:B------:R-:W-:Y:S01]  /*2690*/  ISETP.GE.U32.AND P1, PT, R9, 0x7fffff57, PT ;  /* 0x7fffff570900780c */ /* 0x000fe20003f26070 */
[----:B0-----:R-:W-:Y:S02]  /*26a0*/  @!P5 IMAD.MOV.U32 R4, RZ, RZ, R13 ;  /* 0x000000ffff04d224 */ /* 0x001fe400078e000d */
[----:B------:R-:W-:Y:S02]  /*26b0*/  @!P5 IMAD.MOV.U32 R5, RZ, RZ, R14 ;  /* 0x000000ffff05d224 */ /* 0x000fe400078e000e */
[----:B------:R-:W-:Y:S01]  /*26c0*/  VIADD R9, R25, 0xffffffad ;  /* 0xffffffad19097836 */ /* 0x000fe20000000000 */
[----:B-1----:R-:W-:Y:S02]  /*26d0*/  LEA.HI.X.SX32 R13, R10, R3, 0x1, P6 ;  /* 0x000000030a0d7211 */ /* 0x002fe400030f0eff */
[----:B------:R0:W2:Y:S01]  /*26e0*/  @!P5 LDG.E.U16 R203, desc[UR20][R4.64] ;  /* 0x0000001404cbd981 */ /* 0x0000a2000c1e1500 */
[----:B------:R-:W-:Y:S01]  /*26f0*/  IADD3 R11, P5, PT, R8, R2, RZ ;  /* 0x00000002080b7210 */ /* 0x000fe20007fbe0ff */
[C---:B------:R-:W-:Y:S01]  /*2700*/  IMAD R10, R106.reuse, 0x28, RZ ;  /* 0x000000286a0a7824 */ /* 0x040fe200078e02ff */
[----:B------:R-:W-:Y:S01]  /*2710*/  ISETP.GE.U32.AND P6, PT, R9, 0x7fffff2e, PT ;  /* 0x7fffff2e0900780c */ /* 0x000fe20003fc6070 */
[----:B------:R-:W-:Y:S01]  /*2720*/  VIADD R8, R25, 0xffffffac ;  /* 0xffffffac19087836 */ /* 0x000fe20000000000 */
[----:B------:R-:W-:Y:S01]  /*2730*/  STL [R1+0x2b8], R14 ;  /* 0x0002b80e01007387 */ /* 0x000fe20000100800 */
[----:B------:R-:W-:-:S02]  /*2740*/  IMAD R9, R106, 0x52, RZ ;  /* 0x000000526a097824 */ /* 0x000fc400078e02ff */
[----:B0-----:R-:W-:Y:S02]  /*2750*/  @!P3 IMAD.MOV.U32 R4, RZ, RZ, R12 ;  /* 0x000000ffff04b224 */ /* 0x001fe400078e000c */
[----:B------:R-:W-:Y:S01]  /*2760*/  @!P3 IMAD.MOV.U32 R5, RZ, RZ, R13 ;  /* 0x000000ffff05b224 */ /* 0x000fe200078e000d */
[----:B------:R-:W-:Y:S04]  /*2770*/  STL [R1+0x2c4], R12 ;  /* 0x0002c40c01007387 */ /* 0x000fe80000100800 */
[----:B------:R0:W-:Y:S04]  /*2780*/  STL [R1+0x2c0], R13 ;  /* 0x0002c00d01007387 */ /* 0x0001e80000100800 */
[----:B------:R1:W2:Y:S01]  /*2790*/  @!P3 LDG.E.U16 R202, desc[UR20][R4.64] ;  /* 0x0000001404cab981 */ /* 0x0002a2000c1e1500 */
[----:B------:R-:W-:Y:S01]  /*27a0*/  ISETP.GE.U32.AND P3, PT, R8, 0x7fffff2d, PT ;  /* 0x7fffff2d0800780c */ /* 0x000fe20003f66070 */
[----:B------:R-:W-:Y:S01]  /*27b0*/  IMAD R8, R106, 0x29, RZ ;  /* 0x000000296a087824 */ /* 0x000fe200078e02ff */
[----:B0-----:R-:W-:-:S02]  /*27c0*/  LEA.HI.X.SX32 R13, R10, R3, 0x1, P5 ;  /* 0x000000030a0d7211 */ /* 0x001fc400028f0eff */
[----:B------:R-:W-:Y:S01]  /*27d0*/  IADD3 R12, P5, PT, R9, R2, RZ ;  /* 0x00000002090c7210 */ /* 0x000fe20007fbe0ff */
[----:B------:R0:W-:Y:S01]  /*27e0*/  STL [R1+0x17c], R11 ;  /* 0x00017c0b01007387 */ /* 0x0001e20000100800 */
[----:B-1----:R-:W-:Y:S02]  /*27f0*/  @!P4 IMAD.MOV.U32 R4, RZ, RZ, R11 ;  /* 0x000000ffff04c224 */ /* 0x002fe400078e000b */
[----:B------:R-:W-:Y:S01]  /*2800*/  @!P4 IMAD.MOV.U32 R5, RZ, RZ, R13 ;  /* 0x000000ffff05c224 */ /* 0x000fe200078e000d */
[----:B------:R-:W-:Y:S01]  /*2810*/  LEA.HI.X.SX32 R15, R8, R3, 0x1, P5 ;  /* 0x00000003080f7211 */ /* 0x000fe200028f0eff */
[----:B------:R1:W-:Y:S01]  /*2820*/  STL [R1+0x178], R13 ;  /* 0x0001780d01007387 */ /* 0x0003e20000100800 */
[----:B------:R-:W-:-:S03]  /*2830*/  VIADD R8, R25, 0xfffffffa ;  /* 0xfffffffa19087836 */ /* 0x000fc60000000000 */
[----:B------:R3:W2:Y:S01]  /*2840*/  @!P4 LDG.E.U16 R207, desc[UR20][R4.64] ;  /* 0x0000001404cfc981 */ /* 0x0006a2000c1e1500 */
[----:B0-----:R-:W-:Y:S02]  /*2850*/  VIADD R11, R25, 0xfffffffb ;  /* 0xfffffffb190b7836 */ /* 0x001fe40000000000 */
[----:B-1----:R-:W-:-:S03]  /*2860*/  IMAD R13, R106, 0xa4, RZ ;  /* 0x000000a46a0d7824 */ /* 0x002fc600078e02ff */
[----:B------:R-:W-:Y:S01]  /*2870*/  ISETP.GE.U32.AND P5, PT, R11, 0x7fffff7c, PT ;  /* 0x7fffff7c0b00780c */ /* 0x000fe20003fa6070 */
[----:B---3--:R-:W-:Y:S02]  /*2880*/  @!P1 IMAD.MOV.U32 R4, RZ, RZ, R12 ;  /* 0x000000ffff049224 */ /* 0x008fe400078e000c */
[----:B------:R-:W-:Y:S01]  /*2890*/  @!P1 IMAD.MOV.U32 R5, RZ, RZ, R15 ;  /* 0x000000ffff059224 */ /* 0x000fe200078e000f */
[-C--:B------:R-:W-:Y:S01]  /*28a0*/  IADD3 R14, P4, PT, R13, R2.reuse, RZ ;  /* 0x000000020d0e7210 */ /* 0x080fe20007f9e0ff */
[----:B------:R-:W-:Y:S01]  /*28b0*/  IMAD R11, R106, 0xa6, RZ ;  /* 0x000000a66a0b7824 */ /* 0x000fe200078e02ff */
[----:B------:R0:W-:Y:S02]  /*28c0*/  STL [R1+0x184], R12 ;  /* 0x0001840c01007387 */ /* 0x0001e40000100800 */
[----:B------:R-:W-:Y:S02]  /*28d0*/  LEA.HI.X.SX32 R13, R9, R3, 0x1, P4 ;  /* 0x00000003090d7211 */ /* 0x000fe400020f0eff */
[----:B------:R1:W3:Y:S01]  /*28e0*/  @!P1 LDG.E.U16 R206, desc[UR20][R4.64] ;  /* 0x0000001404ce9981 */ /* 0x0002e2000c1e1500 */
[----:B------:R-:W-:Y:S01]  /*28f0*/  ISETP.GE.U32.AND P1, PT, R8, 0x7fffff7b, PT ;  /* 0x7fffff7b0800780c */ /* 0x000fe20003f26070 */
[----:B------:R-:W-:Y:S01]  /*2900*/  IMAD R8, R106, 0x53, RZ ;  /* 0x000000536a087824 */ /* 0x000fe200078e02ff */
[----:B0-----:R-:W-:Y:S01]  /*2910*/  IADD3 R12, P4, PT, R11, R2, RZ ;  /* 0x000000020b0c7210 */ /* 0x001fe20007f9e0ff */
[----:B------:R-:W-:-:S02]  /*2920*/  VIADD R9, R25, 0xffffffeb ;  /* 0xffffffeb19097836 */ /* 0x000fc40000000000 */
[----:B-1----:R-:W-:Y:S01]  /*2930*/  @!P6 IMAD.MOV.U32 R4, RZ, RZ, R14 ;  /* 0x000000ffff04e224 */ /* 0x002fe200078e000e */
[----:B------:R-:W-:Y:S01]  /*2940*/  LEA.HI.X.SX32 R11, R8, R3, 0x1, P4 ;  /* 0x00000003080b7211 */ /* 0x000fe200020f0eff */
[----:B------:R-:W-:Y:S01]  /*2950*/  @!P6 IMAD.MOV.U32 R5, RZ, RZ, R13 ;  /* 0x000000ffff05e224 */ /* 0x000fe200078e000d */
[----:B------:R-:W-:Y:S04]  /*2960*/  STL [R1+0x180], R15 ;  /* 0x0001800f01007387 */ /* 0x000fe80000100800 */
[----:B------:R0:W2:Y:S01]  /*2970*/  @!P6 LDG.E.U16 R211, desc[UR20][R4.64] ;  /* 0x0000001404d3e981 */ /* 0x0000a2000c1e1500 */
[----:B------:R-:W-:Y:S01]  /*2980*/  ISETP.GE.U32.AND P6, PT, R9, 0x7fffff6c, PT ;  /* 0x7fffff6c0900780c */ /* 0x000fe20003fc6070 */
[----:B------:R-:W-:Y:S02]  /*2990*/  VIADD R9, R25, 0xffffffea ;  /* 0xffffffea19097836 */ /* 0x000fe40000000000 */
[----:B------:R-:W-:Y:S01]  /*29a0*/  STL [R1+0x2cc], R14 ;  /* 0x0002cc0e01007387 */ /* 0x000fe20000100800 */
[----:B------:R-:W-:-:S02]  /*29b0*/  IMAD.SHL.U32 R8, R106, 0x4, RZ ;  /* 0x000000046a087824 */ /* 0x000fc400078e00ff */
[----:B0-----:R-:W-:Y:S02]  /*29c0*/  @!P3 IMAD.MOV.U32 R4, RZ, RZ, R12 ;  /* 0x000000ffff04b224 */ /* 0x001fe400078e000c */
[----:B------:R-:W-:Y:S01]  /*29d0*/  @!P3 IMAD.MOV.U32 R5, RZ, RZ, R11 ;  /* 0x000000ffff05b224 */ /* 0x000fe200078e000b */
[----:B------:R0:W-:Y:S04]  /*29e0*/  STL [R1+0x2c8], R13 ;  /* 0x0002c80d01007387 */ /* 0x0001e80000100800 */
[----:B------:R1:W2:Y:S01]  /*29f0*/  @!P3 LDG.E.U16 R210, desc[UR20][R4.64] ;  /* 0x0000001404d2b981 */ /* 0x0002a2000c1e1500 */
[----:B------:R-:W-:Y:S01]  /*2a00*/  ISETP.GE.U32.AND P3, PT, R9, 0x7fffff6b, PT ;  /* 0x7fffff6b0900780c */ /* 0x000fe20003f66070 */
[C---:B------:R-:W-:Y:S01]  /*2a10*/  IMAD R9, R106.reuse, 0xa, RZ ;  /* 0x0000000a6a097824 */ /* 0x040fe200078e02ff */
[-C--:B0-----:R-:W-:Y:S01]  /*2a20*/  LEA R13, P4, R106, R2.reuse, 0x3 ;  /* 0x000000026a0d7211 */ /* 0x081fe200078818ff */
[----:B------:R0:W-:Y:S03]  /*2a30*/  STL [R1+0x2d4], R12 ;  /* 0x0002d40c01007387 */ /* 0x0001e60000100800 */
[----:B------:R-:W-:Y:S01]  /*2a40*/  LEA.HI.X.SX32 R14, R8, R3, 0x1, P4 ;  /* 0x00000003080e7211 */ /* 0x000fe200020f0eff */
[----:B------:R-:W-:Y:S01]  /*2a50*/  IMAD R8, R106, 0x5, RZ ;  /* 0x000000056a087824 */ /* 0x000fe200078e02ff */
[----:B------:R5:W-:Y:S01]  /*2a60*/  STL [R1+0x2d0], R11 ;  /* 0x0002d00b01007387 */ /* 0x000be20000100800 */
[----:B-1----:R-:W-:Y:S01]  /*2a70*/  @!P5 IMAD.MOV.U32 R4, RZ, RZ, R13 ;  /* 0x000000ffff04d224 */ /* 0x002fe200078e000d */
[----:B0-----:R-:W-:-:S02]  /*2a80*/  IADD3 R12, P4, PT, R9, R2, RZ ;  /* 0x00000002090c7210 */ /* 0x001fc40007f9e0ff */
[----:B------:R-:W-:Y:S01]  /*2a90*/  STL [R1+0x5c], R13 ;  /* 0x00005c0d01007387 */ /* 0x000fe20000100800 */
[----:B------:R-:W-:-:S03]  /*2aa0*/  @!P5 IMAD.MOV.U32 R5, RZ, RZ, R14 ;  /* 0x000000ffff05d224 */ /* 0x000fc600078e000e */
[----:B------:R0:W-:Y:S01]  /*2ab0*/  STL [R1+0x58], R14 ;  /* 0x0000580e01007387 */ /* 0x0001e20000100800 */
[----:B-----5:R-:W-:-:S03]  /*2ac0*/  VIADD R11, R25, 0xffffffab ;  /* 0xffffffab190b7836 */ /* 0x020fc60000000000 */
[----:B------:R1:W5:Y:S01]  /*2ad0*/  @!P5 LDG.E.U16 R215, desc[UR20][R4.64] ;  /* 0x0000001404d7d981 */ /* 0x000362000c1e1500 */
[----:B0-----:R-:W-:Y:S02]  /*2ae0*/  LEA.HI.X.SX32 R14, R8, R3, 0x1, P4 ;  /* 0x00000003080e7211 */ /* 0x001fe400020f0eff */
[----:B------:R-:W-:Y:S01]  /*2af0*/  ISETP.GE.U32.AND P5, PT, R11, 0x7fffff2c, PT ;  /* 0x7fffff2c0b00780c */ /* 0x000fe20003fa6070 */
[----:B------:R-:W-:Y:S02]  /*2b00*/  VIADD R11, R25, 0xffffffaa ;  /* 0xffffffaa190b7836 */ /* 0x000fe40000000000 */
[----:B-1----:R-:W-:Y:S02]  /*2b10*/  @!P1 IMAD.MOV.U32 R4, RZ, RZ, R12 ;  /* 0x000000ffff049224 */ /* 0x002fe400078e000c */
[----:B------:R-:W-:Y:S01]  /*2b20*/  @!P1 IMAD.MOV.U32 R5, RZ, RZ, R14 ;  /* 0x000000ffff059224 */ /* 0x000fe200078e000e */
[----:B------:R-:W-:Y:S01]  /*2b30*/  IADD3 R13, P4, PT, R10, R2, RZ ;  /* 0x000000020a0d7210 */ /* 0x000fe20007f9e0ff */
[----:B------:R-:W-:-:S03]  /*2b40*/  IMAD R8, R106, 0x14, RZ ;  /* 0x000000146a087824 */ /* 0x000fc600078e02ff */
[----:B------:R0:W5:Y:S01]  /*2b50*/  @!P1 LDG.E.U16 R214, desc[UR20][R4.64] ;  /* 0x0000001404d69981 */ /* 0x000162000c1e1500 */
[----:B------:R-:W-:Y:S01]  /*2b60*/  ISETP.GE.U32.AND P1, PT, R11, 0x7fffff2b, PT ;  /* 0x7fffff2b0b00780c */ /* 0x000fe20003f26070 */
[----:B------:R-:W-:Y:S01]  /*2b70*/  IMAD R11, R106, 0x2a, RZ ;  /* 0x0000002a6a0b7824 */ /* 0x000fe200078e02ff */
[----:B------:R-:W-:Y:S01]  /*2b80*/  LEA.HI.X.SX32 R15, R8, R3, 0x1, P4 ;  /* 0x00000003080f7211 */ /* 0x000fe200020f0eff */
[----:B------:R1:W-:Y:S01]  /*2b90*/  STL [R1+0x64], R12 ;  /* 0x0000640c01007387 */ /* 0x0003e20000100800 */
[----:B------:R-:W-:-:S03]  /*2ba0*/  IMAD R10, R106, 0x15, RZ ;  /* 0x000000156a0a7824 */ /* 0x000fc600078e02ff */
[----:B------:R1:W-:Y:S01]  /*2bb0*/  STL [R1+0x60], R14 ;  /* 0x0000600e01007387 */ /* 0x0003e20000100800 */
[----:B0-----:R-:W-:Y:S02]  /*2bc0*/  @!P6 IMAD.MOV.U32 R4, RZ, RZ, R13 ;  /* 0x000000ffff04e224 */ /* 0x001fe400078e000d */
[----:B------:R-:W-:Y:S02]  /*2bd0*/  @!P6 IMAD.MOV.U32 R5, RZ, RZ, R15 ;  /* 0x000000ffff05e224 */ /* 0x000fe400078e000f */
[----:B-1----:R-:W-:Y:S01]  /*2be0*/  VIADD R12, R25, 0xffffffd5 ;  /* 0xffffffd5190c7836 */ /* 0x002fe20000000000 */
[----:B------:R-:W-:Y:S02]  /*2bf0*/  IADD3 R14, P4, PT, R11, R2, RZ ;  /* 0x000000020b0e7210 */ /* 0x000fe40007f9e0ff */
[----:B------:R0:W2:Y:S02]  /*2c00*/  @!P6 LDG.E.U16 R213, desc[UR20][R4.64] ;  /* 0x0000001404d5e981 */ /* 0x0000a4000c1e1500 */
[----:B------:R-:W-:-:S02]  /*2c10*/  LEA.HI.X.SX32 R16, R10, R3, 0x1, P4 ;  /* 0x000000030a107211 */ /* 0x000fc400020f0eff */
[----:B------:R1:W-:Y:S01]  /*2c20*/  STL [R1+0xdc], R13 ;  /* 0x0000dc0d01007387 */ /* 0x0003e20000100800 */
[----:B------:R-:W-:Y:S01]  /*2c30*/  ISETP.GE.U32.AND P6, PT, R12, 0x7fffff56, PT ;  /* 0x7fffff560c00780c */ /* 0x000fe20003fc6070 */
[C---:B------:R-:W-:Y:S02]  /*2c40*/  IMAD R12, R106.reuse, 0x54, RZ ;  /* 0x000000546a0c7824 */ /* 0x040fe400078e02ff */
[----:B0-----:R-:W-:Y:S02]  /*2c50*/  @!P3 IMAD.MOV.U32 R4, RZ, RZ, R14 ;  /* 0x000000ffff04b224 */ /* 0x001fe400078e000e */
[----:B------:R-:W-:Y:S02]  /*2c60*/  @!P3 IMAD.MOV.U32 R5, RZ, RZ, R16 ;  /* 0x000000ffff05b224 */ /* 0x000fe400078e0010 */
[----:B-1----:R-:W-:Y:S01]  /*2c70*/  IMAD R13, R106, 0xa8, RZ ;  /* 0x000000a86a0d7824 */ /* 0x002fe200078e02ff */
[----:B------:R0:W-:Y:S01]  /*2c80*/  STL [R1+0xd8], R15 ;  /* 0x0000d80f01007387 */ /* 0x0001e20000100800 */
[----:B------:R-:W-:-:S03]  /*2c90*/  VIADD R10, R25, 0xffffffd4 ;  /* 0xffffffd4190a7836 */ /* 0x000fc60000000000 */
[----:B------:R1:W2:Y:S01]  /*2ca0*/  @!P3 LDG.E.U16 R212, desc[UR20][R4.64] ;  /* 0x0000001404d4b981 */ /* 0x0002a2000c1e1500 */
[-C--:B------:R-:W-:Y:S01]  /*2cb0*/  IADD3 R17, P3, PT, R13, R2.reuse, RZ ;  /* 0x000000020d117210 */ /* 0x080fe20007f7e0ff */
[----:B------:R-:W-:Y:S02]  /*2cc0*/  IMAD R13, R106, 0xaa, RZ ;  /* 0x000000aa6a0d7824 */ /* 0x000fe400078e02ff */
[----:B------:R1:W-:Y:S01]  /*2cd0*/  STL [R1+0xe4], R14 ;  /* 0x0000e40e01007387 */ /* 0x0003e20000100800 */
[----:B0-----:R-:W-:-:S03]  /*2ce0*/  IADD3 R15, P4, PT, R12, R2, RZ ;  /* 0x000000020c0f7210 */ /* 0x001fc60007f9e0ff */
[----:B------:R0:W-:Y:S01]  /*2cf0*/  STL [R1+0xe0], R16 ;  /* 0x0000e01001007387 */ /* 0x0001e20000100800 */
[-C--:B------:R-:W-:Y:S01]  /*2d00*/  LEA.HI.X.SX32 R12, R12, R3.reuse, 0x1, P3 ;  /* 0x000000030c0c7211 */ /* 0x080fe200018f0eff */
[----:B-1----:R-:W-:Y:S01]  /*2d10*/  @!P5 IMAD.MOV.U32 R4, RZ, RZ, R17 ;  /* 0x000000ffff04d224 */ /* 0x002fe200078e0011 */
[----:B------:R-:W-:Y:S02]  /*2d20*/  PRMT R209, RZ, 0x7610, R209 ;  /* 0x00007610ffd17816 */ /* 0x000fe400000000d1 */
[----:B------:R-:W-:Y:S02]  /*2d30*/  IADD3 R14, P3, PT, R13, R2, RZ ;  /* 0x000000020d0e7210 */ /* 0x000fe40007f7e0ff */
[----:B0-----:R-:W-:Y:S02]  /*2d40*/  LEA.HI.X.SX32 R16, R11, R3, 0x1, P4 ;  /* 0x000000030b107211 */ /* 0x001fe400020f0eff */
[----:B------:R-:W-:Y:S01]  /*2d50*/  ISETP.GE.U32.AND P4, PT, R10, 0x7fffff55, PT ;  /* 0x7fffff550a00780c */ /* 0x000fe20003f86070 */
[----:B------:R-:W-:-:S02]  /*2d60*/  IMAD R10, R106, 0x55, RZ ;  /* 0x000000556a0a7824 */ /* 0x000fc400078e02ff */
[----:B------:R-:W-:Y:S02]  /*2d70*/  @!P5 IMAD.MOV.U32 R5, RZ, RZ, R12 ;  /* 0x000000ffff05d224 */ /* 0x000fe400078e000c */
[----:B------:R-:W-:Y:S01]  /*2d80*/  VIADD R11, R25, 0xffffffa9 ;  /* 0xffffffa9190b7836 */ /* 0x000fe20000000000 */
[----:B------:R-:W-:Y:S01]  /*2d90*/  LEA.HI.X.SX32 R10, R10, R3, 0x1, P3 ;  /* 0x000000030a0a7211 */ /* 0x000fe200018f0eff */
[----:B------:R-:W-:Y:S01]  /*2da0*/  STL [R1+0x18c], R15 ;  /* 0x00018c0f01007387 */ /* 0x000fe20000100800 */
[----:B------:R-:W-:-:S03]  /*2db0*/  PRMT R205, RZ, 0x7610, R205 ;  /* 0x00007610ffcd7816 */ /* 0x000fc600000000cd */
[----:B------:R-:W-:Y:S04]  /*2dc0*/  STL [R1+0x2dc], R17 ;  /* 0x0002dc1101007387 */ /* 0x000fe80000100800 */
[----:B------:R-:W-:Y:S04]  /*2dd0*/  STL [R1+0x188], R16 ;  /* 0x0001881001007387 */ /* 0x000fe80000100800 */
[----:B------:R0:W2:Y:S01]  /*2de0*/  @!P5 LDG.E.U16 R209, desc[UR20][R4.64] ;  /* 0x0000001404d1d981 */ /* 0x0000a2000c1e1500 */
[----:B------:R-:W-:Y:S01]  /*2df0*/  ISETP.GE.U32.AND P5, PT, R11, 0x7fffff2a, PT ;  /* 0x7fffff2a0b00780c */ /* 0x000fe20003fa6070 */
[----:B------:R-:W-:-:S02]  /*2e00*/  IMAD R11, R106, 0x56, RZ ;  /* 0x000000566a0b7824 */ /* 0x000fc400078e02ff */
[----:B------:R1:W-:Y:S01]  /*2e10*/  STL [R1+0x2d8], R12 ;  /* 0x0002d80c01007387 */ /* 0x0003e20000100800 */
[----:B0-----:R-:W-:Y:S02]  /*2e20*/  @!P1 IMAD.MOV.U32 R4, RZ, RZ, R14 ;  /* 0x000000ffff049224 */ /* 0x001fe400078e000e */
[----:B------:R-:W-:Y:S02]  /*2e30*/  @!P1 IMAD.MOV.U32 R5, RZ, RZ, R10 ;  /* 0x000000ffff059224 */ /* 0x000fe400078e000a */
[----:B-1----:R-:W-:Y:S01]  /*2e40*/  VIADD R12, R25, 0xffffffa8 ;  /* 0xffffffa8190c7836 */ /* 0x002fe20000000000 */
[----:B------:R0:W-:Y:S01]  /*2e50*/  STL [R1+0x2e4], R14 ;  /* 0x0002e40e01007387 */ /* 0x0001e20000100800 */
[----:B------:R-:W-:-:S03]  /*2e60*/  PRMT R208, RZ, 0x7610, R208 ;  /* 0x00007610ffd07816 */ /* 0x000fc600000000d0 */
[----:B------:R1:W-:Y:S01]  /*2e70*/  STL [R1+0x2e0], R10 ;  /* 0x0002e00a01007387 */ /* 0x0003e20000100800 */
[----:B------:R-:W-:Y:S01]  /*2e80*/  ISETP.GE.U32.AND P3, PT, R12, 0x7fffff29, PT ;  /* 0x7fffff290c00780c */ /* 0x000fe20003f66070 */
[----:B------:R-:W-:Y:S02]  /*2e90*/  VIADD R12, R25, 0xffffffa7 ;  /* 0xffffffa7190c7836 */ /* 0x000fe40000000000 */
[----:B------:R1:W2:Y:S01]  /*2ea0*/  @!P1 LDG.E.U16 R205, desc[UR20][R4.64] ;  /* 0x0000001404cd9981 */ /* 0x0002a2000c1e1500 */
[----:B0-----:R-:W-:Y:S01]  /*2eb0*/  IADD3 R14, P1, PT, R11, R2, RZ ;  /* 0x000000020b0e7210 */ /* 0x001fe20007f3e0ff */
[C---:B------:R-:W-:Y:S02]  /*2ec0*/  IMAD R13, R106.reuse, 0xac, RZ ;  /* 0x000000ac6a0d7824 */ /* 0x040fe400078e02ff */
[----:B-1----:R-:W-:Y:S02]  /*2ed0*/  IMAD R10, R106, 0x2b, RZ ;  /* 0x0000002b6a0a7824 */ /* 0x002fe400078e02ff */
[----:B------:R-:W-:-:S02]  /*2ee0*/  @!P6 IMAD.MOV.U32 R4, RZ, RZ, R15 ;  /* 0x000000ffff04e224 */ /* 0x000fc400078e000f */
[----:B------:R-:W-:Y:S01]  /*2ef0*/  @!P6 IMAD.MOV.U32 R5, RZ, RZ, R16 ;  /* 0x000000ffff05e224 */ /* 0x000fe200078e0010 */
[----:B------:R-:W-:Y:S02]  /*2f00*/  LEA.HI.X.SX32 R15, R10, R3, 0x1, P1 ;  /* 0x000000030a0f7211 */ /* 0x000fe400008f0eff */
[----:B------:R-:W-:Y:S02]  /*2f10*/  ISETP.GE.U32.AND P1, PT, R12, 0x7fffff28, PT ;  /* 0x7fffff280c00780c */ /* 0x000fe40003f26070 */
[----:B------:R0:W2:Y:S01]  /*2f20*/  @!P6 LDG.E.U16 R208, desc[UR20][R4.64] ;  /* 0x0000001404d0e981 */ /* 0x0000a2000c1e1500 */
[----:B------:R-:W-:Y:S02]  /*2f30*/  IADD3 R12, P6, PT, R13, R2, RZ ;  /* 0x000000020d0c7210 */ /* 0x000fe40007fde0ff */
[----:B------:R-:W-:Y:S01]  /*2f40*/  PRMT R204, RZ, 0x7610, R204 ;  /* 0x00007610ffcc7816 */ /* 0x000fe200000000cc */
[----:B------:R1:W-:Y:S01]  /*2f50*/  STL [R1+0x194], R14 ;  /* 0x0001940e01007387 */ /* 0x0003e20000100800 */
[----:B------:R-:W-:-:S02]  /*2f60*/  VIADD R10, R25, 0xffffffa6 ;  /* 0xffffffa6190a7836 */ /* 0x000fc40000000000 */
[----:B------:R-:W-:Y:S02]  /*2f70*/  IMAD R13, R106, 0xae, RZ ;  /* 0x000000ae6a0d7824 */ /* 0x000fe400078e02ff */
[----:B0-----:R-:W-:Y:S02]  /*2f80*/  @!P4 IMAD.MOV.U32 R4, RZ, RZ, R14 ;  /* 0x000000ffff04c224 */ /* 0x001fe400078e000e */
[----:B------:R-:W-:Y:S01]  /*2f90*/  @!P4 IMAD.MOV.U32 R5, RZ, RZ, R15 ;  /* 0x000000ffff05c224 */ /* 0x000fe200078e000f */
[----:B-1----:R-:W-:Y:S02]  /*2fa0*/  LEA.HI.X.SX32 R14, R11, R3, 0x1, P6 ;  /* 0x000000030b0e7211 */ /* 0x002fe400030f0eff */
[----:B------:R-:W-:Y:S02]  /*2fb0*/  PRMT R199, RZ, 0x7610, R199 ;  /* 0x00007610ffc77816 */ /* 0x000fe400000000c7 */
[----:B------:R0:W2:Y:S01]  /*2fc0*/  @!P4 LDG.E.U16 R204, desc[UR20][R4.64] ;  /* 0x0000001404ccc981 */ /* 0x0000a2000c1e1500 */
[----:B------:R-:W-:Y:S01]  /*2fd0*/  ISETP.GE.U32.AND P4, PT, R10, 0x7fffff27, PT ;  /* 0x7fffff270a00780c */ /* 0x000fe20003f86070 */
[----:B------:R-:W-:Y:S01]  /*2fe0*/  IMAD R10, R106, 0x57, RZ ;  /* 0x000000576a0a7824 */ /* 0x000fe200078e02ff */
[----:B------:R-:W-:Y:S01]  /*2ff0*/  IADD3 R16, P6, PT, R13, R2, RZ ;  /* 0x000000020d107210 */ /* 0x000fe20007fde0ff */
[----:B------:R-:W-:Y:S01]  /*3000*/  VIADD R11, R25, 0xfffffff5 ;  /* 0xfffffff5190b7836 */ /* 0x000fe20000000000 */
[----:B------:R1:W-:Y:S01]  /*3010*/  STL [R1+0x190], R15 ;  /* 0x0001900f01007387 */ /* 0x0003e20000100800 */
[----:B0-----:R-:W-:-:S02]  /*3020*/  @!P5 IMAD.MOV.U32 R4, RZ, RZ, R12 ;  /* 0x000000ffff04d224 */ /* 0x001fc400078e000c */
[----:B------:R-:W-:Y:S01]  /*3030*/  @!P5 IMAD.MOV.U32 R5, RZ, RZ, R14 ;  /* 0x000000ffff05d224 */ /* 0x000fe200078e000e */
[----:B------:R-:W-:Y:S01]  /*3040*/  LEA.HI.X.SX32 R13, R10, R3, 0x1, P6 ;  /* 0x000000030a0d7211 */ /* 0x000fe200030f0eff */
[----:B-1----:R-:W-:-:S03]  /*3050*/  IMAD R15, R106, 0xb0, RZ ;  /* 0x000000b06a0f7824 */ /* 0x002fc600078e02ff */
[----:B------:R0:W2:Y:S01]  /*3060*/  @!P5 LDG.E.U16 R199, desc[UR20][R4.64] ;  /* 0x0000001404c7d981 */ /* 0x0000a2000c1e1500 */
[----:B------:R-:W-:Y:S01]  /*3070*/  ISETP.GE.U32.AND P5, PT, R11, 0x7fffff76, PT ;  /* 0x7fffff760b00780c */ /* 0x000fe20003fa6070 */
[----:B------:R-:W-:Y:S02]  /*3080*/  IMAD R11, R106, 0x58, RZ ;  /* 0x000000586a0b7824 */ /* 0x000fe400078e02ff */
[----:B------:R1:W-:Y:S01]  /*3090*/  STL [R1+0x2ec], R12 ;  /* 0x0002ec0c01007387 */ /* 0x0003e20000100800 */
[----:B------:R-:W-:Y:S01]  /*30a0*/  PRMT R197, RZ, 0x7610, R197 ;  /* 0x00007610ffc57816 */ /* 0x000fe200000000c5 */
[----:B------:R-:W-:Y:S02]  /*30b0*/  VIADD R10, R25, 0xfffffff4 ;  /* 0xfffffff4190a7836 */ /* 0x000fe40000000000 */
[----:B------:R4:W-:Y:S01]  /*30c0*/  STL [R1+0x2e8], R14 ;  /* 0x0002e80e01007387 */ /* 0x0009e20000100800 */
[----:B0-----:R-:W-:Y:S02]  /*30d0*/  @!P3 IMAD.MOV.U32 R4, RZ, RZ, R16 ;  /* 0x000000ffff04b224 */ /* 0x001fe400078e0010 */
[----:B------:R-:W-:Y:S01]  /*30e0*/  @!P3 IMAD.MOV.U32 R5, RZ, RZ, R13 ;  /* 0x000000ffff05b224 */ /* 0x000fe200078e000d */
[----:B-1----:R-:W-:Y:S01]  /*30f0*/  IADD3 R12, P6, PT, R15, R2, RZ ;  /* 0x000000020f0c7210 */ /* 0x002fe20007fde0ff */
[----:B------:R-:W-:Y:S03]  /*3100*/  STL [R1+0x2f4], R16 ;  /* 0x0002f41001007387 */ /* 0x000fe60000100800 */
[----:B----4-:R-:W-:Y:S01]  /*3110*/  LEA.HI.X.SX32 R14, R11, R3, 0x1, P6 ;  /* 0x000000030b0e7211 */ /* 0x010fe200030f0eff */
[----:B------:R0:W-:Y:S01]  /*3120*/  STL [R1+0x2f0], R13 ;  /* 0x0002f00d01007387 */ /* 0x0001e20000100800 */
[----:B------:R-:W-:-:S03]  /*3130*/  PRMT R198, RZ, 0x7610, R198 ;  /* 0x00007610ffc67816 */ /* 0x000fc600000000c6 */
[----:B------:R1:W4:Y:S01]  /*3140*/  @!P3 LDG.E.U16 R197, desc[UR20][R4.64] ;  /* 0x0000001404c5b981 */ /* 0x000322000c1e1500 */
[----:B------:R-:W-:Y:S01]  /*3150*/  ISETP.GE.U32.AND P3, PT, R10, 0x7fffff75, PT ;  /* 0x7fffff750a00780c */ /* 0x000fe20003f66070 */
[C---:B------:R-:W-:Y:S02]  /*3160*/  IMAD R10, R106.reuse, 0x59, RZ ;  /* 0x000000596a0a7824 */ /* 0x040fe400078e02ff */
[----:B0-----:R-:W-:Y:S02]  /*3170*/  IMAD R13, R106, 0xb2, RZ ;  /* 0x000000b26a0d7824 */ /* 0x001fe400078e02ff */
[----:B-1----:R-:W-:-:S03]  /*3180*/  @!P1 IMAD.MOV.U32 R4, RZ, RZ, R12 ;  /* 0x000000ffff049224 */ /* 0x002fc600078e000c */
[-C--:B------:R-:W-:Y:S01]  /*3190*/  IADD3 R13, P6, PT, R13, R2.reuse, RZ ;  /* 0x000000020d0d7210 */ /* 0x080fe20007fde0ff */
[----:B------:R-:W-:Y:S01]  /*31a0*/  @!P1 IMAD.MOV.U32 R5, RZ, RZ, R14 ;  /* 0x000000ffff059224 */ /* 0x000fe200078e000e */
[----:B------:R0:W-:Y:S02]  /*31b0*/  STL [R1+0x2fc], R12 ;  /* 0x0002fc0c01007387 */ /* 0x0001e40000100800 */
[----:B------:R-:W-:Y:S02]  /*31c0*/  LEA.HI.X.SX32 R16, R10, R3, 0x1, P6 ;  /* 0x000000030a107211 */ /* 0x000fe400030f0eff */
[----:B------:R1:W-:Y:S04]  /*31d0*/  STL [R1+0x2f8], R14 ;  /* 0x0002f80e01007387 */ /* 0x0003e80000100800 */
[----:B------:R1:W2:Y:S01]  /*31e0*/  @!P1 LDG.E.U16 R198, desc[UR20][R4.64] ;  /* 0x0000001404c69981 */ /* 0x0002a2000c1e1500 */
[----:B------:R-:W-:Y:S01]  /*31f0*/  PRMT R194, RZ, 0x7610, R194 ;  /* 0x00007610ffc27816 */ /* 0x000fe200000000c2 */
[C---:B0-----:R-:W-:Y:S01]  /*3200*/  VIADD R12, R25.reuse, 0xffffffd2 ;  /* 0xffffffd2190c7836 */ /* 0x041fe20000000000 */
[----:B-1----:R-:W-:Y:S01]  /*3210*/  IADD3 R14, P1, PT, R8, R2, RZ ;  /* 0x00000002080e7210 */ /* 0x002fe20007f3e0ff */
[----:B------:R-:W-:-:S03]  /*3220*/  VIADD R8, R25, 0xffffffd3 ;  /* 0xffffffd319087836 */ /* 0x000fc60000000000 */
[----:B------:R-:W-:Y:S01]  /*3230*/  LEA.HI.X.SX32 R15, R9, R3, 0x1, P1 ;  /* 0x00000003090f7211 */ /* 0x000fe200008f0eff */
[----:B------:R-:W-:Y:S02]  /*3240*/  @!P4 IMAD.MOV.U32 R4, RZ, RZ, R13 ;  /* 0x000000ffff04c224 */ /* 0x000fe400078e000d */
[----:B------:R-:W-:Y:S02]  /*3250*/  @!P4 IMAD.MOV.U32 R5, RZ, RZ, R16 ;  /* 0x000000ffff05c224 */ /* 0x000fe400078e0010 */
[----:B------:R-:W-:Y:S01]  /*3260*/  IMAD R9, R106, 0x16, RZ ;  /* 0x000000166a097824 */ /* 0x000fe200078e02ff */
[----:B------:R-:W-:Y:S01]  /*3270*/  ISETP.GE.U32.AND P6, PT, R8, 0x7fffff54, PT ;  /* 0x7fffff540800780c */ /* 0x000fe20003fc6070 */
[----:B------:R-:W-:Y:S01]  /*3280*/  IMAD R8, R106, 0xb, RZ ;  /* 0x0000000b6a087824 */ /* 0x000fe200078e02ff */
[----:B------:R-:W-:Y:S01]  /*3290*/  ISETP.GE.U32.AND P1, PT, R12, 0x7fffff53, PT ;  /* 0x7fffff530c00780c */ /* 0x000fe20003f26070 */
[----:B------:R0:W2:Y:S01]  /*32a0*/  @!P4 LDG.E.U16 R194, desc[UR20][R4.64] ;  /* 0x0000001404c2c981 */ /* 0x0000a2000c1e1500 */
[----:B------:R-:W-:-:S02]  /*32b0*/  IADD3 R12, P4, PT, R9, R2, RZ ;  /* 0x00000002090c7210 */ /* 0x000fc40007f9e0ff */
[----:B------:R-:W-:Y:S01]  /*32c0*/  PRMT R193, RZ, 0x7610, R193 ;  /* 0x00007610ffc17816 */ /* 0x000fe200000000c1 */
[----:B------:R1:W-:Y:S01]  /*32d0*/  STL [R1+0x304], R13 ;  /* 0x0003040d01007387 */ /* 0x0003e20000100800 */
[C---:B------:R-:W-:Y:S02]  /*32e0*/  VIADD R10, R25.reuse, 0xffffffa5 ;  /* 0xffffffa5190a7836 */ /* 0x040fe40000000000 */
[----:B0-----:R-:W-:Y:S02]  /*32f0*/  @!P5 IMAD.MOV.U32 R4, RZ, RZ, R14 ;  /* 0x000000ffff04d224 */ /* 0x001fe400078e000e */
[----:B------:R-:W-:Y:S01]  /*3300*/  @!P5 IMAD.MOV.U32 R5, RZ, RZ, R15 ;  /* 0x000000ffff05d224 */ /* 0x000fe200078e000f */
[----:B-1----:R-:W-:Y:S02]  /*3310*/  LEA.HI.X.SX32 R13, R8, R3, 0x1, P4 ;  /* 0x00000003080d7211 */ /* 0x002fe400020f0eff */
[----:B------:R-:W-:Y:S02]  /*3320*/  PRMT R192, RZ, 0x7610, R192 ;  /* 0x00007610ffc07816 */ /* 0x000fe400000000c0 */
[----:B------:R0:W2:Y:S01]  /*3330*/  @!P5 LDG.E.U16 R193, desc[UR20][R4.64] ;  /* 0x0000001404c1d981 */ /* 0x0000a2000c1e1500 */
[----:B------:R-:W-:Y:S01]  /*3340*/  ISETP.GE.U32.AND P4, PT, R10, 0x7fffff26, PT ;  /* 0x7fffff260a00780c */ /* 0x000fe20003f86070 */
[----:B------:R-:W-:-:S02]  /*3350*/  VIADD R10, R25, 0xffffffa4 ;  /* 0xffffffa4190a7836 */ /* 0x000fc40000000000 */
[----:B------:R1:W-:Y:S01]  /*3360*/  STL [R1+0x8c], R14 ;  /* 0x00008c0e01007387 */ /* 0x0003e20000100800 */
[C---:B------:R-:W-:Y:S02]  /*3370*/  IMAD R8, R106.reuse, 0x2c, RZ ;  /* 0x0000002c6a087824 */ /* 0x040fe400078e02ff */
[----:B0-----:R-:W-:Y:S02]  /*3380*/  @!P3 IMAD.MOV.U32 R4, RZ, RZ, R12 ;  /* 0x000000ffff04b224 */ /* 0x001fe400078e000c */
[----:B------:R-:W-:Y:S01]  /*3390*/  @!P3 IMAD.MOV.U32 R5, RZ, RZ, R13 ;  /* 0x000000ffff05b224 */ /* 0x000fe200078e000d */
[----:B-1----:R-:W-:Y:S01]  /*33a0*/  IADD3 R14, P5, PT, R11, R2, RZ ;  /* 0x000000020b0e7210 */ /* 0x002fe20007fbe0ff */
[----:B------:R-:W-:Y:S01]  /*33b0*/  IMAD R11, R106, 0x5a, RZ ;  /* 0x0000005a6a0b7824 */ /* 0x000fe200078e02ff */
[----:B------:R0:W-:Y:S04]  /*33c0*/  STL [R1+0x300], R16 ;  /* 0x0003001001007387 */ /* 0x0001e80000100800 */
[----:B------:R1:W2:Y:S01]  /*33d0*/  @!P3 LDG.E.U16 R192, desc[UR20][R4.64] ;  /* 0x0000001404c0b981 */ /* 0x0002a2000c1e1500 */
[----:B------:R-:W-:Y:S01]  /*33e0*/  ISETP.GE.U32.AND P3, PT, R10, 0x7fffff25, PT ;  /* 0x7fffff250a00780c */ /* 0x000fe20003f66070 */
[----:B------:R-:W-:-:S02]  /*33f0*/  IMAD R10, R106, 0x2d, RZ ;  /* 0x0000002d6a0a7824 */ /* 0x000fc400078e02ff */
[----:B------:R3:W-:Y:S01]  /*3400*/  STL [R1+0x88], R15 ;  /* 0x0000880f01007387 */ /* 0x0007e20000100800 */
[----:B0-----:R-:W-:-:S03]  /*3410*/  LEA.HI.X.SX32 R16, R8, R3, 0x1, P5 ;  /* 0x0000000308107211 */ /* 0x001fc600028f0eff */
[----:B------:R-:W-:Y:S01]  /*3420*/  STL [R1+0x94], R12 ;  /* 0x0000940c01007387 */ /* 0x000fe20000100800 */
[----:B------:R-:W-:Y:S01]  /*3430*/  PRMT R190, RZ, 0x7610, R190 ;  /* 0x00007610ffbe7816 */ /* 0x000fe200000000be */
[----:B-1----:R-:W-:Y:S02]  /*3440*/  @!P6 IMAD.MOV.U32 R4, RZ, RZ, R14 ;  /* 0x000000ffff04e224 */ /* 0x002fe400078e000e */
[----:B------:R0:W-:Y:S01]  /*3450*/  STL [R1+0x90], R13 ;  /* 0x0000900d01007387 */ /* 0x0001e20000100800 */
[----:B---3--:R-:W-:Y:S01]  /*3460*/  IADD3 R15, P5, PT, R11, R2, RZ ;  /* 0x000000020b0f7210 */ /* 0x008fe20007fbe0ff */
[----:B------:R-:W-:Y:S02]  /*3470*/  @!P6 IMAD.MOV.U32 R5, RZ, RZ, R16 ;  /* 0x000000ffff05e224 */ /* 0x000fe400078e0010 */
[----:B------:R-:W-:Y:S04]  /*3480*/  STL [R1+0x19c], R14 ;  /* 0x00019c0e01007387 */ /* 0x000fe80000100800 */
[----:B------:R1:W-:Y:S01]  /*3490*/  STL [R1+0x198], R16 ;  /* 0x0001981001007387 */ /* 0x0003e20000100800 */
[----:B0-----:R-:W-:Y:S01]  /*34a0*/  IMAD R13, R106, 0xb4, RZ ;  /* 0x000000b46a0d7824 */ /* 0x001fe200078e02ff */
[----:B------:R-:W-:-:S02]  /*34b0*/  PRMT R185, RZ, 0x7610, R185 ;  /* 0x00007610ffb97816 */ /* 0x000fc400000000b9 */
[----:B------:R0:W3:Y:S01]  /*34c0*/  @!P6 LDG.E.U16 R190, desc[UR20][R4.64] ;  /* 0x0000001404bee981 */ /* 0x0000e2000c1e1500 */
        /* <DEDUP_REMOVED lines=8> */
[----:B------:R-:W-:Y:S01]  /*3550*/  PRMT R188, RZ, 0x7610, R188 ;  /* 0x00007610ffbc7816 */ /* 0x000fe200000000bc */
[----:B------:R-:W-:-:S02]  /*3560*/  VIADD R12, R25, 0xffffffe9 ;  /* 0xffffffe9190c7836 */ /* 0x000fc40000000000 */
[----:B------:R0:W3:Y:S01]  /*3570*/  @!P1 LDG.E.U16 R185, desc[UR20][R4.64] ;  /* 0x0000001404b99981 */ /* 0x0000e2000c1e1500 */
        /* <DEDUP_REMOVED lines=10> */
[----:B------:R-:W-:Y:S01]  /*3620*/  LEA.HI.X.SX32 R15, R10, R3, 0x1, P5 ;  /* 0x000000030a0f7211 */ /* 0x000fe200028f0eff */
[----:B------:R1:W-:Y:S01]  /*3630*/  STL [R1+0x308], R14 ;  /* 0x0003080e01007387 */ /* 0x0003e20000100800 */
[----:B------:R-:W-:Y:S01]  /*3640*/  PRMT R182, RZ, 0x7610, R182 ;  /* 0x00007610ffb67816 */ /* 0x000fe200000000b6 */
[----:B------:R-:W-:Y:S02]  /*3650*/  VIADD R8, R25, 0xffffffa3 ;  /* 0xffffffa319087836 */ /* 0x000fe40000000000 */
[----:B0-----:R-:W-:-:S02]  /*3660*/  @!P3 IMAD.MOV.U32 R4, RZ, RZ, R13 ;  /* 0x000000ffff04b224 */ /* 0x001fc400078e000d */
[----:B------:R-:W-:Y:S01]  /*3670*/  @!P3 IMAD.MOV.U32 R5, RZ, RZ, R15 ;  /* 0x000000ffff05b224 */ /* 0x000fe200078e000f */
[----:B-1----:R-:W-:Y:S01]  /*3680*/  LEA.HI.X.SX32 R14, R9, R3, 0x1, P4 ;  /* 0x00000003090e7211 */ /* 0x002fe200020f0eff */
[----:B------:R-:W-:Y:S01]  /*3690*/  IMAD R9, R106, 0x2e, RZ ;  /* 0x0000002e6a097824 */ /* 0x000fe200078e02ff */
[----:B------:R-:W-:Y:S01]  /*36a0*/  ISETP.GE.U32.AND P4, PT, R8, 0x7fffff24, PT ;  /* 0x7fffff240800780c */ /* 0x000fe20003f86070 */
[----:B------:R0:W-:Y:S01]  /*36b0*/  STL [R1+0x314], R13 ;  /* 0x0003140d01007387 */ /* 0x0001e20000100800 */
[----:B------:R-:W-:Y:S01]  /*36c0*/  IMAD R8, R106, 0x17, RZ ;  /* 0x000000176a087824 */ /* 0x000fe200078e02ff */
[----:B------:R-:W-:Y:S02]  /*36d0*/  PRMT R181, RZ, 0x7610, R181 ;  /* 0x00007610ffb57816 */ /* 0x000fe400000000b5 */
        /* <DEDUP_REMOVED lines=8> */
[----:B------:R-:W-:Y:S01]  /*3760*/  VIADD R11, R25, 0xffffffa2 ;  /* 0xffffffa2190b7836 */ /* 0x000fe20000000000 */
[----:B------:R-:W-:Y:S02]  /*3770*/  PRMT R179, RZ, 0x7610, R179 ;  /* 0x00007610ffb37816 */ /* 0x000fe400000000b3 */
[----:B------:R1:W2:Y:S01]  /*3780*/  @!P6 LDG.E.U16 R181, desc[UR20][R4.64] ;  /* 0x0000001404b5e981 */ /* 0x0002a2000c1e1500 */
[----:B------:R-:W-:Y:S02]  /*3790*/  ISETP.GE.U32.AND P6, PT, R10, 0x7fffff52, PT ;  /* 0x7fffff520a00780c */ /* 0x000fe40003fc6070 */
[----:B0-----:R-:W-:Y:S01]  /*37a0*/  LEA.HI.X.SX32 R14, R8, R3, 0x1, P3 ;  /* 0x00000003080e7211 */ /* 0x001fe200018f0eff */
[C---:B------:R-:W-:Y:S01]  /*37b0*/  IMAD R10, R106.reuse, 0x5c, RZ ;  /* 0x0000005c6a0a7824 */ /* 0x040fe200078e02ff */
[----:B------:R-:W-:Y:S01]  /*37c0*/  ISETP.GE.U32.AND P5, PT, R11, 0x7fffff23, PT ;  /* 0x7fffff230b00780c */ /* 0x000fe20003fa6070 */
[----:B------:R-:W-:-:S02]  /*37d0*/  IMAD R11, R106, 0xb8, RZ ;  /* 0x000000b86a0b7824 */ /* 0x000fc400078e02ff */
        /* <DEDUP_REMOVED lines=11> */
[----:B------:R-:W-:Y:S02]  /*3890*/  PRMT R178, RZ, 0x7610, R178 ;  /* 0x00007610ffb27816 */ /* 0x000fe400000000b2 */
[----:B-1----:R-:W-:Y:S02]  /*38a0*/  LEA.HI.X.SX32 R14, R9, R3, 0x1, P3 ;  /* 0x00000003090e7211 */ /* 0x002fe400018f0eff */
[----:B------:R-:W-:Y:S01]  /*38b0*/  ISETP.GE.U32.AND P3, PT, R8, 0x7fffff51, PT ;  /* 0x7fffff510800780c */ /* 0x000fe20003f66070 */
[----:B------:R-:W-:-:S02]  /*38c0*/  IMAD R8, R106, 0x5d, RZ ;  /* 0x0000005d6a087824 */ /* 0x000fc400078e02ff */
[----:B------:R-:W-:Y:S02]  /*38d0*/  @!P4 IMAD.MOV.U32 R4, RZ, RZ, R15 ;  /* 0x000000ffff04c224 */ /* 0x000fe400078e000f */
[----:B------:R-:W-:Y:S01]  /*38e0*/  @!P4 IMAD.MOV.U32 R5, RZ, RZ, R10 ;  /* 0x000000ffff05c224 */ /* 0x000fe200078e000a */
[----:B------:R-:W-:Y:S01]  /*38f0*/  LEA.HI.X.SX32 R8, R8, R3, 0x1, P1 ;  /* 0x0000000308087211 */ /* 0x000fe200008f0eff */
[----:B------:R-:W-:Y:S01]  /*3900*/  VIADD R9, R25, 0xffffffa1 ;  /* 0xffffffa119097836 */ /* 0x000fe20000000000 */
[----:B------:R-:W-:Y:S01]  /*3910*/  STL [R1+0x1ac], R12 ;  /* 0x0001ac0c01007387 */ /* 0x000fe20000100800 */
[----:B------:R-:W-:-:S03]  /*3920*/  PRMT R50, RZ, 0x7610, R50 ;  /* 0x00007610ff327816 */ /* 0x000fc60000000032 */
[----:B------:R0:W2:Y:S01]  /*3930*/  @!P4 LDG.E.U16 R178, desc[UR20][R4.64] ;  /* 0x0000001404b2c981 */ /* 0x0000a2000c1e1500 */
[----:B------:R-:W-:Y:S01]  /*3940*/  ISETP.GE.U32.AND P4, PT, R9, 0x7fffff22, PT ;  /* 0x7fffff220900780c */ /* 0x000fe20003f86070 */
[----:B------:R-:W-:Y:S02]  /*3950*/  IMAD R9, R106, 0x5e, RZ ;  /* 0x0000005e6a097824 */ /* 0x000fe400078e02ff */
[----:B------:R-:W-:Y:S04]  /*3960*/  STL [R1+0x31c], R15 ;  /* 0x00031c0f01007387 */ /* 0x000fe80000100800 */
[----:B------:R-:W-:Y:S01]  /*3970*/  STL [R1+0x1a8], R14 ;  /* 0x0001a80e01007387 */ /* 0x000fe20000100800 */
[----:B0-----:R-:W-:Y:S02]  /*3980*/  @!P5 IMAD.MOV.U32 R4, RZ, RZ, R13 ;  /* 0x000000ffff04d224 */ /* 0x001fe400078e000d */
[----:B------:R-:W-:Y:S01]  /*3990*/  @!P5 IMAD.MOV.U32 R5, RZ, RZ, R8 ;  /* 0x000000ffff05d224 */ /* 0x000fe200078e0008 */
[----:B------:R0:W-:Y:S01]  /*39a0*/  STL [R1+0x318], R10 ;  /* 0x0003180a01007387 */ /* 0x0001e20000100800 */
[----:B------:R-:W-:-:S03]  /*39b0*/  PRMT R176, RZ, 0x7610, R176 ;  /* 0x00007610ffb07816 */ /* 0x000fc600000000b0 */
[----:B------:R1:W-:Y:S04]  /*39c0*/  STL [R1+0x324], R13 ;  /* 0x0003240d01007387 */ /* 0x0003e80000100800 */
[----:B------:R5:W-:Y:S01]  /*39d0*/  STL [R1+0x320], R8 ;  /* 0x0003200801007387 */ /* 0x000be20000100800 */
[----:B0-----:R-:W-:-:S03]  /*39e0*/  VIADD R10, R25, 0xffffffa0 ;  /* 0xffffffa0190a7836 */ /* 0x001fc60000000000 */
[----:B------:R0:W2:Y:S01]  /*39f0*/  @!P5 LDG.E.U16 R50, desc[UR20][R4.64] ;  /* 0x000000140432d981 */ /* 0x0000a2000c1e1500 */
[----:B-1----:R-:W-:Y:S01]  /*3a00*/  IADD3 R13, P5, PT, R9, R2, RZ ;  /* 0x00000002090d7210 */ /* 0x002fe20007fbe0ff */
[C---:B------:R-:W-:Y:S02]  /*3a10*/  IMAD R11, R106.reuse, 0xbc, RZ ;  /* 0x000000bc6a0b7824 */ /* 0x040fe400078e02ff */
[----:B-----5:R-:W-:Y:S01]  /*3a20*/  IMAD R8, R106, 0x2f, RZ ;  /* 0x0000002f6a087824 */ /* 0x020fe200078e02ff */
[----:B------:R-:W-:Y:S01]  /*3a30*/  ISETP.GE.U32.AND P1, PT, R10, 0x7fffff21, PT ;  /* 0x7fffff210a00780c */ /* 0x000fe20003f26070 */
[----:B0-----:R-:W-:Y:S02]  /*3a40*/  @!P6 IMAD.MOV.U32 R4, RZ, RZ, R12 ;  /* 0x000000ffff04e224 */ /* 0x001fe400078e000c */
[----:B------:R-:W-:Y:S01]  /*3a50*/  @!P6 IMAD.MOV.U32 R5, RZ, RZ, R14 ;  /* 0x000000ffff05e224 */ /* 0x000fe200078e000e */
[----:B------:R-:W-:Y:S01]  /*3a60*/  LEA.HI.X.SX32 R14, R8, R3, 0x1, P5 ;  /* 0x00000003080e7211 */ /* 0x000fe200028f0eff */
[----:B------:R-:W-:Y:S01]  /*3a70*/  VIADD R10, R25, 0xffffff9f ;  /* 0xffffff9f190a7836 */ /* 0x000fe20000000000 */
[----:B------:R-:W-:-:S02]  /*3a80*/  PRMT R173, RZ, 0x7610, R173 ;  /* 0x00007610ffad7816 */ /* 0x000fc400000000ad */
[----:B------:R0:W5:Y:S01]  /*3a90*/  @!P6 LDG.E.U16 R176, desc[UR20][R4.64] ;  /* 0x0000001404b0e981 */ /* 0x000162000c1e1500 */
[----:B------:R-:W-:Y:S01]  /*3aa0*/  IADD3 R12, P6, PT, R11, R2, RZ ;  /* 0x000000020b0c7210 */ /* 0x000fe20007fde0ff */
[----:B------:R-:W-:Y:S01]  /*3ab0*/  VIADD R8, R25, 0xffffff9e ;  /* 0xffffff9e19087836 */ /* 0x000fe20000000000 */
[----:B------:R-:W-:Y:S01]  /*3ac0*/  ISETP.GE.U32.AND P5, PT, R10, 0x7fffff20, PT ;  /* 0x7fffff200a00780c */ /* 0x000fe20003fa6070 */
[----:B------:R-:W-:Y:S01]  /*3ad0*/  IMAD R11, R106, 0xbe, RZ ;  /* 0x000000be6a0b7824 */ /* 0x000fe200078e02ff */
[----:B------:R-:W-:Y:S01]  /*3ae0*/  LEA.HI.X.SX32 R10, R9, R3, 0x1, P6 ;  /* 0x00000003090a7211 */ /* 0x000fe200030f0eff */
[----:B0-----:R-:W-:Y:S02]  /*3af0*/  @!P3 IMAD.MOV.U32 R4, RZ, RZ, R13 ;  /* 0x000000ffff04b224 */ /* 0x001fe400078e000d */
[----:B------:R-:W-:Y:S01]  /*3b00*/  @!P3 IMAD.MOV.U32 R5, RZ, RZ, R14 ;  /* 0x000000ffff05b224 */ /* 0x000fe200078e000e */
[----:B------:R-:W-:Y:S01]  /*3b10*/  PRMT R172, RZ, 0x7610, R172 ;  /* 0x00007610ffac7816 */ /* 0x000fe200000000ac */
[----:B------:R0:W-:Y:S01]  /*3b20*/  STL [R1+0x1b4], R13 ;  /* 0x0001b40d01007387 */ /* 0x0001e20000100800 */
[----:B------:R-:W-:-:S03]  /*3b30*/  VIADD R9, R25, 0xffffff9d ;  /* 0xffffff9d19097836 */ /* 0x000fc60000000000 */
[----:B------:R1:W5:Y:S01]  /*3b40*/  @!P3 LDG.E.U16 R173, desc[UR20][R4.64] ;  /* 0x0000001404adb981 */ /* 0x000362000c1e1500 */
[----:B------:R-:W-:Y:S01]  /*3b50*/  ISETP.GE.U32.AND P3, PT, R8, 0x7fffff1f, PT ;  /* 0x7fffff1f0800780c */ /* 0x000fe20003f66070 */
[----:B------:R-:W-:Y:S01]  /*3b60*/  IMAD R8, R106, 0x5f, RZ ;  /* 0x0000005f6a087824 */ /* 0x000fe200078e02ff */
[----:B0-----:R-:W-:Y:S01]  /*3b70*/  IADD3 R13, P6, PT, R11, R2, RZ ;  /* 0x000000020b0d7210 */ /* 0x001fe20007fde0ff */
[----:B-1----:R-:W-:Y:S02]  /*3b80*/  @!P4 IMAD.MOV.U32 R4, RZ, RZ, R12 ;  /* 0x000000ffff04c224 */ /* 0x002fe400078e000c */
[----:B------:R-:W-:Y:S01]  /*3b90*/  @!P4 IMAD.MOV.U32 R5, RZ, RZ, R10 ;  /* 0x000000ffff05c224 */ /* 0x000fe200078e000a */
[----:B------:R-:W-:Y:S01]  /*3ba0*/  LEA.HI.X.SX32 R11, R8, R3, 0x1, P6 ;  /* 0x00000003080b7211 */ /* 0x000fe200030f0eff */
[----:B------:R-:W-:Y:S04]  /*3bb0*/  STL [R1+0x1b0], R14 ;  /* 0x0001b00e01007387 */ /* 0x000fe80000100800 */
[----:B------:R0:W2:Y:S01]  /*3bc0*/  @!P4 LDG.E.U16 R172, desc[UR20][R4.64] ;  /* 0x0000001404acc981 */ /* 0x0000a2000c1e1500 */
[----:B------:R-:W-:Y:S01]  /*3bd0*/  ISETP.GE.U32.AND P4, PT, R9, 0x7fffff1e, PT ;  /* 0x7fffff1e0900780c */ /* 0x000fe20003f86070 */
[----:B------:R-:W-:Y:S01]  /*3be0*/  IMAD R9, R106, 0xc0, RZ ;  /* 0x000000c06a097824 */ /* 0x000fe200078e02ff */
[----:B------:R-:W-:Y:S01]  /*3bf0*/  PRMT R51, RZ, 0x7610, R51 ;  /* 0x00007610ff337816 */ /* 0x000fe20000000033 */
[----:B------:R1:W-:Y:S01]  /*3c00*/  STL [R1+0x32c], R12 ;  /* 0x00032c0c01007387 */ /* 0x0003e20000100800 */
[----:B------:R-:W-:-:S03]  /*3c10*/  VIADD R8, R25, 0xffffff9c ;  /* 0xffffff9c19087836 */ /* 0x000fc60000000000 */
[----:B------:R4:W-:Y:S01]  /*3c20*/  STL [R1+0x328], R10 ;  /* 0x0003280a01007387 */ /* 0x0009e20000100800 */
[----:B0-----:R-:W-:Y:S02]  /*3c30*/  @!P1 IMAD.MOV.U32 R4, RZ, RZ, R13 ;  /* 0x000000ffff049224 */ /* 0x001fe400078e000d */
[----:B------:R-:W-:Y:S01]  /*3c40*/  @!P1 IMAD.MOV.U32 R5, RZ, RZ, R11 ;  /* 0x000000ffff059224 */ /* 0x000fe200078e000b */
[----:B------:R-:W-:Y:S01]  /*3c50*/  STL [R1+0x334], R13 ;  /* 0x0003340d01007387 */ /* 0x000fe20000100800 */
[----:B-1----:R-:W-:-:S03]  /*3c60*/  IADD3 R12, P6, PT, R9, R2, RZ ;  /* 0x00000002090c7210 */ /* 0x002fc60007fde0ff */
[----:B------:R0:W-:Y:S01]  /*3c70*/  STL [R1+0x330], R11 ;  /* 0x0003300b01007387 */ /* 0x0001e20000100800 */
[----:B----4-:R-:W-:-:S03]  /*3c80*/  IMAD R10, R106, 0x60, RZ ;  /* 0x000000606a0a7824 */ /* 0x010fc600078e02ff */
[----:B------:R1:W4:Y:S01]  /*3c90*/  @!P1 LDG.E.U16 R51, desc[UR20][R4.64] ;  /* 0x0000001404339981 */ /* 0x000322000c1e1500 */
[----:B------:R-:W-:Y:S01]  /*3ca0*/  ISETP.GE.U32.AND P1, PT, R8, 0x7fffff1d, PT ;  /* 0x7fffff1d0800780c */ /* 0x000fe20003f26070 */
[----:B------:R-:W-:Y:S01]  /*3cb0*/  IMAD R8, R106, 0x61, RZ ;  /* 0x000000616a087824 */ /* 0x000fe200078e02ff */
[----:B------:R-:W-:Y:S01]  /*3cc0*/  LEA.HI.X.SX32 R14, R10, R3, 0x1, P6 ;  /* 0x000000030a0e7211 */ /* 0x000fe200030f0eff */
[----:B0-----:R-:W-:Y:S01]  /*3cd0*/  IMAD R11, R106, 0xc2, RZ ;  /* 0x000000c26a0b7824 */ /* 0x001fe200078e02ff */
[----:B------:R-:W-:Y:S01]  /*3ce0*/  STL [R1+0x33c], R12 ;  /* 0x00033c0c01007387 */ /* 0x000fe20000100800 */
[----:B------:R-:W-:-:S03]  /*3cf0*/  PRMT R171, RZ, 0x7610, R171 ;  /* 0x00007610ffab7816 */ /* 0x000fc600000000ab */
[----:B------:R-:W-:Y:S01]  /*3d00*/  IADD3 R13, P6, PT, R11, R2, RZ ;  /* 0x000000020b0d7210 */ /* 0x000fe20007fde0ff */
[----:B------:R0:W-:Y:S01]  /*3d10*/  STL [R1+0x338], R14 ;  /* 0x0003380e01007387 */ /* 0x0001e20000100800 */
[----:B-1----:R-:W-:Y:S02]  /*3d20*/  @!P5 IMAD.MOV.U32 R4, RZ, RZ, R12 ;  /* 0x000000ffff04d224 */ /* 0x002fe400078e000c */
[----:B------:R-:W-:Y:S02]  /*3d30*/  @!P5 IMAD.MOV.U32 R5, RZ, RZ, R14 ;  /* 0x000000ffff05d224 */ /* 0x000fe400078e000e */
[----:B------:R-:W-:Y:S02]  /*3d40*/  VIADD R9, R25, 0xffffffce ;  /* 0xffffffce19097836 */ /* 0x000fe40000000000 */
[----:B------:R-:W-:Y:S01]  /*3d50*/  IMAD R11, R106, 0xc4, RZ ;  /* 0x000000c46a0b7824 */ /* 0x000fe200078e02ff */
[----:B------:R1:W2:Y:S01]  /*3d60*/  @!P5 LDG.E.U16 R171, desc[UR20][R4.64] ;  /* 0x0000001404abd981 */ /* 0x0002a2000c1e1500 */
[----:B0-----:R-:W-:-:S02]  /*3d70*/  LEA.HI.X.SX32 R14, R8, R3, 0x1, P6 ;  /* 0x00000003080e7211 */ /* 0x001fc400030f0eff */
[----:B------:R-:W-:Y:S01]  /*3d80*/  PRMT R52, RZ, 0x7610, R52 ;  /* 0x00007610ff347816 */ /* 0x000fe20000000034 */
[----:B------:R-:W-:Y:S01]  /*3d90*/  VIADD R8, R25, 0xffffffcf ;  /* 0xffffffcf19087836 */ /* 0x000fe20000000000 */
[----:B------:R-:W-:Y:S01]  /*3da0*/  ISETP.GE.U32.AND P5, PT, R9, 0x7fffff4f, PT ;  /* 0x7fffff4f0900780c */ /* 0x000fe20003fa6070 */
[C---:B------:R-:W-:Y:S01]  /*3db0*/  IMAD R9, R106.reuse, 0x62, RZ ;  /* 0x000000626a097824 */ /* 0x040fe200078e02ff */
[----:B------:R0:W-:Y:S01]  /*3dc0*/  STL [R1+0x344], R13 ;  /* 0x0003440d01007387 */ /* 0x0001e20000100800 */
[----:B-1----:R-:W-:Y:S02]  /*3dd0*/  @!P3 IMAD.MOV.U32 R4, RZ, RZ, R13 ;  /* 0x000000ffff04b224 */ /* 0x002fe400078e000d */
[----:B------:R-:W-:Y:S01]  /*3de0*/  @!P3 IMAD.MOV.U32 R5, RZ, RZ, R14 ;  /* 0x000000ffff05b224 */ /* 0x000fe200078e000e */
[----:B------:R-:W-:Y:S01]  /*3df0*/  IADD3 R12, P6, PT, R11, R2, RZ ;  /* 0x000000020b0c7210 */ /* 0x000fe20007fde0ff */
[----:B------:R1:W-:Y:S01]  /*3e00*/  STL [R1+0x340], R14 ;  /* 0x0003400e01007387 */ /* 0x0003e20000100800 */
[----:B0-----:R-:W-:-:S03]  /*3e10*/  IMAD R13, R106, 0xc6, RZ ;  /* 0x000000c66a0d7824 */ /* 0x001fc600078e02ff */
[----:B------:R0:W2:Y:S01]  /*3e20*/  @!P3 LDG.E.U16 R52, desc[UR20][R4.64] ;  /* 0x000000140434b981 */ /* 0x0000a2000c1e1500 */
[----:B------:R-:W-:Y:S01]  /*3e30*/  ISETP.GE.U32.AND P3, PT, R8, 0x7fffff50, PT ;  /* 0x7fffff500800780c */ /* 0x000fe20003f66070 */
[----:B------:R-:W-:Y:S01]  /*3e40*/  IMAD R8, R106, 0x63, RZ ;  /* 0x000000636a087824 */ /* 0x000fe200078e02ff */
[-C--:B------:R-:W-:Y:S02]  /*3e50*/  LEA.HI.X.SX32 R15, R9, R3.reuse, 0x1, P6 ;  /* 0x00000003090f7211 */ /* 0x080fe400030f0eff */
[----:B-1----:R-:W-:Y:S02]  /*3e60*/  IADD3 R14, P6, PT, R13, R2, RZ ;  /* 0x000000020d0e7210 */ /* 0x002fe40007fde0ff */
[----:B------:R-:W-:Y:S01]  /*3e70*/  PRMT R170, RZ, 0x7610, R170 ;  /* 0x00007610ffaa7816 */ /* 0x000fe200000000aa */
[----:B------:R1:W-:Y:S01]  /*3e80*/  STL [R1+0x34c], R12 ;  /* 0x00034c0c01007387 */ /* 0x0003e20000100800 */
[----:B------:R-:W-:Y:S01]  /*3e90*/  LEA.HI.X.SX32 R13, R8, R3, 0x1, P6 ;  /* 0x00000003080d7211 */ /* 0x000fe200030f0eff */
[----:B0-----:R-:W-:-:S02]  /*3ea0*/  @!P4 IMAD.MOV.U32 R4, RZ, RZ, R12 ;  /* 0x000000ffff04c224 */ /* 0x001fc400078e000c */
[----:B------:R-:W-:Y:S02]  /*3eb0*/  @!P4 IMAD.MOV.U32 R5, RZ, RZ, R15 ;  /* 0x000000ffff05c224 */ /* 0x000fe400078e000f */
[----:B------:R-:W-:Y:S01]  /*3ec0*/  IMAD R8, R106, 0x31, RZ ;  /* 0x000000316a087824 */ /* 0x000fe200078e02ff */
[----:B------:R-:W-:Y:S01]  /*3ed0*/  STL [R1+0x348], R15 ;  /* 0x0003480f01007387 */ /* 0x000fe20000100800 */
[----:B------:R-:W-:Y:S02]  /*3ee0*/  PRMT R53, RZ, 0x7610, R53 ;  /* 0x00007610ff357816 */ /* 0x000fe40000000035 */
[----:B-1----:R-:W-:Y:S01]  /*3ef0*/  IADD3 R12, P6, PT, R9, R2, RZ ;  /* 0x00000002090c7210 */ /* 0x002fe20007fde0ff */
[----:B------:R0:W2:Y:S01]  /*3f00*/  @!P4 LDG.E.U16 R170, desc[UR20][R4.64] ;  /* 0x0000001404aac981 */ /* 0x0000a2000c1e1500 */
[----:B------:R-:W-:-:S03]  /*3f10*/  VIADD R11, R25, 0xffffffe7 ;  /* 0xffffffe7190b7836 */ /* 0x000fc60000000000 */
[----:B------:R-:W-:Y:S01]  /*3f20*/  STL [R1+0x354], R14 ;  /* 0x0003540e01007387 */ /* 0x000fe20000100800 */
[----:B------:R-:W-:-:S03]  /*3f30*/  IMAD R9, R106, 0x30, RZ ;  /* 0x000000306a097824 */ /* 0x000fc600078e02ff */
[----:B------:R1:W-:Y:S01]  /*3f40*/  STL [R1+0x350], R13 ;  /* 0x0003500d01007387 */ /* 0x0003e20000100800 */
[----:B0-----:R-:W-:Y:S02]  /*3f50*/  @!P1 IMAD.MOV.U32 R4, RZ, RZ, R14 ;  /* 0x000000ffff049224 */ /* 0x001fe400078e000e */
[----:B------:R-:W-:Y:S01]  /*3f60*/  @!P1 IMAD.MOV.U32 R5, RZ, RZ, R13 ;  /* 0x000000ffff059224 */ /* 0x000fe200078e000d */
[----:B------:R-:W-:Y:S01]  /*3f70*/  PRMT R169, RZ, 0x7610, R169 ;  /* 0x00007610ffa97816 */ /* 0x000fe200000000a9 */
[----:B------:R0:W-:Y:S01]  /*3f80*/  STL [R1+0x1c4], R12 ;  /* 0x0001c40c01007387 */ /* 0x0001e20000100800 */
[----:B-1----:R-:W-:-:S03]  /*3f90*/  LEA.HI.X.SX32 R13, R8, R3, 0x1, P6 ;  /* 0x00000003080d7211 */ /* 0x002fc600030f0eff */
[----:B------:R1:W2:Y:S01]  /*3fa0*/  @!P1 LDG.E.U16 R53, desc[UR20][R4.64] ;  /* 0x0000001404359981 */ /* 0x0002a2000c1e1500 */
[----:B------:R-:W-:Y:S01]  /*3fb0*/  IADD3 R10, P6, PT, R10, R2, RZ ;  /* 0x000000020a0a7210 */ /* 0x000fe20007fde0ff */
[----:B------:R-:W-:Y:S01]  /*3fc0*/  VIADD R8, R25, 0xffffff9a ;  /* 0xffffff9a19087836 */ /* 0x000fe20000000000 */
[----:B------:R-:W-:Y:S01]  /*3fd0*/  ISETP.GE.U32.AND P4, PT, R11, 0x7fffff68, PT ;  /* 0x7fffff680b00780c */ /* 0x000fe20003f86070 */
[----:B------:R-:W-:Y:S01]  /*3fe0*/  VIADD R11, R25, 0xffffffe6 ;  /* 0xffffffe6190b7836 */ /* 0x000fe20000000000 */
[----:B------:R-:W-:Y:S01]  /*3ff0*/  STL [R1+0x1c0], R13 ;  /* 0x0001c00d01007387 */ /* 0x000fe20000100800 */
[----:B-1----:R-:W-:Y:S01]  /*4000*/  @!P5 IMAD.MOV.U32 R4, RZ, RZ, R12 ;  /* 0x000000ffff04d224 */ /* 0x002fe200078e000c */
[----:B0-----:R-:W-:Y:S01]  /*4010*/  LEA.HI.X.SX32 R12, R9, R3, 0x1, P6 ;  /* 0x00000003090c7211 */ /* 0x001fe200030f0eff */
[----:B------:R-:W-:Y:S01]  /*4020*/  @!P5 IMAD.MOV.U32 R5, RZ, RZ, R13 ;  /* 0x000000ffff05d224 */ /* 0x000fe200078e000d */
[----:B------:R-:W-:Y:S01]  /*4030*/  PRMT R168, RZ, 0x7610, R168 ;  /* 0x00007610ffa87816 */ /* 0x000fe200000000a8 */
[----:B------:R0:W-:Y:S01]  /*4040*/  STL [R1+0x1bc], R10 ;  /* 0x0001bc0a01007387 */ /* 0x0001e20000100800 */
[----:B------:R-:W-:-:S03]  /*4050*/  ISETP.GE.U32.AND P1, PT, R11, 0x7fffff67, PT ;  /* 0x7fffff670b00780c */ /* 0x000fc60003f26070 */
[----:B------:R1:W2:Y:S01]  /*4060*/  @!P5 LDG.E.U16 R169, desc[UR20][R4.64] ;  /* 0x0000001404a9d981 */ /* 0x0002a2000c1e1500 */
[----:B------:R-:W-:Y:S01]  /*4070*/  ISETP.GE.U32.AND P5, PT, R8, 0x7fffff1b, PT ;  /* 0x7fffff1b0800780c */ /* 0x000fe20003fa6070 */
[C---:B------:R-:W-:Y:S01]  /*4080*/  IMAD R8, R106.reuse, 0x18, RZ ;  /* 0x000000186a087824 */ /* 0x040fe200078e02ff */
[----:B------:R-:W-:Y:S01]  /*4090*/  IADD3 R11, P6, PT, R9, R2, RZ ;  /* 0x00000002090b7210 */ /* 0x000fe20007fde0ff */
[----:B------:R-:W-:Y:S01]  /*40a0*/  IMAD R9, R106, 0x32, RZ ;  /* 0x000000326a097824 */ /* 0x000fe200078e02ff */
[----:B------:R3:W-:Y:S01]  /*40b0*/  STL [R1+0x1b8], R12 ;  /* 0x0001b80c01007387 */ /* 0x0007e20000100800 */
[----:B-1----:R-:W-:Y:S02]  /*40c0*/  @!P3 IMAD.MOV.U32 R4, RZ, RZ, R10 ;  /* 0x000000ffff04b224 */ /* 0x002fe400078e000a */
[----:B------:R-:W-:Y:S02]  /*40d0*/  @!P3 IMAD.MOV.U32 R5, RZ, RZ, R12 ;  /* 0x000000ffff05b224 */ /* 0x000fe400078e000c */
[----:B0-----:R-:W-:Y:S01]  /*40e0*/  VIADD R10, R25, 0xffffff9b ;  /* 0xffffff9b190a7836 */ /* 0x001fe20000000000 */
[----:B---3--:R-:W-:-:S02]  /*40f0*/  LEA.HI.X.SX32 R12, R8, R3, 0x1, P6 ;  /* 0x00000003080c7211 */ /* 0x008fc400030f0eff */
[----:B------:R0:W3:Y:S02]  /*4100*/  @!P3 LDG.E.U16 R168, desc[UR20][R4.64] ;  /* 0x0000001404a8b981 */ /* 0x0000e4000c1e1500 */
[----:B------:R-:W-:Y:S01]  /*4110*/  ISETP.GE.U32.AND P3, PT, R10, 0x7fffff1c, PT ;  /* 0x7fffff1c0a00780c */ /* 0x000fe20003f66070 */
[C---:B------:R-:W-:Y:S01]  /*4120*/  IMAD R10, R106.reuse, 0x19, RZ ;  /* 0x000000196a0a7824 */ /* 0x040fe200078e02ff */
[----:B------:R-:W-:Y:S01]  /*4130*/  IADD3 R14, P6, PT, R9, R2, RZ ;  /* 0x00000002090e7210 */ /* 0x000fe20007fde0ff */
[----:B------:R-:W-:Y:S01]  /*4140*/  IMAD R13, R106, 0xca, RZ ;  /* 0x000000ca6a0d7824 */ /* 0x000fe200078e02ff */
[----:B------:R-:W-:Y:S01]  /*4150*/  PRMT R167, RZ, 0x7610, R167 ;  /* 0x00007610ffa77816 */ /* 0x000fe200000000a7 */
[----:B------:R1:W-:Y:S01]  /*4160*/  STL [R1+0xfc], R11 ;  /* 0x0000fc0b01007387 */ /* 0x0003e20000100800 */
[----:B------:R-:W-:Y:S01]  /*4170*/  LEA.HI.X.SX32 R15, R10, R3, 0x1, P6 ;  /* 0x000000030a0f7211 */ /* 0x000fe200030f0eff */
[----:B0-----:R-:W-:Y:S02]  /*4180*/  @!P4 IMAD.MOV.U32 R4, RZ, RZ, R11 ;  /* 0x000000ffff04c224 */ /* 0x001fe400078e000b */
[----:B------:R-:W-:Y:S01]  /*4190*/  @!P4 IMAD.MOV.U32 R5, RZ, RZ, R12 ;  /* 0x000000ffff05c224 */ /* 0x000fe200078e000c */
[----:B------:R0:W-:Y:S01]  /*41a0*/  STL [R1+0xf8], R12 ;  /* 0x0000f80c01007387 */ /* 0x0001e20000100800 */
[----:B------:R-:W-:-:S02]  /*41b0*/  IMAD R10, R106, 0x65, RZ ;  /* 0x000000656a0a7824 */ /* 0x000fc400078e02ff */
[----:B-1----:R-:W-:Y:S01]  /*41c0*/  VIADD R11, R25, 0xffffffcd ;  /* 0xffffffcd190b7836 */ /* 0x002fe20000000000 */
[----:B------:R1:W2:Y:S01]  /*41d0*/  @!P4 LDG.E.U16 R167, desc[UR20][R4.64] ;  /* 0x0000001404a7c981 */ /* 0x0002a2000c1e1500 */
[----:B------:R-:W-:Y:S02]  /*41e0*/  PRMT R166, RZ, 0x7610, R166 ;  /* 0x00007610ffa67816 */ /* 0x000fe400000000a6 */
[----:B0-----:R-:W-:Y:S02]  /*41f0*/  IADD3 R12, P6, PT, R13, R2, RZ ;  /* 0x000000020d0c7210 */ /* 0x001fe40007fde0ff */
[----:B------:R-:W-:Y:S01]  /*4200*/  ISETP.GE.U32.AND P4, PT, R11, 0x7fffff4e, PT ;  /* 0x7fffff4e0b00780c */ /* 0x000fe20003f86070 */
[----:B------:R-:W-:Y:S01]  /*4210*/  VIADD R11, R25, 0xffffffcc ;  /* 0xffffffcc190b7836 */ /* 0x000fe20000000000 */
[----:B------:R-:W-:Y:S01]  /*4220*/  LEA.HI.X.SX32 R13, R10, R3, 0x1, P6 ;  /* 0x000000030a0d7211 */ /* 0x000fe200030f0eff */
[----:B-1----:R-:W-:Y:S02]  /*4230*/  @!P1 IMAD.MOV.U32 R4, RZ, RZ, R14 ;  /* 0x000000ffff049224 */ /* 0x002fe400078e000e */
[----:B------:R-:W-:Y:S01]  /*4240*/  @!P1 IMAD.MOV.U32 R5, RZ, RZ, R15 ;  /* 0x000000ffff059224 */ /* 0x000fe200078e000f */
[----:B------:R-:W-:-:S04]  /*4250*/  PRMT R165, RZ, 0x7610, R165 ;  /* 0x00007610ffa57816 */ /* 0x000fc800000000a5 */
[----:B------:R0:W2:Y:S01]  /*4260*/  @!P1 LDG.E.U16 R166, desc[UR20][R4.64] ;  /* 0x0000001404a69981 */ /* 0x0000a2000c1e1500 */
[----:B------:R-:W-:Y:S01]  /*4270*/  ISETP.GE.U32.AND P1, PT, R11, 0x7fffff4d, PT ;  /* 0x7fffff4d0b00780c */ /* 0x000fe20003f26070 */
[C---:B------:R-:W-:Y:S02]  /*4280*/  IMAD R11, R106.reuse, 0xc8, RZ ;  /* 0x000000c86a0b7824 */ /* 0x040fe400078e02ff */
[----:B------:R-:W-:Y:S01]  /*4290*/  STL [R1+0x104], R14 ;  /* 0x0001040e01007387 */ /* 0x000fe20000100800 */
[----:B------:R-:W-:Y:S02]  /*42a0*/  IMAD R10, R106, 0x64, RZ ;  /* 0x000000646a0a7824 */ /* 0x000fe400078e02ff */
[----:B0-----:R-:W-:Y:S02]  /*42b0*/  @!P5 IMAD.MOV.U32 R4, RZ, RZ, R12 ;  /* 0x000000ffff04d224 */ /* 0x001fe400078e000c */
[----:B------:R-:W-:Y:S01]  /*42c0*/  @!P5 IMAD.MOV.U32 R5, RZ, RZ, R13 ;  /* 0x000000ffff05d224 */ /* 0x000fe200078e000d */
[----:B------:R0:W-:Y:S04]  /*42d0*/  STL [R1+0x100], R15 ;  /* 0x0001000f01007387 */ /* 0x0001e80000100800 */
[----:B------:R1:W2:Y:S01]  /*42e0*/  @!P5 LDG.E.U16 R165, desc[UR20][R4.64] ;  /* 0x0000001404a5d981 */ /* 0x0002a2000c1e1500 */
[----:B0-----:R-:W-:-:S03]  /*42f0*/  IADD3 R15, P5, PT, R11, R2, RZ ;  /* 0x000000020b0f7210 */ /* 0x001fc60007fbe0ff */
[----:B------:R0:W-:Y:S01]  /*4300*/  STL [R1+0x364], R12 ;  /* 0x0003640c01007387 */ /* 0x0001e20000100800 */
[----:B------:R-:W-:-:S03]  /*4310*/  LEA.HI.X.SX32 R16, R10, R3, 0x1, P5 ;  /* 0x000000030a107211 */ /* 0x000fc600028f0eff */
[----:B------:R0:W-:Y:S01]  /*4320*/  STL [R1+0x360], R13 ;  /* 0x0003600d01007387 */ /* 0x0001e20000100800 */
[----:B------:R-:W-:Y:S01]  /*4330*/  PRMT R54, RZ, 0x7610, R54 ;  /* 0x00007610ff367816 */ /* 0x000fe20000000036 */
[----:B-1----:R-:W-:Y:S02]  /*4340*/  @!P3 IMAD.MOV.U32 R4, RZ, RZ, R15 ;  /* 0x000000ffff04b224 */ /* 0x002fe400078e000f */
[----:B------:R-:W-:Y:S02]  /*4350*/  @!P3 IMAD.MOV.U32 R5, RZ, RZ, R16 ;  /* 0x000000ffff05b224 */ /* 0x000fe400078e0010 */
[C---:B0-----:R-:W-:Y:S02]  /*4360*/  VIADD R12, R25.reuse, 0xffffff98 ;  /* 0xffffff98190c7836 */ /* 0x041fe40000000000 */
[----:B------:R-:W-:Y:S01]  /*4370*/  VIADD R11, R25, 0xffffff99 ;  /* 0xffffff99190b7836 */ /* 0x000fe20000000000 */
[----:B------:R0:W2:Y:S01]  /*4380*/  @!P3 LDG.E.U16 R54, desc[UR20][R4.64] ;  /* 0x000000140436b981 */ /* 0x0000a2000c1e1500 */
[----:B------:R-:W-:-:S04]  /*4390*/  IADD3 R13, P6, PT, R10, R2, RZ ;  /* 0x000000020a0d7210 */ /* 0x000fc80007fde0ff */
[----:B------:R-:W-:Y:S01]  /*43a0*/  LEA.HI.X.SX32 R14, R9, R3, 0x1, P6 ;  /* 0x00000003090e7211 */ /* 0x000fe200030f0eff */
[----:B------:R-:W-:Y:S01]  /*43b0*/  IMAD R9, R106, 0x66, RZ ;  /* 0x000000666a097824 */ /* 0x000fe200078e02ff */
[----:B------:R-:W-:Y:S01]  /*43c0*/  ISETP.GE.U32.AND P6, PT, R12, 0x7fffff19, PT ;  /* 0x7fffff190c00780c */ /* 0x000fe20003fc6070 */
[C---:B------:R-:W-:Y:S01]  /*43d0*/  IMAD R10, R106.reuse, 0x33, RZ ;  /* 0x000000336a0a7824 */ /* 0x040fe200078e02ff */
[----:B------:R1:W-:Y:S01]  /*43e0*/  STL [R1+0x1cc], R13 ;  /* 0x0001cc0d01007387 */ /* 0x0003e20000100800 */
[----:B0-----:R-:W-:Y:S01]  /*43f0*/  @!P4 IMAD.MOV.U32 R4, RZ, RZ, R13 ;  /* 0x000000ffff04c224 */ /* 0x001fe200078e000d */
[----:B------:R-:W-:Y:S01]  /*4400*/  IADD3 R12, P3, PT, R9, R2, RZ ;  /* 0x00000002090c7210 */ /* 0x000fe20007f7e0ff */
[----:B------:R-:W-:Y:S01]  /*4410*/  @!P4 IMAD.MOV.U32 R5, RZ, RZ, R14 ;  /* 0x000000ffff05c224 */ /* 0x000fe200078e000e */
[----:B------:R-:W-:Y:S01]  /*4420*/  PRMT R164, RZ, 0x7610, R164 ;  /* 0x00007610ffa47816 */ /* 0x000fe200000000a4 */
[----:B------:R0:W-:Y:S01]  /*4430*/  STL [R1+0x35c], R15 ;  /* 0x00035c0f01007387 */ /* 0x0001e20000100800 */
[----:B------:R-:W-:Y:S01]  /*4440*/  ISETP.GE.U32.AND P5, PT, R11, 0x7fffff1a, PT ;  /* 0x7fffff1a0b00780c */ /* 0x000fe20003fa6070 */
[----:B-1----:R-:W-:-:S02]  /*4450*/  IMAD R13, R106, 0xce, RZ ;  /* 0x000000ce6a0d7824 */ /* 0x002fc400078e02ff */
[----:B------:R1:W-:Y:S01]  /*4460*/  STL [R1+0x1c8], R14 ;  /* 0x0001c80e01007387 */ /* 0x0003e20000100800 */
[----:B------:R-:W-:Y:S01]  /*4470*/  VIADD R11, R25, 0xffffff96 ;  /* 0xffffff96190b7836 */ /* 0x000fe20000000000 */
[----:B0-----:R-:W-:Y:S01]  /*4480*/  LEA.HI.X.SX32 R15, R10, R3, 0x1, P3 ;  /* 0x000000030a0f7211 */ /* 0x001fe200018f0eff */
[----:B------:R-:W-:Y:S01]  /*4490*/  IMAD R10, R106, 0x67, RZ ;  /* 0x000000676a0a7824 */ /* 0x000fe200078e02ff */
[----:B------:R-:W-:Y:S01]  /*44a0*/  STL [R1+0x358], R16 ;  /* 0x0003581001007387 */ /* 0x000fe20000100800 */
[----:B------:R-:W-:Y:S02]  /*44b0*/  PRMT R29, RZ, 0x7610, R29 ;  /* 0x00007610ff1d7816 */ /* 0x000fe4000000001d */
[----:B-1----:R-:W-:Y:S01]  /*44c0*/  IADD3 R14, P3, PT, R13, R2, RZ ;  /* 0x000000020d0e7210 */ /* 0x002fe20007f7e0ff */
[----:B------:R0:W2:Y:S01]  /*44d0*/  @!P4 LDG.E.U16 R164, desc[UR20][R4.64] ;  /* 0x0000001404a4c981 */ /* 0x0000a2000c1e1500 */
[----:B------:R-:W-:-:S03]  /*44e0*/  ISETP.GE.U32.AND P4, PT, R11, 0x7fffff17, PT ;  /* 0x7fffff170b00780c */ /* 0x000fc60003f86070 */
[----:B------:R-:W-:Y:S01]  /*44f0*/  STL [R1+0x1d4], R12 ;  /* 0x0001d40c01007387 */ /* 0x000fe20000100800 */
[----:B------:R-:W-:-:S03]  /*4500*/  VIADD R11, R25, 0xffffff97 ;  /* 0xffffff97190b7836 */ /* 0x000fc60000000000 */
[----:B------:R1:W-:Y:S01]  /*4510*/  STL [R1+0x1d0], R15 ;  /* 0x0001d00f01007387 */ /* 0x0003e20000100800 */
[----:B0-----:R-:W-:Y:S02]  /*4520*/  @!P1 IMAD.MOV.U32 R4, RZ, RZ, R12 ;  /* 0x000000ffff049224 */ /* 0x001fe400078e000c */
[----:B------:R-:W-:Y:S02]  /*4530*/  @!P1 IMAD.MOV.U32 R5, RZ, RZ, R15 ;  /* 0x000000ffff059224 */ /* 0x000fe400078e000f */
[----:B------:R-:W-:Y:S01]  /*4540*/  IMAD R13, R106, 0xcc, RZ ;  /* 0x000000cc6a0d7824 */ /* 0x000fe200078e02ff */
[----:B------:R-:W-:Y:S02]  /*4550*/  PRMT R163, RZ, 0x7610, R163 ;  /* 0x00007610ffa37816 */ /* 0x000fe400000000a3 */
[----:B------:R0:W2:Y:S01]  /*4560*/  @!P1 LDG.E.U16 R29, desc[UR20][R4.64] ;  /* 0x00000014041d9981 */ /* 0x0000a2000c1e1500 */
[----:B-1----:R-:W-:Y:S01]  /*4570*/  LEA.HI.X.SX32 R15, R10, R3, 0x1, P3 ;  /* 0x000000030a0f7211 */ /* 0x002fe200018f0eff */
[----:B------:R-:W-:Y:S01]  /*4580*/  VIADD R10, R25, 0xffffffff ;  /* 0xffffffff190a7836 */ /* 0x000fe20000000000 */
[----:B------:R-:W-:Y:S01]  /*4590*/  ISETP.GE.U32.AND P1, PT, R11, 0x7fffff18, PT ;  /* 0x7fffff180b00780c */ /* 0x000fe20003f26070 */
[----:B------:R-:W-:Y:S01]  /*45a0*/  IMAD R11, R106, 0xd2, RZ ;  /* 0x000000d26a0b7824 */ /* 0x000fe200078e02ff */
[----:B------:R-:W-:Y:S01]  /*45b0*/  IADD3 R12, P3, PT, R13, R2, RZ ;  /* 0x000000020d0c7210 */ /* 0x000fe20007f7e0ff */
[----:B0-----:R-:W-:-:S02]  /*45c0*/  @!P6 IMAD.MOV.U32 R4, RZ, RZ, R14 ;  /* 0x000000ffff04e224 */ /* 0x001fc400078e000e */
[----:B------:R-:W-:Y:S01]  /*45d0*/  @!P6 IMAD.MOV.U32 R5, RZ, RZ, R15 ;  /* 0x000000ffff05e224 */ /* 0x000fe200078e000f */
[----:B------:R0:W-:Y:S04]  /*45e0*/  STL [R1+0x374], R14 ;  /* 0x0003740e01007387 */ /* 0x0001e80000100800 */
[----:B------:R1:W2:Y:S01]  /*45f0*/  @!P6 LDG.E.U16 R163, desc[UR20][R4.64] ;  /* 0x0000001404a3e981 */ /* 0x0002a2000c1e1500 */
[----:B------:R-:W-:Y:S01]  /*4600*/  ISETP.GE.U32.AND P6, PT, R10, 0x7fffff80, PT ;  /* 0x7fffff800a00780c */ /* 0x000fe20003fc6070 */
[----:B------:R-:W-:Y:S01]  /*4610*/  IMAD R10, R106, 0x69, RZ ;  /* 0x000000696a0a7824 */ /* 0x000fe200078e02ff */
[----:B0-----:R-:W-:Y:S01]  /*4620*/  LEA.HI.X.SX32 R14, R9, R3, 0x1, P3 ;  /* 0x00000003090e7211 */ /* 0x001fe200018f0eff */
[----:B------:R-:W-:Y:S01]  /*4630*/  STL [R1+0x370], R15 ;  /* 0x0003700f01007387 */ /* 0x000fe20000100800 */
[----:B------:R-:W-:-:S02]  /*4640*/  IADD3 R13, P3, PT, R11, R2, RZ ;  /* 0x000000020b0d7210 */ /* 0x000fc40007f7e0ff */
[----:B------:R-:W-:Y:S01]  /*4650*/  PRMT R55, RZ, 0x7610, R55 ;  /* 0x00007610ff377816 */ /* 0x000fe20000000037 */
[----:B------:R-:W-:Y:S01]  /*4660*/  STL [R1+0x36c], R12 ;  /* 0x00036c0c01007387 */ /* 0x000fe20000100800 */
[----:B-1----:R-:W-:Y:S02]  /*4670*/  @!P5 IMAD.MOV.U32 R4, RZ, RZ, R12 ;  /* 0x000000ffff04d224 */ /* 0x002fe400078e000c */
[----:B------:R-:W-:Y:S01]  /*4680*/  @!P5 IMAD.MOV.U32 R5, RZ, RZ, R14 ;  /* 0x000000ffff05d224 */ /* 0x000fe200078e000e */
[----:B------:R0:W-:Y:S01]  /*4690*/  STL [R1+0x368], R14 ;  /* 0x0003680e01007387 */ /* 0x0001e20000100800 */
[----:B------:R-:W-:Y:S01]  /*46a0*/  IMAD R11, R106, 0xd0, RZ ;  /* 0x000000d06a0b7824 */ /* 0x000fe200078e02ff */
[----:B------:R-:W-:Y:S02]  /*46b0*/  PRMT R162, RZ, 0x7610, R162 ;  /* 0x00007610ffa27816 */ /* 0x000fe400000000a2 */
[----:B------:R1:W2:Y:S01]  /*46c0*/  @!P5 LDG.E.U16 R55, desc[UR20][R4.64] ;  /* 0x000000140437d981 */ /* 0x0002a2000c1e1500 */
[----:B0-----:R-:W-:Y:S01]  /*46d0*/  LEA.HI.X.SX32 R14, R10, R3, 0x1, P3 ;  /* 0x000000030a0e7211 */ /* 0x001fe200018f0eff */
[----:B------:R-:W-:-:S02]  /*46e0*/  VIADD R9, R25, 0xfffffffe ;  /* 0xfffffffe19097836 */ /* 0x000fc40000000000 */
[----:B-1----:R-:W-:Y:S02]  /*46f0*/  @!P4 IMAD.MOV.U32 R4, RZ, RZ, R13 ;  /* 0x000000ffff04c224 */ /* 0x002fe400078e000d */
[----:B------:R-:W-:Y:S01]  /*4700*/  @!P4 IMAD.MOV.U32 R5, RZ, RZ, R14 ;  /* 0x000000ffff05c224 */ /* 0x000fe200078e000e */
[----:B------:R-:W-:Y:S01]  /*4710*/  IADD3 R12, P3, PT, R11, R2, RZ ;  /* 0x000000020b0c7210 */ /* 0x000fe20007f7e0ff */
[----:B------:R-:W-:Y:S01]  /*4720*/  IMAD R10, R106, 0x68, RZ ;  /* 0x000000686a0a7824 */ /* 0x000fe200078e02ff */
[----:B------:R-:W-:Y:S02]  /*4730*/  ISETP.GE.U32.AND P5, PT, R9, 0x7fffff7f, PT ;  /* 0x7fffff7f0900780c */ /* 0x000fe40003fa6070 */
[----:B------:R0:W2:Y:S01]  /*4740*/  @!P4 LDG.E.U16 R162, desc[UR20][R4.64] ;  /* 0x0000001404a2c981 */ /* 0x0000a2000c1e1500 */
[C---:B------:R-:W-:Y:S01]  /*4750*/  VIADD R9, R25.reuse, 0xfffffffd ;  /* 0xfffffffd19097836 */ /* 0x040fe20000000000 */
[----:B------:R-:W-:Y:S02]  /*4760*/  LEA.HI.X.SX32 R11, R10, R3, 0x1, P3 ;  /* 0x000000030a0b7211 */ /* 0x000fe400018f0eff */
[----:B------:R-:W-:Y:S01]  /*4770*/  PRMT R56, RZ, 0x7610, R56 ;  /* 0x00007610ff387816 */ /* 0x000fe20000000038 */
[----:B0-----:R-:W-:Y:S01]  /*4780*/  VIADD R4, R25, 0xfffffffc ;  /* 0xfffffffc19047836 */ /* 0x001fe20000000000 */
[----:B------:R-:W-:Y:S01]  /*4790*/  ISETP.GE.U32.AND P4, PT, R9, 0x7fffff7e, PT ;  /* 0x7fffff7e0900780c */ /* 0x000fe20003f86070 */
[----:B------:R-:W-:-:S03]  /*47a0*/  @!P1 IMAD.MOV.U32 R5, RZ, RZ, R11 ;  /* 0x000000ffff059224 */ /* 0x000fc600078e000b */
[----:B------:R-:W-:Y:S01]  /*47b0*/  ISETP.GE.U32.AND P3, PT, R4, 0x7fffff7d, PT ;  /* 0x7fffff7d0400780c */ /* 0x000fe20003f66070 */
[----:B------:R-:W-:Y:S02]  /*47c0*/  @!P1 IMAD.MOV.U32 R4, RZ, RZ, R12 ;  /* 0x000000ffff049224 */ /* 0x000fe400078e000c */
[----:B------:R-:W-:Y:S01]  /*47d0*/  IMAD.SHL.U32 R9, R106, 0x2, RZ ;  /* 0x000000026a097824 */ /* 0x000fe200078e00ff */
[----:B------:R0:W-:Y:S01]  /*47e0*/  STL [R1+0x384], R13 ;  /* 0x0003840d01007387 */ /* 0x0001e20000100800 */
[----:B------:R-:W-:-:S03]  /*47f0*/  PRMT R161, RZ, 0x7610, R161 ;  /* 0x00007610ffa17816 */ /* 0x000fc600000000a1 */
[----:B------:R1:W2:Y:S04]  /*4800*/  @!P1 LDG.E.U16 R56, desc[UR20][R4.64] ;  /* 0x0000001404389981 */ /* 0x0002a8000c1e1500 */
[----:B------:R4:W-:Y:S01]  /*4810*/  STL [R1+0x380], R14 ;  /* 0x0003800e01007387 */ /* 0x0009e20000100800 */
[----:B0-----:R-:W-:-:S03]  /*4820*/  IADD3 R13, P1, PT, R9, R2, RZ ;  /* 0x00000002090d7210 */ /* 0x001fc60007f3e0ff */
[----:B------:R-:W2:Y:S01]  /*4830*/  @!P6 LDG.E.U16 R161, desc[UR20][R2.64] ;  /* 0x0000001402a1e981 */ /* 0x000ea2000c1e1500 */
[----:B-1----:R-:W-:-:S03]  /*4840*/  VIADD R4, R25, 0xfffffff3 ;  /* 0xfffffff319047836 */ /* 0x002fc60000000000 */
[----:B------:R0:W-:Y:S01]  /*4850*/  STL [R1+0x37c], R12 ;  /* 0x00037c0c01007387 */ /* 0x0001e20000100800 */
[----:B----4-:R-:W-:-:S03]  /*4860*/  LEA.HI.X.SX32 R14, R106, R3, 0x1, P1 ;  /* 0x000000036a0e7211 */ /* 0x010fc600008f0eff */
[----:B------:R-:W-:Y:S01]  /*4870*/  STL [R1+0x378], R11 ;  /* 0x0003780b01007387 */ /* 0x000fe20000100800 */
[----:B------:R-:W-:Y:S01]  /*4880*/  ISETP.GE.U32.AND P1, PT, R4, 0x7fffff74, PT ;  /* 0x7fffff740400780c */ /* 0x000fe20003f26070 */
[----:B------:R-:W-:Y:S02]  /*4890*/  @!P5 IMAD.MOV.U32 R4, RZ, RZ, R13 ;  /* 0x000000ffff04d224 */ /* 0x000fe400078e000d */
[----:B------:R1:W-:Y:S01]  /*48a0*/  STL [R1+0x44], R13 ;  /* 0x0000440d01007387 */ /* 0x0003e20000100800 */
[C---:B0-----:R-:W-:Y:S01]  /*48b0*/  LEA R12, P6, R106.reuse, R2, 0x2 ;  /* 0x000000026a0c7211 */ /* 0x041fe200078c10ff */
[----:B------:R-:W-:Y:S01]  /*48c0*/  @!P5 IMAD.MOV.U32 R5, RZ, RZ, R14 ;  /* 0x000000ffff05d224 */ /* 0x000fe200078e000e */
[----:B------:R-:W-:Y:S01]  /*48d0*/  PRMT R160, RZ, 0x7610, R160 ;  /* 0x00007610ffa07816 */ /* 0x000fe200000000a0 */
[----:B------:R0:W-:Y:S01]  /*48e0*/  STL [R1+0x40], R14 ;  /* 0x0000400e01007387 */ /* 0x0001e20000100800 */
[----:B-1----:R-:W-:-:S04]  /*48f0*/  IMAD R13, R106, 0x6, RZ ;  /* 0x000000066a0d7824 */ /* 0x002fc800078e02ff */
[----:B------:R1:W4:Y:S01]  /*4900*/  @!P5 LDG.E.U16 R160, desc[UR20][R4.64] ;  /* 0x0000001404a0d981 */ /* 0x000322000c1e1500 */
[-C--:B0-----:R-:W-:Y:S01]  /*4910*/  LEA.HI.X.SX32 R14, R9, R3.reuse, 0x1, P6 ;  /* 0x00000003090e7211 */ /* 0x081fe200030f0eff */
[----:B------:R-:W-:Y:S01]  /*4920*/  IMAD R9, R106, 0x3, RZ ;  /* 0x000000036a097824 */ /* 0x000fe200078e02ff */
[----:B------:R-:W-:Y:S02]  /*4930*/  IADD3 R15, P6, PT, R13, R2, RZ ;  /* 0x000000020d0f7210 */ /* 0x000fe40007fde0ff */
[----:B------:R-:W-:Y:S01]  /*4940*/  PRMT R159, RZ, 0x7610, R159 ;  /* 0x00007610ff9f7816 */ /* 0x000fe2000000009f */
[----:B-1----:R-:W-:Y:S01]  /*4950*/  @!P4 IMAD.MOV.U32 R4, RZ, RZ, R12 ;  /* 0x000000ffff04c224 */ /* 0x002fe200078e000c */
[----:B------:R-:W-:Y:S01]  /*4960*/  LEA.HI.X.SX32 R16, R9, R3, 0x1, P6 ;  /* 0x0000000309107211 */ /* 0x000fe200030f0eff */
[----:B------:R-:W-:Y:S01]  /*4970*/  @!P4 IMAD.MOV.U32 R5, RZ, RZ, R14 ;  /* 0x000000ffff05c224 */ /* 0x000fe200078e000e */
[----:B------:R-:W-:Y:S01]  /*4980*/  PRMT R158, RZ, 0x7610, R158 ;  /* 0x00007610ff9e7816 */ /* 0x000fe2000000009e */
[----:B------:R-:W-:-:S03]  /*4990*/  VIADD R9, R25, 0xffffffca ;  /* 0xffffffca19097836 */ /* 0x000fc60000000000 */
[----:B------:R0:W2:Y:S01]  /*49a0*/  @!P4 LDG.E.U16 R159, desc[UR20][R4.64] ;  /* 0x00000014049fc981 */ /* 0x0000a2000c1e1500 */
[----:B------:R-:W-:-:S03]  /*49b0*/  VIADD R11, R25, 0xfffffff2 ;  /* 0xfffffff2190b7836 */ /* 0x000fc60000000000 */
[----:B------:R1:W-:Y:S01]  /*49c0*/  STL [R1+0x4c], R12 ;  /* 0x00004c0c01007387 */ /* 0x0003e20000100800 */
[----:B0-----:R-:W-:Y:S02]  /*49d0*/  @!P3 IMAD.MOV.U32 R4, RZ, RZ, R15 ;  /* 0x000000ffff04b224 */ /* 0x001fe400078e000f */
[----:B------:R-:W-:Y:S01]  /*49e0*/  @!P3 IMAD.MOV.U32 R5, RZ, RZ, R16 ;  /* 0x000000ffff05b224 */ /* 0x000fe200078e0010 */
[----:B------:R0:W-:Y:S01]  /*49f0*/  STL [R1+0x48], R14 ;  /* 0x0000480e01007387 */ /* 0x0001e20000100800 */
[----:B-1----:R-:W-:-:S03]  /*4a00*/  IMAD R12, R106, 0xc, RZ ;  /* 0x0000000c6a0c7824 */ /* 0x002fc600078e02ff */
[----:B------:R1:W2:Y:S01]  /*4a10*/  @!P3 LDG.E.U16 R158, desc[UR20][R4.64] ;  /* 0x00000014049eb981 */ /* 0x0002a2000c1e1500 */
[----:B------:R-:W-:Y:S01]  /*4a20*/  ISETP.GE.U32.AND P3, PT, R9, 0x7fffff4b, PT ;  /* 0x7fffff4b0900780c */ /* 0x000fe20003f66070 */
[----:B------:R-:W-:Y:S01]  /*4a30*/  IMAD R9, R106, 0x1a, RZ ;  /* 0x0000001a6a097824 */ /* 0x000fe200078e02ff */
[----:B------:R-:W-:Y:S01]  /*4a40*/  ISETP.GE.U32.AND P5, PT, R11, 0x7fffff73, PT ;  /* 0x7fffff730b00780c */ /* 0x000fe20003fa6070 */
[----:B------:R-:W-:Y:S01]  /*4a50*/  STL [R1+0x54], R15 ;  /* 0x0000540f01007387 */ /* 0x000fe20000100800 */
[----:B0-----:R-:W-:Y:S01]  /*4a60*/  IADD3 R14, P6, PT, R8, R2, RZ ;  /* 0x00000002080e7210 */ /* 0x001fe20007fde0ff */
[----:B------:R-:W-:Y:S02]  /*4a70*/  VIADD R11, R25, 0xffffffcb ;  /* 0xffffffcb190b7836 */ /* 0x000fe40000000000 */
[----:B------:R0:W-:Y:S01]  /*4a80*/  STL [R1+0x50], R16 ;  /* 0x0000501001007387 */ /* 0x0001e20000100800 */
[----:B------:R-:W-:Y:S01]  /*4a90*/  IMAD R8, R106, 0xd, RZ ;  /* 0x0000000d6a087824 */ /* 0x000fe200078e02ff */
[----:B------:R-:W-:Y:S01]  /*4aa0*/  PRMT R157, RZ, 0x7610, R157 ;  /* 0x00007610ff9d7816 */ /* 0x000fe2000000009d */
[----:B-1----:R-:W-:Y:S01]  /*4ab0*/  @!P1 IMAD.MOV.U32 R4, RZ, RZ, R14 ;  /* 0x000000ffff049224 */ /* 0x002fe200078e000e */
[----:B------:R-:W-:Y:S01]  /*4ac0*/  STL [R1+0x9c], R14 ;  /* 0x00009c0e01007387 */ /* 0x000fe20000100800 */
[----:B------:R-:W-:-:S02]  /*4ad0*/  ISETP.GE.U32.AND P4, PT, R11, 0x7fffff4c, PT ;  /* 0x7fffff4c0b00780c */ /* 0x000fc40003f86070 */
[----:B0-----:R-:W-:Y:S02]  /*4ae0*/  LEA.HI.X.SX32 R16, R12, R3, 0x1, P6 ;  /* 0x000000030c107211 */ /* 0x001fe400030f0eff */
[----:B------:R-:W-:Y:S01]  /*4af0*/  IADD3 R15, P6, PT, R9, R2, RZ ;  /* 0x00000002090f7210 */ /* 0x000fe20007fde0ff */
[----:B------:R-:W-:Y:S02]  /*4b00*/  VIADD R11, R25, 0xffffff94 ;  /* 0xffffff94190b7836 */ /* 0x000fe40000000000 */
[----:B------:R0:W-:Y:S01]  /*4b10*/  STL [R1+0x98], R16 ;  /* 0x0000981001007387 */ /* 0x0001e20000100800 */
[----:B------:R-:W-:Y:S01]  /*4b20*/  @!P1 IMAD.MOV.U32 R5, RZ, RZ, R16 ;  /* 0x000000ffff059224 */ /* 0x000fe200078e0010 */
[----:B------:R-:W-:-:S04]  /*4b30*/  PRMT R156, RZ, 0x7610, R156 ;  /* 0x00007610ff9c7816 */ /* 0x000fc8000000009c */
[----:B------:R1:W2:Y:S01]  /*4b40*/  @!P1 LDG.E.U16 R157, desc[UR20][R4.64] ;  /* 0x00000014049d9981 */ /* 0x0002a2000c1e1500 */
[-C--:B0-----:R-:W-:Y:S02]  /*4b50*/  LEA.HI.X.SX32 R16, R8, R3.reuse, 0x1, P6 ;  /* 0x0000000308107211 */ /* 0x081fe400030f0eff */
[----:B------:R-:W-:Y:S01]  /*4b60*/  ISETP.GE.U32.AND P1, PT, R11, 0x7fffff15, PT ;  /* 0x7fffff150b00780c */ /* 0x000fe20003f26070 */
[----:B------:R-:W-:Y:S01]  /*4b70*/  IMAD R11, R106, 0x34, RZ ;  /* 0x000000346a0b7824 */ /* 0x000fe200078e02ff */
[----:B------:R-:W-:Y:S01]  /*4b80*/  IADD3 R17, P6, PT, R10, R2, RZ ;  /* 0x000000020a117210 */ /* 0x000fe20007fde0ff */
[----:B-1----:R-:W-:Y:S02]  /*4b90*/  @!P5 IMAD.MOV.U32 R4, RZ, RZ, R15 ;  /* 0x000000ffff04d224 */ /* 0x002fe400078e000f */
[----:B------:R-:W-:Y:S02]  /*4ba0*/  @!P5 IMAD.MOV.U32 R5, RZ, RZ, R16 ;  /* 0x000000ffff05d224 */ /* 0x000fe400078e0010 */
[----:B------:R-:W-:Y:S01]  /*4bb0*/  IMAD R8, R106, 0x6a, RZ ;  /* 0x0000006a6a087824 */ /* 0x000fe200078e02ff */
[----:B------:R0:W-:Y:S01]  /*4bc0*/  STL [R1+0xa4], R15 ;  /* 0x0000a40f01007387 */ /* 0x0001e20000100800 */
[----:B------:R-:W-:-:S03]  /*4bd0*/  LEA.HI.X.SX32 R18, R11, R3, 0x1, P6 ;  /* 0x000000030b127211 */ /* 0x000fc600030f0eff */
[----:B------:R1:W2:Y:S01]  /*4be0*/  @!P5 LDG.E.U16 R156, desc[UR20][R4.64] ;  /* 0x00000014049cd981 */ /* 0x0002a2000c1e1500 */
[----:B------:R-:W-:Y:S02]  /*4bf0*/  PRMT R155, RZ, 0x7610, R155 ;  /* 0x00007610ff9b7816 */ /* 0x000fe4000000009b */
[----:B0-----:R-:W-:Y:S01]  /*4c00*/  IADD3 R15, P6, PT, R8, R2, RZ ;  /* 0x00000002080f7210 */ /* 0x001fe20007fde0ff */
[----:B-1----:R-:W-:Y:S01]  /*4c10*/  IMAD R4, R106, 0x35, RZ ;  /* 0x000000356a047824 */ /* 0x002fe200078e02ff */
[----:B------:R0:W-:Y:S01]  /*4c20*/  STL [R1+0xa0], R16 ;  /* 0x0000a01001007387 */ /* 0x0001e20000100800 */
[----:B------:R-:W-:Y:S02]  /*4c30*/  @!P4 IMAD.MOV.U32 R5, RZ, RZ, R18 ;  /* 0x000000ffff05c224 */ /* 0x000fe400078e0012 */
[----:B------:R-:W-:Y:S01]  /*4c40*/  VIADD R10, R25, 0xffffffe5 ;  /* 0xffffffe5190a7836 */ /* 0x000fe20000000000 */
[----:B------:R-:W-:Y:S02]  /*4c50*/  PRMT R30, RZ, 0x7610, R30 ;  /* 0x00007610ff1e7816 */ /* 0x000fe4000000001e */
[----:B0-----:R-:W-:Y:S01]  /*4c60*/  LEA.HI.X.SX32 R16, R4, R3, 0x1, P6 ;  /* 0x0000000304107211 */ /* 0x001fe200030f0eff */
[----:B------:R-:W-:Y:S01]  /*4c70*/  @!P4 IMAD.MOV.U32 R4, RZ, RZ, R17 ;  /* 0x000000ffff04c224 */ /* 0x000fe200078e0011 */
[----:B------:R-:W-:Y:S01]  /*4c80*/  ISETP.GE.U32.AND P6, PT, R10, 0x7fffff66, PT ;  /* 0x7fffff660a00780c */ /* 0x000fe20003fc6070 */
[----:B------:R-:W-:-:S03]  /*4c90*/  IMAD R10, R106, 0xd6, RZ ;  /* 0x000000d66a0a7824 */ /* 0x000fc600078e02ff */
[----:B------:R0:W2:Y:S04]  /*4ca0*/  @!P4 LDG.E.U16 R155, desc[UR20][R4.64] ;  /* 0x00000014049bc981 */ /* 0x0000a8000c1e1500 */
[----:B------:R-:W-:Y:S01]  /*4cb0*/  STL [R1+0x1dc], R17 ;  /* 0x0001dc1101007387 */ /* 0x000fe20000100800 */
[----:B0-----:R-:W-:Y:S02]  /*4cc0*/  @!P3 IMAD.MOV.U32 R4, RZ, RZ, R15 ;  /* 0x000000ffff04b224 */ /* 0x001fe400078e000f */
[----:B------:R-:W-:Y:S01]  /*4cd0*/  @!P3 IMAD.MOV.U32 R5, RZ, RZ, R16 ;  /* 0x000000ffff05b224 */ /* 0x000fe200078e0010 */
[----:B------:R-:W-:Y:S01]  /*4ce0*/  STL [R1+0x1d8], R18 ;  /* 0x0001d81201007387 */ /* 0x000fe20000100800 */
[----:B------:R-:W-:-:S03]  /*4cf0*/  VIADD R14, R25, 0xffffff95 ;  /* 0xffffff95190e7836 */ /* 0x000fc60000000000 */
[----:B------:R-:W-:Y:S04]  /*4d00*/  STL [R1+0x1e4], R15 ;  /* 0x0001e40f01007387 */ /* 0x000fe80000100800 */
[----:B------:R0:W2:Y:S04]  /*4d10*/  @!P3 LDG.E.U16 R30, desc[UR20][R4.64] ;  /* 0x00000014041eb981 */ /* 0x0000a8000c1e1500 */
[----:B------:R1:W-:Y:S01]  /*4d20*/  STL [R1+0x1e0], R16 ;  /* 0x0001e01001007387 */ /* 0x0003e20000100800 */
[-C--:B------:R-:W-:Y:S01]  /*4d30*/  IADD3 R11, P3, PT, R11, R2.reuse, RZ ;  /* 0x000000020b0b7210 */ /* 0x080fe20007f7e0ff */
[----:B0-----:R-:W-:Y:S01]  /*4d40*/  IMAD R5, R106, 0x6b, RZ ;  /* 0x0000006b6a057824 */ /* 0x001fe200078e02ff */
[----:B-1----:R-:W-:Y:S01]  /*4d50*/  IADD3 R16, P4, PT, R10, R2, RZ ;  /* 0x000000020a107210 */ /* 0x002fe20007f9e0ff */
[----:B------:R-:W-:Y:S01]  /*4d60*/  IMAD R4, R106, 0xd4, RZ ;  /* 0x000000d46a047824 */ /* 0x000fe200078e02ff */
[----:B------:R-:W-:-:S02]  /*4d70*/  ISETP.GE.U32.AND P5, PT, R14, 0x7fffff16, PT ;  /* 0x7fffff160e00780c */ /* 0x000fc40003fa6070 */
[-C--:B------:R-:W-:Y:S02]  /*4d80*/  LEA.HI.X.SX32 R17, R5, R3.reuse, 0x1, P4 ;  /* 0x0000000305117211 */ /* 0x080fe400020f0eff */
[----:B------:R-:W-:Y:S02]  /*4d90*/  LEA.HI.X.SX32 R14, R9, R3, 0x1, P3 ;  /* 0x00000003090e7211 */ /* 0x000fe400018f0eff */
[----:B------:R-:W-:Y:S01]  /*4da0*/  PRMT R154, RZ, 0x7610, R154 ;  /* 0x00007610ff9a7816 */ /* 0x000fe2000000009a */
[----:B------:R-:W-:Y:S01]  /*4db0*/  @!P1 IMAD.MOV.U32 R5, RZ, RZ, R17 ;  /* 0x000000ffff059224 */ /* 0x000fe200078e0011 */
[----:B------:R-:W-:Y:S01]  /*4dc0*/  IADD3 R15, P3, PT, R4, R2, RZ ;  /* 0x00000002040f7210 */ /* 0x000fe20007f7e0ff */
[----:B------:R-:W-:Y:S02]  /*4dd0*/  @!P1 IMAD.MOV.U32 R4, RZ, RZ, R16 ;  /* 0x000000ffff049224 */ /* 0x000fe400078e0010 */
[----:B------:R-:W-:-:S03]  /*4de0*/  VIADD R10, R25, 0xffffffe4 ;  /* 0xffffffe4190a7836 */ /* 0x000fc60000000000 */
[----:B------:R0:W2:Y:S02]  /*4df0*/  @!P1 LDG.E.U16 R154, desc[UR20][R4.64] ;  /* 0x00000014049a9981 */ /* 0x0000a4000c1e1500 */
[----:B------:R-:W-:Y:S02]  /*4e00*/  ISETP.GE.U32.AND P4, PT, R10, 0x7fffff65, PT ;  /* 0x7fffff650a00780c */ /* 0x000fe40003f86070 */
[----:B------:R-:W-:Y:S01]  /*4e10*/  LEA.HI.X.SX32 R10, R8, R3, 0x1, P3 ;  /* 0x00000003080a7211 */ /* 0x000fe200018f0eff */
[----:B0-----:R-:W-:Y:S01]  /*4e20*/  VIADD R4, R25, 0xffffff93 ;  /* 0xffffff9319047836 */ /* 0x001fe20000000000 */
[----:B------:R-:W-:-:S03]  /*4e30*/  PRMT R57, RZ, 0x7610, R57 ;  /* 0x00007610ff397816 */ /* 0x000fc60000000039 */
[----:B------:R-:W-:Y:S01]  /*4e40*/  @!P5 IMAD.MOV.U32 R5, RZ, RZ, R10 ;  /* 0x000000ffff05d224 */ /* 0x000fe200078e000a */
[----:B------:R-:W-:Y:S01]  /*4e50*/  ISETP.GE.U32.AND P3, PT, R4, 0x7fffff14, PT ;  /* 0x7fffff140400780c */ /* 0x000fe20003f66070 */
[----:B------:R-:W-:Y:S01]  /*4e60*/  @!P5 IMAD.MOV.U32 R4, RZ, RZ, R15 ;  /* 0x000000ffff04d224 */ /* 0x000fe200078e000f */
[----:B------:R-:W-:Y:S01]  /*4e70*/  STL [R1+0x394], R16 ;  /* 0x0003941001007387 */ /* 0x000fe20000100800 */
[----:B------:R-:W-:Y:S01]  /*4e80*/  VIADD R9, R25, 0xffffff92 ;  /* 0xffffff9219097836 */ /* 0x000fe20000000000 */
[----:B------:R-:W-:Y:S01]  /*4e90*/  PRMT R152, RZ, 0x7610, R152 ;  /* 0x00007610ff987816 */ /* 0x000fe20000000098 */
[C---:B------:R-:W-:Y:S01]  /*4ea0*/  IMAD R8, R106.reuse, 0x36, RZ ;  /* 0x000000366a087824 */ /* 0x040fe200078e02ff */
[----:B------:R-:W-:Y:S02]  /*4eb0*/  STL [R1+0x10c], R11 ;  /* 0x00010c0b01007387 */ /* 0x000fe40000100800 */
[----:B------:R-:W-:Y:S02]  /*4ec0*/  ISETP.GE.U32.AND P1, PT, R9, 0x7fffff13, PT ;  /* 0x7fffff130900780c */ /* 0x000fe40003f26070 */
[----:B------:R-:W-:Y:S01]  /*4ed0*/  STL [R1+0x390], R17 ;  /* 0x0003901101007387 */ /* 0x000fe20000100800 */
[----:B------:R-:W-:-:S03]  /*4ee0*/  IMAD R9, R106, 0x1b, RZ ;  /* 0x0000001b6a097824 */ /* 0x000fc600078e02ff */
[----:B------:R0:W2:Y:S04]  /*4ef0*/  @!P5 LDG.E.U16 R57, desc[UR20][R4.64] ;  /* 0x000000140439d981 */ /* 0x0000a8000c1e1500 */
[----:B------:R-:W-:Y:S04]  /*4f00*/  STL [R1+0x108], R14 ;  /* 0x0001080e01007387 */ /* 0x000fe80000100800 */
[----:B------:R-:W-:Y:S01]  /*4f10*/  STL [R1+0x38c], R15 ;  /* 0x00038c0f01007387 */ /* 0x000fe20000100800 */
[----:B0-----:R-:W-:Y:S02]  /*4f20*/  @!P6 IMAD.MOV.U32 R4, RZ, RZ, R11 ;  /* 0x000000ffff04e224 */ /* 0x001fe400078e000b */
[----:B------:R-:W-:Y:S01]  /*4f30*/  @!P6 IMAD.MOV.U32 R5, RZ, RZ, R14 ;  /* 0x000000ffff05e224 */ /* 0x000fe200078e000e */
[----:B------:R0:W-:Y:S04]  /*4f40*/  STL [R1+0x388], R10 ;  /* 0x0003880a01007387 */ /* 0x0001e80000100800 */
[----:B------:R1:W2:Y:S01]  /*4f50*/  @!P6 LDG.E.U16 R152, desc[UR20][R4.64] ;  /* 0x000000140498e981 */ /* 0x0002a2000c1e1500 */
[----:B0-----:R-:W-:Y:S01]  /*4f60*/  IADD3 R10, P5, PT, R8, R2, RZ ;  /* 0x00000002080a7210 */ /* 0x001fe20007fbe0ff */
[----:B-1----:R-:W-:-:S03]  /*4f70*/  VIADD R5, R25, 0xffffffc9 ;  /* 0xffffffc919057836 */ /* 0x002fc60000000000 */
[----:B------:R-:W-:Y:S01]  /*4f80*/  LEA.HI.X.SX32 R14, R9, R3, 0x1, P5 ;  /* 0x00000003090e7211 */ /* 0x000fe200028f0eff */
[----:B------:R-:W-:Y:S01]  /*4f90*/  IMAD R4, R106, 0xda, RZ ;  /* 0x000000da6a047824 */ /* 0x000fe200078e02ff */
[----:B------:R-:W-:Y:S02]  /*4fa0*/  PRMT R151, RZ, 0x7610, R151 ;  /* 0x00007610ff977816 */ /* 0x000fe40000000097 */
[----:B------:R-:W-:Y:S01]  /*4fb0*/  ISETP.GE.U32.AND P6, PT, R5, 0x7fffff4a, PT ;  /* 0x7fffff4a0500780c */ /* 0x000fe20003fc6070 */
[----:B------:R-:W-:Y:S01]  /*4fc0*/  @!P4 IMAD.MOV.U32 R5, RZ, RZ, R14 ;  /* 0x000000ffff05c224 */ /* 0x000fe200078e000e */
[----:B------:R-:W-:Y:S01]  /*4fd0*/  IADD3 R11, P5, PT, R4, R2, RZ ;  /* 0x00000002040b7210 */ /* 0x000fe20007fbe0ff */
[----:B------:R-:W-:Y:S02]  /*4fe0*/  @!P4 IMAD.MOV.U32 R4, RZ, RZ, R10 ;  /* 0x000000ffff04c224 */ /* 0x000fe400078e000a */
[C---:B------:R-:W-:Y:S01]  /*4ff0*/  IMAD R9, R106.reuse, 0x6d, RZ ;  /* 0x0000006d6a097824 */ /* 0x040fe200078e02ff */
[----:B------:R0:W-:Y:S04]  /*5000*/  STL [R1+0x114], R10 ;  /* 0x0001140a01007387 */ /* 0x0001e80000100800 */
[----:B------:R1:W2:Y:S04]  /*5010*/  @!P4 LDG.E.U16 R151, desc[UR20][R4.64] ;  /* 0x000000140497c981 */ /* 0x0002a8000c1e1500 */
[----:B------:R3:W-:Y:S01]  /*5020*/  STL [R1+0x110], R14 ;  /* 0x0001100e01007387 */ /* 0x0007e20000100800 */
[----:B------:R-:W-:Y:S01]  /*5030*/  PRMT R150, RZ, 0x7610, R150 ;  /* 0x00007610ff967816 */ /* 0x000fe20000000096 */
[----:B0-----:R-:W-:-:S02]  /*5040*/  IMAD R10, R106, 0xd8, RZ ;  /* 0x000000d86a0a7824 */ /* 0x001fc400078e02ff */
[----:B-1----:R-:W-:Y:S01]  /*5050*/  VIADD R4, R25, 0xffffffc8 ;  /* 0xffffffc819047836 */ /* 0x002fe20000000000 */
[----:B---3--:R-:W-:-:S04]  /*5060*/  LEA.HI.X.SX32 R14, R9, R3, 0x1, P5 ;  /* 0x00000003090e7211 */ /* 0x008fc800028f0eff */
[----:B------:R-:W-:Y:S01]  /*5070*/  ISETP.GE.U32.AND P5, PT, R4, 0x7fffff49, PT ;  /* 0x7fffff490400780c */ /* 0x000fe20003fa6070 */
[----:B------:R-:W-:Y:S02]  /*5080*/  @!P1 IMAD.MOV.U32 R4, RZ, RZ, R11 ;  /* 0x000000ffff049224 */ /* 0x000fe400078e000b */
[----:B------:R-:W-:Y:S02]  /*5090*/  @!P1 IMAD.MOV.U32 R5, RZ, RZ, R14 ;  /* 0x000000ffff059224 */ /* 0x000fe400078e000e */
[----:B------:R-:W-:Y:S01]  /*50a0*/  IMAD R9, R106, 0x6c, RZ ;  /* 0x0000006c6a097824 */ /* 0x000fe200078e02ff */
[----:B------:R-:W-:Y:S01]  /*50b0*/  IADD3 R10, P4, PT, R10, R2, RZ ;  /* 0x000000020a0a7210 */ /* 0x000fe20007f9e0ff */
[----:B------:R0:W-:Y:S04]  /*50c0*/  STL [R1+0x3a4], R11 ;  /* 0x0003a40b01007387 */ /* 0x0001e80000100800 */
[----:B------:R1:W3:Y:S01]  /*50d0*/  @!P1 LDG.E.U16 R150, desc[UR20][R4.64] ;  /* 0x0000001404969981 */ /* 0x0002e2000c1e1500 */
[----:B------:R-:W-:-:S02]  /*50e0*/  LEA.HI.X.SX32 R15, R9, R3, 0x1, P4 ;  /* 0x00000003090f7211 */ /* 0x000fc400020f0eff */
[----:B0-----:R-:W-:Y:S01]  /*50f0*/  IADD3 R11, P1, PT, R9, R2, RZ ;  /* 0x00000002090b7210 */ /* 0x001fe20007f3e0ff */
[----:B------:R0:W-:Y:S01]  /*5100*/  STL [R1+0x3a0], R14 ;  /* 0x0003a00e01007387 */ /* 0x0001e20000100800 */
[C---:B-1----:R-:W-:Y:S02]  /*5110*/  VIADD R4, R25.reuse, 0xffffff90 ;  /* 0xffffff9019047836 */ /* 0x042fe40000000000 */
[----:B------:R-:W-:Y:S01]  /*5120*/  VIADD R5, R25, 0xffffff91 ;  /* 0xffffff9119057836 */ /* 0x000fe20000000000 */
[----:B------:R-:W-:Y:S02]  /*5130*/  PRMT R58, RZ, 0x7610, R58 ;  /* 0x00007610ff3a7816 */ /* 0x000fe4000000003a */
[----:B0-----:R-:W-:Y:S02]  /*5140*/  LEA.HI.X.SX32 R14, R8, R3, 0x1, P1 ;  /* 0x00000003080e7211 */ /* 0x001fe400008f0eff */
[----:B------:R-:W-:Y:S01]  /*5150*/  ISETP.GE.U32.AND P1, PT, R4, 0x7fffff11, PT ;  /* 0x7fffff110400780c */ /* 0x000fe20003f26070 */
[----:B------:R-:W-:Y:S01]  /*5160*/  @!P3 IMAD.MOV.U32 R4, RZ, RZ, R10 ;  /* 0x000000ffff04b224 */ /* 0x000fe200078e000a */
[----:B------:R-:W-:Y:S01]  /*5170*/  ISETP.GE.U32.AND P4, PT, R5, 0x7fffff12, PT ;  /* 0x7fffff120500780c */ /* 0x000fe20003f86070 */
[----:B------:R-:W-:Y:S01]  /*5180*/  @!P3 IMAD.MOV.U32 R5, RZ, RZ, R15 ;  /* 0x000000ffff05b224 */ /* 0x000fe200078e000f */
[----:B------:R-:W-:Y:S01]  /*5190*/  PRMT R149, RZ, 0x7610, R149 ;  /* 0x00007610ff957816 */ /* 0x000fe20000000095 */
[C---:B------:R-:W-:Y:S01]  /*51a0*/  IMAD R8, R106.reuse, 0x6e, RZ ;  /* 0x0000006e6a087824 */ /* 0x040fe200078e02ff */
[----:B------:R-:W-:Y:S01]  /*51b0*/  STL [R1+0x1ec], R11 ;  /* 0x0001ec0b01007387 */ /* 0x000fe20000100800 */
[----:B------:R-:W-:-:S03]  /*51c0*/  IMAD R9, R106, 0x37, RZ ;  /* 0x000000376a097824 */ /* 0x000fc600078e02ff */
[----:B------:R0:W3:Y:S04]  /*51d0*/  @!P3 LDG.E.U16 R58, desc[UR20][R4.64] ;  /* 0x00000014043ab981 */ /* 0x0000e8000c1e1500 */
[----:B------:R1:W-:Y:S01]  /*51e0*/  STL [R1+0x39c], R10 ;  /* 0x00039c0a01007387 */ /* 0x0003e20000100800 */
[----:B0-----:R-:W-:Y:S02]  /*51f0*/  @!P6 IMAD.MOV.U32 R4, RZ, RZ, R11 ;  /* 0x000000ffff04e224 */ /* 0x001fe400078e000b */
[----:B------:R-:W-:Y:S01]  /*5200*/  @!P6 IMAD.MOV.U32 R5, RZ, RZ, R14 ;  /* 0x000000ffff05e224 */ /* 0x000fe200078e000e */
[----:B-1----:R-:W-:Y:S01]  /*5210*/  IADD3 R10, P3, PT, R8, R2, RZ ;  /* 0x00000002080a7210 */ /* 0x002fe20007f7e0ff */
[----:B------:R0:W-:Y:S04]  /*5220*/  STL [R1+0x1e8], R14 ;  /* 0x0001e80e01007387 */ /* 0x0001e80000100800 */
[----:B------:R1:W2:Y:S01]  /*5230*/  @!P6 LDG.E.U16 R149, desc[UR20][R4.64] ;  /* 0x000000140495e981 */ /* 0x0002a2000c1e1500 */
[----:B------:R-:W-:-:S02]  /*5240*/  PRMT R31, RZ, 0x7610, R31 ;  /* 0x00007610ff1f7816 */ /* 0x000fc4000000001f */
[----:B0-----:R-:W-:Y:S01]  /*5250*/  LEA.HI.X.SX32 R14, R9, R3, 0x1, P3 ;  /* 0x00000003090e7211 */ /* 0x001fe200018f0eff */
[----:B-1----:R-:W-:Y:S02]  /*5260*/  VIADD R5, R25, 0xffffff8e ;  /* 0xffffff8e19057836 */ /* 0x002fe40000000000 */
[----:B------:R-:W-:-:S03]  /*5270*/  IMAD R4, R106, 0xde, RZ ;  /* 0x000000de6a047824 */ /* 0x000fc600078e02ff */
[----:B------:R-:W-:Y:S01]  /*5280*/  ISETP.GE.U32.AND P3, PT, R5, 0x7fffff0f, PT ;  /* 0x7fffff0f0500780c */ /* 0x000fe20003f66070 */
[----:B------:R-:W-:Y:S01]  /*5290*/  @!P5 IMAD.MOV.U32 R5, RZ, RZ, R14 ;  /* 0x000000ffff05d224 */ /* 0x000fe200078e000e */
[----:B------:R-:W-:Y:S01]  /*52a0*/  IADD3 R11, P6, PT, R4, R2, RZ ;  /* 0x00000002040b7210 */ /* 0x000fe20007fde0ff */
[----:B------:R-:W-:Y:S02]  /*52b0*/  @!P5 IMAD.MOV.U32 R4, RZ, RZ, R10 ;  /* 0x000000ffff04d224 */ /* 0x000fe400078e000a */
[C---:B------:R-:W-:Y:S01]  /*52c0*/  IMAD R9, R106.reuse, 0x6f, RZ ;  /* 0x0000006f6a097824 */ /* 0x040fe200078e02ff */
[----:B------:R-:W-:Y:S04]  /*52d0*/  STL [R1+0x398], R15 ;  /* 0x0003980f01007387 */ /* 0x000fe80000100800 */
[----:B------:R-:W-:Y:S04]  /*52e0*/  STL [R1+0x1f4], R10 ;  /* 0x0001f40a01007387 */ /* 0x000fe80000100800 */
[----:B------:R0:W2:Y:S04]  /*52f0*/  @!P5 LDG.E.U16 R31, desc[UR20][R4.64] ;  /* 0x00000014041fd981 */ /* 0x0000a8000c1e1500 */
[----:B------:R1:W-:Y:S01]  /*5300*/  STL [R1+0x1f0], R14 ;  /* 0x0001f00e01007387 */ /* 0x0003e20000100800 */
[----:B------:R-:W-:Y:S01]  /*5310*/  PRMT R148, RZ, 0x7610, R148 ;  /* 0x00007610ff947816 */ /* 0x000fe20000000094 */
[----:B0-----:R-:W-:Y:S01]  /*5320*/  VIADD R4, R25, 0xffffff8f ;  /* 0xffffff8f19047836 */ /* 0x001fe20000000000 */
[----:B-1----:R-:W-:Y:S01]  /*5330*/  LEA.HI.X.SX32 R14, R9, R3, 0x1, P6 ;  /* 0x00000003090e7211 */ /* 0x002fe200030f0eff */
[----:B------:R-:W-:-:S03]  /*5340*/  IMAD R9, R106, 0xdc, RZ ;  /* 0x000000dc6a097824 */ /* 0x000fc600078e02ff */
[----:B------:R-:W-:Y:S01]  /*5350*/  ISETP.GE.U32.AND P5, PT, R4, 0x7fffff10, PT ;  /* 0x7fffff100400780c */ /* 0x000fe20003fa6070 */
[----:B------:R-:W-:Y:S02]  /*5360*/  @!P1 IMAD.MOV.U32 R4, RZ, RZ, R11 ;  /* 0x000000ffff049224 */ /* 0x000fe400078e000b */
[----:B------:R-:W-:Y:S01]  /*5370*/  @!P1 IMAD.MOV.U32 R5, RZ, RZ, R14 ;  /* 0x000000ffff059224 */ /* 0x000fe200078e000e */
[----:B------:R0:W-:Y:S01]  /*5380*/  STL [R1+0x3b4], R11 ;  /* 0x0003b40b01007387 */ /* 0x0001e20000100800 */
[----:B------:R-:W-:-:S03]  /*5390*/  VIADD R10, R25, 0xffffffc7 ;  /* 0xffffffc7190a7836 */ /* 0x000fc60000000000 */
[----:B------:R1:W2:Y:S01]  /*53a0*/  @!P1 LDG.E.U16 R148, desc[UR20][R4.64] ;  /* 0x0000001404949981 */ /* 0x0002a2000c1e1500 */
[----:B0-----:R-:W-:-:S03]  /*53b0*/  IADD3 R11, P6, PT, R9, R2, RZ ;  /* 0x00000002090b7210 */ /* 0x001fc60007fde0ff */
[----:B------:R0:W-:Y:S01]  /*53c0*/  STL [R1+0x3b0], R14 ;  /* 0x0003b00e01007387 */ /* 0x0001e20000100800 */
[----:B-1----:R-:W-:Y:S01]  /*53d0*/  IMAD R4, R106, 0xe2, RZ ;  /* 0x000000e26a047824 */ /* 0x002fe200078e02ff */
[----:B------:R-:W-:Y:S02]  /*53e0*/  PRMT R59, RZ, 0x7610, R59 ;  /* 0x00007610ff3b7816 */ /* 0x000fe4000000003b */
[----:B0-----:R-:W-:Y:S02]  /*53f0*/  LEA.HI.X.SX32 R14, R8, R3, 0x1, P6 ;  /* 0x00000003080e7211 */ /* 0x001fe400030f0eff */
[----:B------:R-:W-:Y:S01]  /*5400*/  IADD3 R15, P6, PT, R4, R2, RZ ;  /* 0x00000002040f7210 */ /* 0x000fe20007fde0ff */
[----:B------:R-:W-:Y:S01]  /*5410*/  @!P4 IMAD.MOV.U32 R4, RZ, RZ, R11 ;  /* 0x000000ffff04c224 */ /* 0x000fe200078e000b */
[----:B------:R-:W-:Y:S01]  /*5420*/  ISETP.GE.U32.AND P1, PT, R10, 0x7fffff48, PT ;  /* 0x7fffff480a00780c */ /* 0x000fe20003f26070 */
[----:B------:R-:W-:Y:S02]  /*5430*/  @!P4 IMAD.MOV.U32 R5, RZ, RZ, R14 ;  /* 0x000000ffff05c224 */ /* 0x000fe400078e000e */
[----:B------:R-:W-:-:S02]  /*5440*/  IMAD R10, R106, 0x71, RZ ;  /* 0x000000716a0a7824 */ /* 0x000fc400078e02ff */
[----:B------:R-:W-:Y:S01]  /*5450*/  VIADD R9, R25, 0xffffffc6 ;  /* 0xffffffc619097836 */ /* 0x000fe20000000000 */
[----:B------:R0:W2:Y:S01]  /*5460*/  @!P4 LDG.E.U16 R59, desc[UR20][R4.64] ;  /* 0x00000014043bc981 */ /* 0x0000a2000c1e1500 */
[----:B------:R-:W-:Y:S01]  /*5470*/  IMAD R8, R106, 0xe0, RZ ;  /* 0x000000e06a087824 */ /* 0x000fe200078e02ff */
[----:B------:R-:W-:Y:S02]  /*5480*/  LEA.HI.X.SX32 R10, R10, R3, 0x1, P6 ;  /* 0x000000030a0a7211 */ /* 0x000fe400030f0eff */
[----:B------:R-:W-:Y:S01]  /*5490*/  ISETP.GE.U32.AND P4, PT, R9, 0x7fffff47, PT ;  /* 0x7fffff470900780c */ /* 0x000fe20003f86070 */
[----:B------:R1:W-:Y:S01]  /*54a0*/  STL [R1+0x3ac], R11 ;  /* 0x0003ac0b01007387 */ /* 0x0003e20000100800 */
[----:B------:R-:W-:Y:S01]  /*54b0*/  IMAD R9, R106, 0x70, RZ ;  /* 0x000000706a097824 */ /* 0x000fe200078e02ff */
[----:B------:R-:W-:Y:S02]  /*54c0*/  PRMT R60, RZ, 0x7610, R60 ;  /* 0x00007610ff3c7816 */ /* 0x000fe4000000003c */
[----:B------:R4:W-:Y:S01]  /*54d0*/  STL [R1+0x3a8], R14 ;  /* 0x0003a80e01007387 */ /* 0x0009e20000100800 */
[----:B0-----:R-:W-:-:S02]  /*54e0*/  @!P3 IMAD.MOV.U32 R4, RZ, RZ, R15 ;  /* 0x000000ffff04b224 */ /* 0x001fc400078e000f */
[----:B------:R-:W-:Y:S01]  /*54f0*/  @!P3 IMAD.MOV.U32 R5, RZ, RZ, R10 ;  /* 0x000000ffff05b224 */ /* 0x000fe200078e000a */
[----:B-1----:R-:W-:Y:S02]  /*5500*/  IADD3 R11, P6, PT, R8, R2, RZ ;  /* 0x00000002080b7210 */ /* 0x002fe40007fde0ff */
[----:B------:R-:W-:Y:S02]  /*5510*/  PRMT R147, RZ, 0x7610, R147 ;  /* 0x00007610ff937816 */ /* 0x000fe40000000093 */
[----:B------:R0:W2:Y:S01]  /*5520*/  @!P3 LDG.E.U16 R60, desc[UR20][R4.64] ;  /* 0x00000014043cb981 */ /* 0x0000a2000c1e1500 */
[----:B----4-:R-:W-:Y:S01]  /*5530*/  LEA.HI.X.SX32 R14, R9, R3, 0x1, P6 ;  /* 0x00000003090e7211 */ /* 0x010fe200030f0eff */
[----:B------:R-:W-:Y:S02]  /*5540*/  VIADD R8, R25, 0xffffff8c ;  /* 0xffffff8c19087836 */ /* 0x000fe40000000000 */
[----:B------:R1:W-:Y:S01]  /*5550*/  STL [R1+0x3c4], R15 ;  /* 0x0003c40f01007387 */ /* 0x0003e20000100800 */
[----:B0-----:R-:W-:-:S02]  /*5560*/  @!P5 IMAD.MOV.U32 R4, RZ, RZ, R11 ;  /* 0x000000ffff04d224 */ /* 0x001fc400078e000b */
[----:B------:R-:W-:Y:S01]  /*5570*/  @!P5 IMAD.MOV.U32 R5, RZ, RZ, R14 ;  /* 0x000000ffff05d224 */ /* 0x000fe200078e000e */
[----:B------:R-:W-:Y:S01]  /*5580*/  ISETP.GE.U32.AND P3, PT, R8, 0x7fffff0d, PT ;  /* 0x7fffff0d0800780c */ /* 0x000fe20003f66070 */
[----:B------:R-:W-:-:S03]  /*5590*/  IMAD R8, R106, 0x38, RZ ;  /* 0x000000386a087824 */ /* 0x000fc600078e02ff */
[----:B------:R0:W4:Y:S01]  /*55a0*/  @!P5 LDG.E.U16 R147, desc[UR20][R4.64] ;  /* 0x000000140493d981 */ /* 0x000122000c1e1500 */
[----:B-1----:R-:W-:Y:S01]  /*55b0*/  IADD3 R15, P5, PT, R9, R2, RZ ;  /* 0x00000002090f7210 */ /* 0x002fe20007fbe0ff */
[----:B------:R-:W-:Y:S02]  /*55c0*/  IMAD R9, R106, 0x72, RZ ;  /* 0x000000726a097824 */ /* 0x000fe400078e02ff */
[----:B------:R1:W-:Y:S01]  /*55d0*/  STL [R1+0x3c0], R10 ;  /* 0x0003c00a01007387 */ /* 0x0003e20000100800 */
[----:B------:R-:W-:Y:S02]  /*55e0*/  LEA.HI.X.SX32 R16, R8, R3, 0x1, P5 ;  /* 0x0000000308107211 */ /* 0x000fe400028f0eff */
[----:B------:R-:W-:Y:S01]  /*55f0*/  PRMT R145, RZ, 0x7610, R145 ;  /* 0x00007610ff917816 */ /* 0x000fe20000000091 */
[----:B------:R5:W-:Y:S01]  /*5600*/  STL [R1+0x3bc], R11 ;  /* 0x0003bc0b01007387 */ /* 0x000be20000100800 */
[----:B0-----:R-:W-:Y:S02]  /*5610*/  @!P1 IMAD.MOV.U32 R4, RZ, RZ, R15 ;  /* 0x000000ffff049224 */ /* 0x001fe400078e000f */
[----:B-1----:R-:W-:-:S02]  /*5620*/  VIADD R10, R25, 0xffffff8d ;  /* 0xffffff8d190a7836 */ /* 0x002fc40000000000 */
[----:B------:R-:W-:Y:S01]  /*5630*/  @!P1 IMAD.MOV.U32 R5, RZ, RZ, R16 ;  /* 0x000000ffff059224 */ /* 0x000fe200078e0010 */
[----:B------:R-:W-:Y:S01]  /*5640*/  IADD3 R17, P5, PT, R9, R2, RZ ;  /* 0x0000000209117210 */ /* 0x000fe20007fbe0ff */
[----:B-----5:R-:W-:Y:S01]  /*5650*/  IMAD R11, R106, 0x39, RZ ;  /* 0x000000396a0b7824 */ /* 0x020fe200078e02ff */
[----:B------:R-:W-:Y:S01]  /*5660*/  ISETP.GE.U32.AND P6, PT, R10, 0x7fffff0e, PT ;  /* 0x7fffff0e0a00780c */ /* 0x000fe20003fc6070 */
[C---:B------:R-:W-:Y:S01]  /*5670*/  IMAD R10, R106.reuse, 0xe6, RZ ;  /* 0x000000e66a0a7824 */ /* 0x040fe200078e02ff */
[----:B------:R-:W-:Y:S02]  /*5680*/  STL [R1+0x3b8], R14 ;  /* 0x0003b80e01007387 */ /* 0x000fe40000100800 */
[----:B------:R-:W-:Y:S02]  /*5690*/  LEA.HI.X.SX32 R18, R11, R3, 0x1, P5 ;  /* 0x000000030b127211 */ /* 0x000fe400028f0eff */
[----:B------:R0:W5:Y:S04]  /*56a0*/  @!P1 LDG.E.U16 R145, desc[UR20][R4.64] ;  /* 0x0000001404919981 */ /* 0x000168000c1e1500 */
[----:B------:R1:W-:Y:S01]  /*56b0*/  STL [R1+0x1fc], R15 ;  /* 0x0001fc0f01007387 */ /* 0x0003e20000100800 */
[----:B------:R-:W-:Y:S01]  /*56c0*/  PRMT R32, RZ, 0x7610, R32 ;  /* 0x00007610ff207816 */ /* 0x000fe20000000020 */
[----:B0-----:R-:W-:-:S02]  /*56d0*/  IMAD R4, R106, 0x73, RZ ;  /* 0x000000736a047824 */ /* 0x001fc400078e02ff */
[----:B------:R0:W-:Y:S01]  /*56e0*/  STL [R1+0x1f8], R16 ;  /* 0x0001f81001007387 */ /* 0x0001e20000100800 */
[----:B-1----:R-:W-:Y:S01]  /*56f0*/  IADD3 R15, P5, PT, R10, R2, RZ ;  /* 0x000000020a0f7210 */ /* 0x002fe20007fbe0ff */
[----:B------:R-:W-:-:S03]  /*5700*/  @!P4 IMAD.MOV.U32 R5, RZ, RZ, R18 ;  /* 0x000000ffff05c224 */ /* 0x000fc600078e0012 */
[----:B0-----:R-:W-:Y:S01]  /*5710*/  LEA.HI.X.SX32 R16, R4, R3, 0x1, P5 ;  /* 0x0000000304107211 */ /* 0x001fe200028f0eff */
[----:B------:R-:W-:Y:S01]  /*5720*/  @!P4 IMAD.MOV.U32 R4, RZ, RZ, R17 ;  /* 0x000000ffff04c224 */ /* 0x000fe200078e0011 */
[----:B------:R-:W-:Y:S01]  /*5730*/  PRMT R144, RZ, 0x7610, R144 ;  /* 0x00007610ff907816 */ /* 0x000fe20000000090 */
[----:B------:R-:W-:Y:S02]  /*5740*/  IMAD R10, R106, 0xe4, RZ ;  /* 0x000000e46a0a7824 */ /* 0x000fe400078e02ff */
[C---:B------:R-:W-:Y:S01]  /*5750*/  VIADD R11, R25.reuse, 0xfffffff8 ;  /* 0xfffffff8190b7836 */ /* 0x040fe20000000000 */
[----:B------:R0:W5:Y:S01]  /*5760*/  @!P4 LDG.E.U16 R32, desc[UR20][R4.64] ;  /* 0x000000140420c981 */ /* 0x000162000c1e1500 */
[----:B------:R-:W-:Y:S01]  /*5770*/  VIADD R14, R25, 0xfffffff9 ;  /* 0xfffffff9190e7836 */ /* 0x000fe20000000000 */
[----:B------:R-:W-:Y:S02]  /*5780*/  IADD3 R10, P5, PT, R10, R2, RZ ;  /* 0x000000020a0a7210 */ /* 0x000fe40007fbe0ff */
[----:B------:R-:W-:Y:S01]  /*5790*/  ISETP.GE.U32.AND P4, PT, R11, 0x7fffff79, PT ;  /* 0x7fffff790b00780c */ /* 0x000fe20003f86070 */
[----:B0-----:R-:W-:-:S02]  /*57a0*/  @!P3 IMAD.MOV.U32 R4, RZ, RZ, R15 ;  /* 0x000000ffff04b224 */ /* 0x001fc400078e000f */
[----:B------:R-:W-:Y:S01]  /*57b0*/  @!P3 IMAD.MOV.U32 R5, RZ, RZ, R16 ;  /* 0x000000ffff05b224 */ /* 0x000fe200078e0010 */
[----:B------:R-:W-:-:S04]  /*57c0*/  LEA.HI.X.SX32 R9, R9, R3, 0x1, P5 ;  /* 0x0000000309097211 */ /* 0x000fc800028f0eff */
[----:B------:R0:W2:Y:S01]  /*57d0*/  @!P3 LDG.E.U16 R144, desc[UR20][R4.64] ;  /* 0x000000140490b981 */ /* 0x0000a2000c1e1500 */
[----:B------:R-:W-:Y:S02]  /*57e0*/  IADD3 R11, P3, PT, R12, R2, RZ ;  /* 0x000000020c0b7210 */ /* 0x000fe40007f7e0ff */
[----:B------:R-:W-:Y:S01]  /*57f0*/  ISETP.GE.U32.AND P1, PT, R14, 0x7fffff7a, PT ;  /* 0x7fffff7a0e00780c */ /* 0x000fe20003f26070 */
[----:B------:R-:W-:Y:S01]  /*5800*/  STL [R1+0x204], R17 ;  /* 0x0002041101007387 */ /* 0x000fe20000100800 */
[----:B------:R-:W-:Y:S01]  /*5810*/  LEA.HI.X.SX32 R13, R13, R3, 0x1, P3 ;  /* 0x000000030d0d7211 */ /* 0x000fe200018f0eff */
[C---:B0-----:R-:W-:Y:S02]  /*5820*/  VIADD R5, R25.reuse, 0xffffffe3 ;  /* 0xffffffe319057836 */ /* 0x041fe40000000000 */
[----:B------:R-:W-:Y:S01]  /*5830*/  VIADD R4, R25, 0xffffffe2 ;  /* 0xffffffe219047836 */ /* 0x000fe20000000000 */
[----:B------:R-:W-:Y:S01]  /*5840*/  STL [R1+0x200], R18 ;  /* 0x0002001201007387 */ /* 0x000fe20000100800 */
[----:B------:R-:W-:-:S02]  /*5850*/  PRMT R61, RZ, 0x7610, R61 ;  /* 0x00007610ff3d7816 */ /* 0x000fc4000000003d */
[----:B------:R-:W-:Y:S01]  /*5860*/  ISETP.GE.U32.AND P3, PT, R5, 0x7fffff64, PT ;  /* 0x7fffff640500780c */ /* 0x000fe20003f66070 */
[----:B------:R-:W-:Y:S01]  /*5870*/  STL [R1+0x3d4], R15 ;  /* 0x0003d40f01007387 */ /* 0x000fe20000100800 */
[----:B------:R-:W-:Y:S01]  /*5880*/  ISETP.GE.U32.AND P5, PT, R4, 0x7fffff63, PT ;  /* 0x7fffff630400780c */ /* 0x000fe20003fa6070 */
[----:B------:R-:W-:Y:S02]  /*5890*/  @!P6 IMAD.MOV.U32 R4, RZ, RZ, R10 ;  /* 0x000000ffff04e224 */ /* 0x000fe400078e000a */
[----:B------:R-:W-:Y:S01]  /*58a0*/  @!P6 IMAD.MOV.U32 R5, RZ, RZ, R9 ;  /* 0x000000ffff05e224 */ /* 0x000fe200078e0009 */
[----:B------:R-:W-:Y:S01]  /*58b0*/  STL [R1+0x3d0], R16 ;  /* 0x0003d01001007387 */ /* 0x000fe20000100800 */
[----:B------:R-:W-:-:S03]  /*58c0*/  IMAD R12, R106, 0xe, RZ ;  /* 0x0000000e6a0c7824 */ /* 0x000fc600078e02ff */
[----:B------:R-:W-:Y:S04]  /*58d0*/  STL [R1+0x3cc], R10 ;  /* 0x0003cc0a01007387 */ /* 0x000fe80000100800 */
[----:B------:R-:W-:Y:S04]  /*58e0*/  STL [R1+0x6c], R11 ;  /* 0x00006c0b01007387 */ /* 0x000fe80000100800 */
[----:B------:R0:W-:Y:S01]  /*58f0*/  STL [R1+0x3c8], R9 ;  /* 0x0003c80901007387 */ /* 0x0001e20000100800 */
[----:B------:R-:W-:-:S03]  /*5900*/  PRMT R143, RZ, 0x7610, R143 ;  /* 0x00007610ff8f7816 */ /* 0x000fc6000000008f */
[----:B------:R1:W2:Y:S01]  /*5910*/  @!P6 LDG.E.U16 R61, desc[UR20][R4.64] ;  /* 0x00000014043de981 */ /* 0x0002a2000c1e1500 */
[-C--:B------:R-:W-:Y:S01]  /*5920*/  IADD3 R14, P6, PT, R12, R2.reuse, RZ ;  /* 0x000000020c0e7210 */ /* 0x080fe20007fde0ff */
[C---:B0-----:R-:W-:Y:S02]  /*5930*/  IMAD R9, R106.reuse, 0x7, RZ ;  /* 0x000000076a097824 */ /* 0x041fe400078e02ff */
[----:B------:R0:W-:Y:S01]  /*5940*/  STL [R1+0x68], R13 ;  /* 0x0000680d01007387 */ /* 0x0001e20000100800 */
[----:B-1----:R-:W-:Y:S02]  /*5950*/  @!P1 IMAD.MOV.U32 R4, RZ, RZ, R11 ;  /* 0x000000ffff049224 */ /* 0x002fe400078e000b */
[----:B------:R-:W-:Y:S01]  /*5960*/  LEA.HI.X.SX32 R15, R9, R3, 0x1, P6 ;  /* 0x00000003090f7211 */ /* 0x000fe200030f0eff */
[----:B------:R-:W-:Y:S02]  /*5970*/  @!P1 IMAD.MOV.U32 R5, RZ, RZ, R13 ;  /* 0x000000ffff059224 */ /* 0x000fe400078e000d */
[----:B------:R-:W-:Y:S01]  /*5980*/  IMAD R11, R106, 0x1c, RZ ;  /* 0x0000001c6a0b7824 */ /* 0x000fe200078e02ff */
[----:B------:R-:W-:Y:S01]  /*5990*/  STL [R1+0x74], R14 ;  /* 0x0000740e01007387 */ /* 0x000fe20000100800 */
[----:B0-----:R-:W-:-:S03]  /*59a0*/  IADD3 R13, P6, PT, R8, R2, RZ ;  /* 0x00000002080d7210 */ /* 0x001fc60007fde0ff */
[----:B------:R0:W2:Y:S01]  /*59b0*/  @!P1 LDG.E.U16 R143, desc[UR20][R4.64] ;  /* 0x00000014048f9981 */ /* 0x0000a2000c1e1500 */
[----:B------:R-:W-:-:S03]  /*59c0*/  PRMT R142, RZ, 0x7610, R142 ;  /* 0x00007610ff8e7816 */ /* 0x000fc6000000008e */
[----:B------:R1:W-:Y:S01]  /*59d0*/  STL [R1+0x70], R15 ;  /* 0x0000700f01007387 */ /* 0x0003e20000100800 */
[----:B------:R-:W-:Y:S02]  /*59e0*/  VIADD R9, R25, 0xffffff8b ;  /* 0xffffff8b19097836 */ /* 0x000fe40000000000 */
[----:B0-----:R-:W-:Y:S02]  /*59f0*/  @!P4 IMAD.MOV.U32 R4, RZ, RZ, R14 ;  /* 0x000000ffff04c224 */ /* 0x001fe400078e000e */
[----:B------:R-:W-:Y:S01]  /*5a00*/  @!P4 IMAD.MOV.U32 R5, RZ, RZ, R15 ;  /* 0x000000ffff05c224 */ /* 0x000fe200078e000f */
[----:B-1----:R-:W-:Y:S01]  /*5a10*/  LEA.HI.X.SX32 R15, R11, R3, 0x1, P6 ;  /* 0x000000030b0f7211 */ /* 0x002fe200030f0eff */
[----:B------:R-:W-:Y:S01]  /*5a20*/  VIADD R10, R25, 0xffffff8a ;  /* 0xffffff8a190a7836 */ /* 0x000fe20000000000 */
[----:B------:R-:W-:Y:S02]  /*5a30*/  PRMT R141, RZ, 0x7610, R141 ;  /* 0x00007610ff8d7816 */ /* 0x000fe4000000008d */
[----:B------:R0:W2:Y:S01]  /*5a40*/  @!P4 LDG.E.U16 R142, desc[UR20][R4.64] ;  /* 0x00000014048ec981 */ /* 0x0000a2000c1e1500 */
[C---:B------:R-:W-:Y:S01]  /*5a50*/  IMAD R8, R106.reuse, 0x3a, RZ ;  /* 0x0000003a6a087824 */ /* 0x040fe200078e02ff */
[----:B------:R-:W-:Y:S01]  /*5a60*/  ISETP.GE.U32.AND P4, PT, R9, 0x7fffff0c, PT ;  /* 0x7fffff0c0900780c */ /* 0x000fe20003f86070 */
[----:B------:R-:W-:Y:S01]  /*5a70*/  IMAD R9, R106, 0x1d, RZ ;  /* 0x0000001d6a097824 */ /* 0x000fe200078e02ff */
[----:B------:R-:W-:Y:S01]  /*5a80*/  ISETP.GE.U32.AND P1, PT, R10, 0x7fffff0b, PT ;  /* 0x7fffff0b0a00780c */ /* 0x000fe20003f26070 */
[----:B0-----:R-:W-:-:S02]  /*5a90*/  @!P3 IMAD.MOV.U32 R4, RZ, RZ, R13 ;  /* 0x000000ffff04b224 */ /* 0x001fc400078e000d */
[----:B------:R-:W-:Y:S01]  /*5aa0*/  @!P3 IMAD.MOV.U32 R5, RZ, RZ, R15 ;  /* 0x000000ffff05b224 */ /* 0x000fe200078e000f */
[----:B------:R-:W-:Y:S01]  /*5ab0*/  IADD3 R14, P6, PT, R8, R2, RZ ;  /* 0x00000002080e7210 */ /* 0x000fe20007fde0ff */
[----:B------:R-:W-:Y:S01]  /*5ac0*/  VIADD R10, R25, 0xffffffc5 ;  /* 0xffffffc5190a7836 */ /* 0x000fe20000000000 */
[----:B------:R-:W-:Y:S04]  /*5ad0*/  STL [R1+0x11c], R13 ;  /* 0x00011c0d01007387 */ /* 0x000fe80000100800 */
[----:B------:R0:W2:Y:S01]  /*5ae0*/  @!P3 LDG.E.U16 R141, desc[UR20][R4.64] ;  /* 0x00000014048db981 */ /* 0x0000a2000c1e1500 */
[----:B------:R-:W-:-:S03]  /*5af0*/  ISETP.GE.U32.AND P3, PT, R10, 0x7fffff46, PT ;  /* 0x7fffff460a00780c */ /* 0x000fc60003f66070 */
[----:B------:R1:W-:Y:S01]  /*5b00*/  STL [R1+0x118], R15 ;  /* 0x0001180f01007387 */ /* 0x0003e20000100800 */
[C---:B0-----:R-:W-:Y:S01]  /*5b10*/  IMAD R4, R106.reuse, 0xea, RZ ;  /* 0x000000ea6a047824 */ /* 0x041fe200078e02ff */
[----:B-1----:R-:W-:Y:S01]  /*5b20*/  LEA.HI.X.SX32 R15, R9, R3, 0x1, P6 ;  /* 0x00000003090f7211 */ /* 0x002fe200030f0eff */
[----:B------:R-:W-:-:S03]  /*5b30*/  IMAD R9, R106, 0x75, RZ ;  /* 0x000000756a097824 */ /* 0x000fc600078e02ff */
[----:B------:R-:W-:Y:S01]  /*5b40*/  IADD3 R13, P6, PT, R4, R2, RZ ;  /* 0x00000002040d7210 */ /* 0x000fe20007fde0ff */
[----:B------:R-:W-:Y:S01]  /*5b50*/  VIADD R10, R25, 0xffffffc4 ;  /* 0xffffffc4190a7836 */ /* 0x000fe20000000000 */
[----:B------:R-:W-:Y:S01]  /*5b60*/  PRMT R140, RZ, 0x7610, R140 ;  /* 0x00007610ff8c7816 */ /* 0x000fe2000000008c */
[----:B------:R0:W-:Y:S01]  /*5b70*/  STL [R1+0x124], R14 ;  /* 0x0001240e01007387 */ /* 0x0001e20000100800 */
[----:B------:R-:W-:Y:S02]  /*5b80*/  @!P5 IMAD.MOV.U32 R4, RZ, RZ, R14 ;  /* 0x000000ffff04d224 */ /* 0x000fe400078e000e */
[----:B------:R-:W-:Y:S01]  /*5b90*/  @!P5 IMAD.MOV.U32 R5, RZ, RZ, R15 ;  /* 0x000000ffff05d224 */ /* 0x000fe200078e000f */
[----:B------:R-:W-:-:S04]  /*5ba0*/  PRMT R139, RZ, 0x7610, R139 ;  /* 0x00007610ff8b7816 */ /* 0x000fc8000000008b */
[----:B------:R1:W2:Y:S01]  /*5bb0*/  @!P5 LDG.E.U16 R140, desc[UR20][R4.64] ;  /* 0x00000014048cd981 */ /* 0x0002a2000c1e1500 */
[----:B0-----:R-:W-:Y:S02]  /*5bc0*/  LEA.HI.X.SX32 R14, R9, R3, 0x1, P6 ;  /* 0x00000003090e7211 */ /* 0x001fe400030f0eff */
[----:B------:R-:W-:Y:S01]  /*5bd0*/  ISETP.GE.U32.AND P6, PT, R10, 0x7fffff45, PT ;  /* 0x7fffff450a00780c */ /* 0x000fe20003fc6070 */
[C---:B------:R-:W-:Y:S02]  /*5be0*/  IMAD R10, R106.reuse, 0xe8, RZ ;  /* 0x000000e86a0a7824 */ /* 0x040fe400078e02ff */
[----:B------:R-:W-:Y:S02]  /*5bf0*/  IMAD R9, R106, 0x74, RZ ;  /* 0x000000746a097824 */ /* 0x000fe400078e02ff */
[----:B-1----:R-:W-:Y:S02]  /*5c00*/  @!P1 IMAD.MOV.U32 R4, RZ, RZ, R13 ;  /* 0x000000ffff049224 */ /* 0x002fe400078e000d */
[----:B------:R-:W-:Y:S01]  /*5c10*/  @!P1 IMAD.MOV.U32 R5, RZ, RZ, R14 ;  /* 0x000000ffff059224 */ /* 0x000fe200078e000e */
[-C--:B------:R-:W-:Y:S01]  /*5c20*/  IADD3 R10, P5, PT, R10, R2.reuse, RZ ;  /* 0x000000020a0a7210 */ /* 0x080fe20007fbe0ff */
[----:B------:R-:W-:Y:S04]  /*5c30*/  STL [R1+0x120], R15 ;  /* 0x0001200f01007387 */ /* 0x000fe80000100800 */
[----:B------:R0:W-:Y:S04]  /*5c40*/  STL [R1+0x3e4], R13 ;  /* 0x0003e40d01007387 */ /* 0x0001e80000100800 */
[----:B------:R1:W2:Y:S04]  /*5c50*/  @!P1 LDG.E.U16 R139, desc[UR20][R4.64] ;  /* 0x00000014048b9981 */ /* 0x0002a8000c1e1500 */
[----:B------:R3:W-:Y:S01]  /*5c60*/  STL [R1+0x3e0], R14 ;  /* 0x0003e00e01007387 */ /* 0x0007e20000100800 */
[----:B0-----:R-:W-:Y:S01]  /*5c70*/  IADD3 R13, P1, PT, R9, R2, RZ ;  /* 0x00000002090d7210 */ /* 0x001fe20007f3e0ff */
[----:B-1----:R-:W-:-:S02]  /*5c80*/  VIADD R4, R25, 0xffffff88 ;  /* 0xffffff8819047836 */ /* 0x002fc40000000000 */
[----:B------:R-:W-:Y:S01]  /*5c90*/  VIADD R5, R25, 0xffffff89 ;  /* 0xffffff8919057836 */ /* 0x000fe20000000000 */
[-C--:B---3--:R-:W-:Y:S02]  /*5ca0*/  LEA.HI.X.SX32 R14, R9, R3.reuse, 0x1, P5 ;  /* 0x00000003090e7211 */ /* 0x088fe400028f0eff */
[----:B------:R-:W-:Y:S02]  /*5cb0*/  LEA.HI.X.SX32 R15, R8, R3, 0x1, P1 ;  /* 0x00000003080f7211 */ /* 0x000fe400008f0eff */
[----:B------:R-:W-:Y:S02]  /*5cc0*/  PRMT R62, RZ, 0x7610, R62 ;  /* 0x00007610ff3e7816 */ /* 0x000fe4000000003e */
        /* <DEDUP_REMOVED lines=9> */
[----:B------:R-:W-:Y:S04]  /*5d60*/  STL [R1+0x20c], R13 ;  /* 0x00020c0d01007387 */ /* 0x000fe80000100800 */
[----:B------:R1:W-:Y:S01]  /*5d70*/  STL [R1+0x3d8], R14 ;  /* 0x0003d80e01007387 */ /* 0x0003e20000100800 */
[----:B0-----:R-:W-:Y:S02]  /*5d80*/  @!P3 IMAD.MOV.U32 R4, RZ, RZ, R13 ;  /* 0x000000ffff04b224 */ /* 0x001fe400078e000d */
[----:B------:R-:W-:Y:S01]  /*5d90*/  @!P3 IMAD.MOV.U32 R5, RZ, RZ, R15 ;  /* 0x000000ffff05b224 */ /* 0x000fe200078e000f */
[----:B------:R0:W-:Y:S04]  /*5da0*/  STL [R1+0x208], R15 ;  /* 0x0002080f01007387 */ /* 0x0001e80000100800 */
[----:B------:R0:W2:Y:S01]  /*5db0*/  @!P3 LDG.E.U16 R138, desc[UR20][R4.64] ;  /* 0x00000014048ab981 */ /* 0x0000a2000c1e1500 */
[----:B-1----:R-:W-:-:S04]  /*5dc0*/  IADD3 R14, P4, PT, R9, R2, RZ ;  /* 0x00000002090e7210 */ /* 0x002fc80007f9e0ff */
[----:B0-----:R-:W-:Y:S01]  /*5dd0*/  LEA.HI.X.SX32 R15, R8, R3, 0x1, P4 ;  /* 0x00000003080f7211 */ /* 0x001fe200020f0eff */
[----:B------:R-:W-:Y:S01]  /*5de0*/  IMAD R4, R106, 0xee, RZ ;  /* 0x000000ee6a047824 */ /* 0x000fe200078e02ff */
[----:B------:R-:W-:-:S03]  /*5df0*/  PRMT R33, RZ, 0x7610, R33 ;  /* 0x00007610ff217816 */ /* 0x000fc60000000021 */
[----:B------:R-:W-:Y:S01]  /*5e00*/  @!P6 IMAD.MOV.U32 R5, RZ, RZ, R15 ;  /* 0x000000ffff05e224 */ /* 0x000fe200078e000f */
[----:B------:R-:W-:Y:S01]  /*5e10*/  IADD3 R13, P4, PT, R4, R2, RZ ;  /* 0x00000002040d7210 */ /* 0x000fe20007f9e0ff */
[----:B------:R-:W-:Y:S02]  /*5e20*/  @!P6 IMAD.MOV.U32 R4, RZ, RZ, R14 ;  /* 0x000000ffff04e224 */ /* 0x000fe400078e000e */
[----:B------:R-:W-:Y:S01]  /*5e30*/  IMAD R8, R106, 0x77, RZ ;  /* 0x000000776a087824 */ /* 0x000fe200078e02ff */
[----:B------:R0:W-:Y:S04]  /*5e40*/  STL [R1+0x214], R14 ;  /* 0x0002140e01007387 */ /* 0x0001e80000100800 */
[----:B------:R1:W2:Y:S01]  /*5e50*/  @!P6 LDG.E.U16 R33, desc[UR20][R4.64] ;  /* 0x000000140421e981 */ /* 0x0002a2000c1e1500 */
[----:B------:R-:W-:-:S02]  /*5e60*/  PRMT R137, RZ, 0x7610, R137 ;  /* 0x00007610ff897816 */ /* 0x000fc40000000089 */
[-C--:B0-----:R-:W-:Y:S01]  /*5e70*/  LEA.HI.X.SX32 R14, R8, R3.reuse, 0x1, P4 ;  /* 0x00000003080e7211 */ /* 0x081fe200020f0eff */
[C---:B-1----:R-:W-:Y:S01]  /*5e80*/  IMAD R4, R106.reuse, 0xec, RZ ;  /* 0x000000ec6a047824 */ /* 0x042fe200078e02ff */
[----:B------:R0:W-:Y:S01]  /*5e90*/  STL [R1+0x210], R15 ;  /* 0x0002100f01007387 */ /* 0x0001e20000100800 */
[----:B------:R-:W-:Y:S02]  /*5ea0*/  VIADD R10, R25, 0xffffff86 ;  /* 0xffffff86190a7836 */ /* 0x000fe40000000000 */
[----:B------:R-:W-:Y:S02]  /*5eb0*/  @!P5 IMAD.MOV.U32 R5, RZ, RZ, R14 ;  /* 0x000000ffff05d224 */ /* 0x000fe400078e000e */
[----:B------:R-:W-:Y:S01]  /*5ec0*/  IMAD R8, R106, 0xf2, RZ ;  /* 0x000000f26a087824 */ /* 0x000fe200078e02ff */
[----:B0-----:R-:W-:Y:S01]  /*5ed0*/  IADD3 R15, P4, PT, R4, R2, RZ ;  /* 0x00000002040f7210 */ /* 0x001fe20007f9e0ff */
[----:B------:R-:W-:Y:S01]  /*5ee0*/  @!P5 IMAD.MOV.U32 R4, RZ, RZ, R13 ;  /* 0x000000ffff04d224 */ /* 0x000fe200078e000d */
[----:B------:R-:W-:Y:S01]  /*5ef0*/  ISETP.GE.U32.AND P3, PT, R10, 0x7fffff07, PT ;  /* 0x7fffff070a00780c */ /* 0x000fe20003f66070 */
[----:B------:R0:W-:Y:S01]  /*5f00*/  STL [R1+0x3f4], R13 ;  /* 0x0003f40d01007387 */ /* 0x0001e20000100800 */
[----:B------:R-:W-:-:S03]  /*5f10*/  LEA.HI.X.SX32 R9, R9, R3, 0x1, P4 ;  /* 0x0000000309097211 */ /* 0x000fc600020f0eff */
[----:B------:R1:W2:Y:S01]  /*5f20*/  @!P5 LDG.E.U16 R137, desc[UR20][R4.64] ;  /* 0x000000140489d981 */ /* 0x0002a2000c1e1500 */
[----:B------:R-:W-:Y:S02]  /*5f30*/  PRMT R63, RZ, 0x7610, R63 ;  /* 0x00007610ff3f7816 */ /* 0x000fe4000000003f */
[----:B0-----:R-:W-:Y:S01]  /*5f40*/  IADD3 R13, P4, PT, R8, R2, RZ ;  /* 0x00000002080d7210 */ /* 0x001fe20007f9e0ff */
[----:B-1----:R-:W-:Y:S01]  /*5f50*/  IMAD R4, R106, 0x79, RZ ;  /* 0x000000796a047824 */ /* 0x002fe200078e02ff */
[----:B------:R0:W-:Y:S01]  /*5f60*/  STL [R1+0x3f0], R14 ;  /* 0x0003f00e01007387 */ /* 0x0001e20000100800 */
[C---:B------:R-:W-:Y:S02]  /*5f70*/  VIADD R10, R25.reuse, 0xffffff87 ;  /* 0xffffff87190a7836 */ /* 0x040fe40000000000 */
[----:B------:R-:W-:Y:S01]  /*5f80*/  @!P1 IMAD.MOV.U32 R5, RZ, RZ, R9 ;  /* 0x000000ffff059224 */ /* 0x000fe200078e0009 */
[----:B------:R-:W-:Y:S01]  /*5f90*/  STL [R1+0x3ec], R15 ;  /* 0x0003ec0f01007387 */ /* 0x000fe20000100800 */
[----:B------:R-:W-:Y:S01]  /*5fa0*/  VIADD R8, R25, 0xfffffff0 ;  /* 0xfffffff019087836 */ /* 0x000fe20000000000 */
[----:B0-----:R-:W-:Y:S01]  /*5fb0*/  LEA.HI.X.SX32 R14, R4, R3, 0x1, P4 ;  /* 0x00000003040e7211 */ /* 0x001fe200020f0eff */
[----:B------:R-:W-:Y:S01]  /*5fc0*/  @!P1 IMAD.MOV.U32 R4, RZ, RZ, R15 ;  /* 0x000000ffff049224 */ /* 0x000fe200078e000f */
[----:B------:R0:W-:Y:S01]  /*5fd0*/  STL [R1+0x3e8], R9 ;  /* 0x0003e80901007387 */ /* 0x0001e20000100800 */
[----:B------:R-:W-:-:S02]  /*5fe0*/  ISETP.GE.U32.AND P6, PT, R10, 0x7fffff08, PT ;  /* 0x7fffff080a00780c */ /* 0x000fc40003fc6070 */
[----:B------:R-:W-:Y:S01]  /*5ff0*/  PRMT R136, RZ, 0x7610, R136 ;  /* 0x00007610ff887816 */ /* 0x000fe20000000088 */
[----:B------:R1:W2:Y:S01]  /*6000*/  @!P1 LDG.E.U16 R63, desc[UR20][R4.64] ;  /* 0x00000014043f9981 */ /* 0x0002a2000c1e1500 */
[----:B------:R-:W-:Y:S01]  /*6010*/  VIADD R10, R25, 0xfffffff1 ;  /* 0xfffffff1190a7836 */ /* 0x000fe20000000000 */
[----:B------:R-:W-:Y:S01]  /*6020*/  ISETP.GE.U32.AND P1, PT, R8, 0x7fffff71, PT ;  /* 0x7fffff710800780c */ /* 0x000fe20003f26070 */
[C---:B0-----:R-:W-:Y:S02]  /*6030*/  IMAD R9, R106.reuse, 0xf0, RZ ;  /* 0x000000f06a097824 */ /* 0x041fe400078e02ff */
[----:B------:R-:W-:Y:S02]  /*6040*/  IMAD R8, R106, 0x78, RZ ;  /* 0x000000786a087824 */ /* 0x000fe400078e02ff */
[----:B-1----:R-:W-:Y:S02]  /*6050*/  @!P3 IMAD.MOV.U32 R4, RZ, RZ, R13 ;  /* 0x000000ffff04b224 */ /* 0x002fe400078e000d */
[----:B------:R-:W-:Y:S01]  /*6060*/  @!P3 IMAD.MOV.U32 R5, RZ, RZ, R14 ;  /* 0x000000ffff05b224 */ /* 0x000fe200078e000e */
[----:B------:R-:W-:Y:S01]  /*6070*/  IADD3 R9, P4, PT, R9, R2, RZ ;  /* 0x0000000209097210 */ /* 0x000fe20007f9e0ff */
[----:B------:R-:W-:Y:S01]  /*6080*/  STL [R1+0x404], R13 ;  /* 0x0004040d01007387 */ /* 0x000fe20000100800 */
[----:B------:R-:W-:-:S03]  /*6090*/  ISETP.GE.U32.AND P5, PT, R10, 0x7fffff72, PT ;  /* 0x7fffff720a00780c */ /* 0x000fc60003fa6070 */
[----:B------:R0:W-:Y:S01]  /*60a0*/  STL [R1+0x400], R14 ;  /* 0x0004000e01007387 */ /* 0x0001e20000100800 */
[----:B------:R-:W-:-:S03]  /*60b0*/  LEA.HI.X.SX32 R10, R8, R3, 0x1, P4 ;  /* 0x00000003080a7211 */ /* 0x000fc600020f0eff */
[----:B------:R1:W2:Y:S01]  /*60c0*/  @!P3 LDG.E.U16 R136, desc[UR20][R4.64] ;  /* 0x000000140488b981 */ /* 0x0002a2000c1e1500 */
[----:B------:R-:W-:Y:S02]  /*60d0*/  PRMT R64, RZ, 0x7610, R64 ;  /* 0x00007610ff407816 */ /* 0x000fe40000000040 */
[----:B0-----:R-:W-:Y:S01]  /*60e0*/  IADD3 R14, P3, PT, R11, R2, RZ ;  /* 0x000000020b0e7210 */ /* 0x001fe20007f7e0ff */
[C---:B-1----:R-:W-:Y:S02]  /*60f0*/  VIADD R5, R25.reuse, 0xffffffc3 ;  /* 0xffffffc319057836 */ /* 0x042fe40000000000 */
[----:B------:R-:W-:Y:S01]  /*6100*/  VIADD R4, R25, 0xffffffc2 ;  /* 0xffffffc219047836 */ /* 0x000fe20000000000 */
[----:B------:R-:W-:Y:S02]  /*6110*/  LEA.HI.X.SX32 R12, R12, R3, 0x1, P3 ;  /* 0x000000030c0c7211 */ /* 0x000fe400018f0eff */
[----:B------:R-:W-:Y:S01]  /*6120*/  ISETP.GE.U32.AND P4, PT, R5, 0x7fffff44, PT ;  /* 0x7fffff440500780c */ /* 0x000fe20003f86070 */
[----:B------:R-:W-:Y:S01]  /*6130*/  @!P6 IMAD.MOV.U32 R5, RZ, RZ, R10 ;  /* 0x000000ffff05e224 */ /* 0x000fe200078e000a */
[----:B------:R-:W-:Y:S01]  /*6140*/  ISETP.GE.U32.AND P3, PT, R4, 0x7fffff43, PT ;  /* 0x7fffff430400780c */ /* 0x000fe20003f66070 */
[----:B------:R-:W-:-:S02]  /*6150*/  @!P6 IMAD.MOV.U32 R4, RZ, RZ, R9 ;  /* 0x000000ffff04e224 */ /* 0x000fc400078e0009 */
[----:B------:R-:W-:Y:S01]  /*6160*/  IMAD R11, R106, 0x1e, RZ ;  /* 0x0000001e6a0b7824 */ /* 0x000fe200078e02ff */
[----:B------:R0:W-:Y:S01]  /*6170*/  STL [R1+0x3fc], R9 ;  /* 0x0003fc0901007387 */ /* 0x0001e20000100800 */
[----:B------:R-:W-:-:S03]  /*6180*/  PRMT R135, RZ, 0x7610, R135 ;  /* 0x00007610ff877816 */ /* 0x000fc60000000087 */
[----:B------:R1:W2:Y:S01]  /*6190*/  @!P6 LDG.E.U16 R64, desc[UR20][R4.64] ;  /* 0x000000140440e981 */ /* 0x0002a2000c1e1500 */
[----:B------:R-:W-:Y:S01]  /*61a0*/  IADD3 R13, P6, PT, R11, R2, RZ ;  /* 0x000000020b0d7210 */ /* 0x000fe20007fde0ff */
[----:B0-----:R-:W-:Y:S02]  /*61b0*/  IMAD R9, R106, 0xf, RZ ;  /* 0x0000000f6a097824 */ /* 0x001fe400078e02ff */
[----:B------:R0:W-:Y:S01]  /*61c0*/  STL [R1+0xac], R14 ;  /* 0x0000ac0e01007387 */ /* 0x0001e20000100800 */
[----:B-1----:R-:W-:-:S03]  /*61d0*/  @!P5 IMAD.MOV.U32 R4, RZ, RZ, R14 ;  /* 0x000000ffff04d224 */ /* 0x002fc600078e000e */
[----:B------:R1:W-:Y:S01]  /*61e0*/  STL [R1+0x3f8], R10 ;  /* 0x0003f80a01007387 */ /* 0x0003e20000100800 */
[----:B------:R-:W-:Y:S01]  /*61f0*/  @!P5 IMAD.MOV.U32 R5, RZ, RZ, R12 ;  /* 0x000000ffff05d224 */ /* 0x000fe200078e000c */
[----:B------:R-:W-:Y:S02]  /*6200*/  PRMT R134, RZ, 0x7610, R134 ;  /* 0x00007610ff867816 */ /* 0x000fe40000000086 */
[----:B0-----:R-:W-:Y:S02]  /*6210*/  LEA.HI.X.SX32 R14, R9, R3, 0x1, P6 ;  /* 0x00000003090e7211 */ /* 0x001fe400030f0eff */
[----:B------:R0:W2:Y:S01]  /*6220*/  @!P5 LDG.E.U16 R135, desc[UR20][R4.64] ;  /* 0x000000140487d981 */ /* 0x0000a2000c1e1500 */
[----:B-1----:R-:W-:Y:S01]  /*6230*/  VIADD R10, R25, 0xffffff84 ;  /* 0xffffff84190a7836 */ /* 0x002fe20000000000 */
[----:B------:R-:W-:Y:S01]  /*6240*/  IADD3 R15, P6, PT, R8, R2, RZ ;  /* 0x00000002080f7210 */ /* 0x000fe20007fde0ff */
[----:B------:R-:W-:-:S03]  /*6250*/  IMAD R9, R106, 0x3c, RZ ;  /* 0x0000003c6a097824 */ /* 0x000fc600078e02ff */
[----:B------:R-:W-:Y:S01]  /*6260*/  ISETP.GE.U32.AND P5, PT, R10, 0x7fffff05, PT ;  /* 0x7fffff050a00780c */ /* 0x000fe20003fa6070 */
[----:B0-----:R-:W-:Y:S02]  /*6270*/  @!P1 IMAD.MOV.U32 R4, RZ, RZ, R13 ;  /* 0x000000ffff049224 */ /* 0x001fe400078e000d */
[----:B------:R-:W-:Y:S02]  /*6280*/  @!P1 IMAD.MOV.U32 R5, RZ, RZ, R14 ;  /* 0x000000ffff059224 */ /* 0x000fe400078e000e */
[----:B------:R-:W-:Y:S01]  /*6290*/  IMAD R10, R106, 0x7a, RZ ;  /* 0x0000007a6a0a7824 */ /* 0x000fe200078e02ff */
[----:B------:R-:W-:Y:S01]  /*62a0*/  STL [R1+0xa8], R12 ;  /* 0x0000a80c01007387 */ /* 0x000fe20000100800 */
[----:B------:R-:W-:-:S03]  /*62b0*/  LEA.HI.X.SX32 R16, R9, R3, 0x1, P6 ;  /* 0x0000000309107211 */ /* 0x000fc600030f0eff */
[----:B------:R0:W2:Y:S04]  /*62c0*/  @!P1 LDG.E.U16 R134, desc[UR20][R4.64] ;  /* 0x0000001404869981 */ /* 0x0000a8000c1e1500 */
[----:B------:R1:W-:Y:S01]  /*62d0*/  STL [R1+0xb4], R13 ;  /* 0x0000b40d01007387 */ /* 0x0003e20000100800 */
[----:B------:R-:W-:Y:S01]  /*62e0*/  PRMT R133, RZ, 0x7610, R133 ;  /* 0x00007610ff857816 */ /* 0x000fe20000000085 */
[----:B0-----:R-:W-:Y:S02]  /*62f0*/  IMAD R4, R106, 0x3d, RZ ;  /* 0x0000003d6a047824 */ /* 0x001fe400078e02ff */
[----:B------:R0:W-:Y:S01]  /*6300*/  STL [R1+0xb0], R14 ;  /* 0x0000b00e01007387 */ /* 0x0001e20000100800 */
[----:B-1----:R-:W-:Y:S01]  /*6310*/  IADD3 R13, P6, PT, R10, R2, RZ ;  /* 0x000000020a0d7210 */ /* 0x002fe20007fde0ff */
[----:B------:R-:W-:-:S02]  /*6320*/  @!P4 IMAD.MOV.U32 R5, RZ, RZ, R16 ;  /* 0x000000ffff05c224 */ /* 0x000fc400078e0010 */
[----:B------:R-:W-:Y:S01]  /*6330*/  VIADD R8, R25, 0xffffffe1 ;  /* 0xffffffe119087836 */ /* 0x000fe20000000000 */
[----:B0-----:R-:W-:Y:S01]  /*6340*/  LEA.HI.X.SX32 R14, R4, R3, 0x1, P6 ;  /* 0x00000003040e7211 */ /* 0x001fe200030f0eff */
[----:B------:R-:W-:Y:S01]  /*6350*/  @!P4 IMAD.MOV.U32 R4, RZ, RZ, R15 ;  /* 0x000000ffff04c224 */ /* 0x000fe200078e000f */
[----:B------:R-:W-:-:S04]  /*6360*/  PRMT R34, RZ, 0x7610, R34 ;  /* 0x00007610ff227816 */ /* 0x000fc80000000022 */
[----:B------:R0:W2:Y:S01]  /*6370*/  @!P4 LDG.E.U16 R133, desc[UR20][R4.64] ;  /* 0x000000140485c981 */ /* 0x0000a2000c1e1500 */
[----:B------:R-:W-:Y:S01]  /*6380*/  ISETP.GE.U32.AND P4, PT, R8, 0x7fffff62, PT ;  /* 0x7fffff620800780c */ /* 0x000fe20003f86070 */
[----:B------:R-:W-:Y:S02]  /*6390*/  IMAD R8, R106, 0xf6, RZ ;  /* 0x000000f66a087824 */ /* 0x000fe400078e02ff */
[----:B------:R-:W-:Y:S01]  /*63a0*/  STL [R1+0x21c], R15 ;  /* 0x00021c0f01007387 */ /* 0x000fe20000100800 */
[----:B0-----:R-:W-:Y:S02]  /*63b0*/  @!P3 IMAD.MOV.U32 R4, RZ, RZ, R13 ;  /* 0x000000ffff04b224 */ /* 0x001fe400078e000d */
[----:B------:R-:W-:Y:S01]  /*63c0*/  @!P3 IMAD.MOV.U32 R5, RZ, RZ, R14 ;  /* 0x000000ffff05b224 */ /* 0x000fe200078e000e */
[----:B------:R-:W-:Y:S04]  /*63d0*/  STL [R1+0x218], R16 ;  /* 0x0002181001007387 */ /* 0x000fe80000100800 */
[----:B------:R-:W-:Y:S04]  /*63e0*/  STL [R1+0x224], R13 ;  /* 0x0002240d01007387 */ /* 0x000fe80000100800 */
[----:B------:R0:W2:Y:S04]  /*63f0*/  @!P3 LDG.E.U16 R34, desc[UR20][R4.64] ;  /* 0x000000140422b981 */ /* 0x0000a8000c1e1500 */
[----:B------:R1:W-:Y:S01]  /*6400*/  STL [R1+0x220], R14 ;  /* 0x0002200e01007387 */ /* 0x0003e20000100800 */
[----:B------:R-:W-:-:S02]  /*6410*/  VIADD R12, R25, 0xffffff85 ;  /* 0xffffff85190c7836 */ /* 0x000fc40000000000 */
[----:B0-----:R-:W-:Y:S01]  /*6420*/  IMAD R5, R106, 0x7b, RZ ;  /* 0x0000007b6a057824 */ /* 0x001fe200078e02ff */
[----:B-1----:R-:W-:Y:S01]  /*6430*/  IADD3 R14, P6, PT, R8, R2, RZ ;  /* 0x00000002080e7210 */ /* 0x002fe20007fde0ff */
[----:B------:R-:W-:-:S03]  /*6440*/  IMAD R4, R106, 0xf4, RZ ;  /* 0x000000f46a047824 */ /* 0x000fc600078e02ff */
[-C--:B------:R-:W-:Y:S02]  /*6450*/  LEA.HI.X.SX32 R15, R5, R3.reuse, 0x1, P6 ;  /* 0x00000003050f7211 */ /* 0x080fe400030f0eff */
[----:B------:R-:W-:Y:S02]  /*6460*/  ISETP.GE.U32.AND P1, PT, R12, 0x7fffff06, PT ;  /* 0x7fffff060c00780c */ /* 0x000fe40003f26070 */
[----:B------:R-:W-:Y:S01]  /*6470*/  PRMT R132, RZ, 0x7610, R132 ;  /* 0x00007610ff847816 */ /* 0x000fe20000000084 */
[----:B------:R-:W-:Y:S01]  /*6480*/  @!P5 IMAD.MOV.U32 R5, RZ, RZ, R15 ;  /* 0x000000ffff05d224 */ /* 0x000fe200078e000f */
[-C--:B------:R-:W-:Y:S01]  /*6490*/  IADD3 R13, P6, PT, R4, R2.reuse, RZ ;  /* 0x00000002040d7210 */ /* 0x080fe20007fde0ff */
[----:B------:R-:W-:Y:S01]  /*64a0*/  @!P5 IMAD.MOV.U32 R4, RZ, RZ, R14 ;  /* 0x000000ffff04d224 */ /* 0x000fe200078e000e */
[----:B------:R-:W-:Y:S01]  /*64b0*/  IADD3 R12, P3, PT, R9, R2, RZ ;  /* 0x00000002090c7210 */ /* 0x000fe20007f7e0ff */
[----:B------:R-:W-:Y:S01]  /*64c0*/  VIADD R8, R25, 0xffffffe0 ;  /* 0xffffffe019087836 */ /* 0x000fe20000000000 */
[----:B------:R-:W-:-:S02]  /*64d0*/  LEA.HI.X.SX32 R9, R10, R3, 0x1, P6 ;  /* 0x000000030a097211 */ /* 0x000fc400030f0eff */
[----:B------:R0:W2:Y:S01]  /*64e0*/  @!P5 LDG.E.U16 R132, desc[UR20][R4.64] ;  /* 0x000000140484d981 */ /* 0x0000a2000c1e1500 */
[----:B------:R-:W-:Y:S02]  /*64f0*/  PRMT R65, RZ, 0x7610, R65 ;  /* 0x00007610ff417816 */ /* 0x000fe40000000041 */
[----:B------:R-:W-:Y:S01]  /*6500*/  LEA.HI.X.SX32 R11, R11, R3, 0x1, P3 ;  /* 0x000000030b0b7211 */ /* 0x000fe200018f0eff */
[----:B0-----:R-:W-:Y:S01]  /*6510*/  VIADD R4, R25, 0xffffff83 ;  /* 0xffffff8319047836 */ /* 0x001fe20000000000 */
[----:B------:R-:W-:Y:S01]  /*6520*/  ISETP.GE.U32.AND P3, PT, R8, 0x7fffff61, PT ;  /* 0x7fffff610800780c */ /* 0x000fe20003f66070 */
[----:B------:R-:W-:-:S03]  /*6530*/  @!P1 IMAD.MOV.U32 R5, RZ, RZ, R9 ;  /* 0x000000ffff059224 */ /* 0x000fc600078e0009 */
[----:B------:R-:W-:Y:S01]  /*6540*/  ISETP.GE.U32.AND P6, PT, R4, 0x7fffff04, PT ;  /* 0x7fffff040400780c */ /* 0x000fe20003fc6070 */
[----:B------:R-:W-:Y:S01]  /*6550*/  @!P1 IMAD.MOV.U32 R4, RZ, RZ, R13 ;  /* 0x000000ffff049224 */ /* 0x000fe200078e000d */
[----:B------:R-:W-:Y:S01]  /*6560*/  STL [R1+0x414], R14 ;  /* 0x0004140e01007387 */ /* 0x000fe20000100800 */
[----:B------:R-:W-:Y:S01]  /*6570*/  VIADD R8, R25, 0xffffff82 ;  /* 0xffffff8219087836 */ /* 0x000fe20000000000 */
[----:B------:R-:W-:Y:S01]  /*6580*/  PRMT R131, RZ, 0x7610, R131 ;  /* 0x00007610ff837816 */ /* 0x000fe20000000083 */
[----:B------:R-:W-:Y:S01]  /*6590*/  IMAD R10, R106, 0x3e, RZ ;  /* 0x0000003e6a0a7824 */ /* 0x000fe200078e02ff */
        /* <DEDUP_REMOVED lines=13> */
[-C--:B------:R-:W-:Y:S01]  /*6670*/  LEA.HI.X.SX32 R12, R8, R3.reuse, 0x1, P1 ;  /* 0x00000003080c7211 */ /* 0x080fe200008f0eff */
[----:B------:R-:W-:Y:S01]  /*6680*/  IMAD R4, R106, 0xfa, RZ ;  /* 0x000000fa6a047824 */ /* 0x000fe200078e02ff */
[----:B------:R-:W-:Y:S02]  /*6690*/  PRMT R130, RZ, 0x7610, R130 ;  /* 0x00007610ff827816 */ /* 0x000fe40000000082 */
[----:B------:R-:W-:Y:S01]  /*66a0*/  ISETP.GE.U32.AND P1, PT, R5, 0x7fffff42, PT ;  /* 0x7fffff420500780c */ /* 0x000fe20003f26070 */
[----:B------:R-:W-:Y:S01]  /*66b0*/  @!P3 IMAD.MOV.U32 R5, RZ, RZ, R12 ;  /* 0x000000ffff05b224 */ /* 0x000fe200078e000c */
[----:B------:R-:W-:Y:S01]  /*66c0*/  IADD3 R11, P4, PT, R4, R2, RZ ;  /* 0x00000002040b7210 */ /* 0x000fe20007f9e0ff */
[----:B------:R-:W-:Y:S02]  /*66d0*/  @!P3 IMAD.MOV.U32 R4, RZ, RZ, R9 ;  /* 0x000000ffff04b224 */ /* 0x000fe400078e0009 */
[----:B------:R-:W-:Y:S01]  /*66e0*/  IMAD R8, R106, 0x7d, RZ ;  /* 0x0000007d6a087824 */ /* 0x000fe200078e02ff */
[----:B------:R-:W-:Y:S04]  /*66f0*/  STL [R1+0x134], R9 ;  /* 0x0001340901007387 */ /* 0x000fe80000100800 */
[----:B------:R0:W2:Y:S04]  /*6700*/  @!P3 LDG.E.U16 R130, desc[UR20][R4.64] ;  /* 0x000000140482b981 */ /* 0x0000a8000c1e1500 */
[----:B------:R1:W-:Y:S01]  /*6710*/  STL [R1+0x130], R12 ;  /* 0x0001300c01007387 */ /* 0x0003e20000100800 */
[----:B------:R-:W-:Y:S01]  /*6720*/  PRMT R129, RZ, 0x7610, R129 ;  /* 0x00007610ff817816 */ /* 0x000fe20000000081 */
[----:B0-----:R-:W-:Y:S01]  /*6730*/  VIADD R4, R25, 0xffffffc0 ;  /* 0xffffffc019047836 */ /* 0x001fe20000000000 */
[----:B-1----:R-:W-:-:S04]  /*6740*/  LEA.HI.X.SX32 R12, R8, R3, 0x1, P4 ;  /* 0x00000003080c7211 */ /* 0x002fc800020f0eff */
[----:B------:R-:W-:Y:S01]  /*6750*/  ISETP.GE.U32.AND P3, PT, R4, 0x7fffff41, PT ;  /* 0x7fffff410400780c */ /* 0x000fe20003f66070 */
[----:B------:R-:W-:Y:S02]  /*6760*/  @!P5 IMAD.MOV.U32 R4, RZ, RZ, R11 ;  /* 0x000000ffff04d224 */ /* 0x000fe400078e000b */
[----:B------:R-:W-:Y:S02]  /*6770*/  @!P5 IMAD.MOV.U32 R5, RZ, RZ, R12 ;  /* 0x000000ffff05d224 */ /* 0x000fe400078e000c */
[C---:B------:R-:W-:Y:S02]  /*6780*/  IMAD R9, R106.reuse, 0xf8, RZ ;  /* 0x000000f86a097824 */ /* 0x040fe400078e02ff */
[----:B------:R-:W-:Y:S01]  /*6790*/  IMAD R8, R106, 0x7c, RZ ;  /* 0x0000007c6a087824 */ /* 0x000fe200078e02ff */
[----:B------:R0:W2:Y:S02]  /*67a0*/  @!P5 LDG.E.U16 R129, desc[UR20][R4.64] ;  /* 0x000000140481d981 */ /* 0x0000a4000c1e1500 */
[----:B------:R-:W-:-:S02]  /*67b0*/  IADD3 R9, P5, PT, R9, R2, RZ ;  /* 0x0000000209097210 */ /* 0x000fc40007fbe0ff */
[----:B------:R1:W-:Y:S02]  /*67c0*/  STL [R1+0x424], R11 ;  /* 0x0004240b01007387 */ /* 0x0003e40000100800 */
[CC--:B------:R-:W-:Y:S01]  /*67d0*/  LEA.HI.X.SX32 R14, R8.reuse, R3.reuse, 0x1, P5 ;  /* 0x00000003080e7211 */ /* 0x0c0fe200028f0eff */
[----:B0-----:R-:W-:Y:S01]  /*67e0*/  VIADD R4, R25, 0xffffff80 ;  /* 0xffffff8019047836 */ /* 0x001fe20000000000 */
[----:B------:R0:W-:Y:S01]  /*67f0*/  STL [R1+0x420], R12 ;  /* 0x0004200c01007387 */ /* 0x0001e20000100800 */
[----:B-1----:R-:W-:Y:S02]  /*6800*/  IADD3 R11, P4, PT, R8, R2, RZ ;  /* 0x00000002080b7210 */ /* 0x002fe40007f9e0ff */
[----:B------:R-:W-:Y:S01]  /*6810*/  @!P6 IMAD.MOV.U32 R5, RZ, RZ, R14 ;  /* 0x000000ffff05e224 */ /* 0x000fe200078e000e */
[----:B------:R-:W-:Y:S02]  /*6820*/  PRMT R66, RZ, 0x7610, R66 ;  /* 0x00007610ff427816 */ /* 0x000fe40000000042 */
[----:B0-----:R-:W-:-:S02]  /*6830*/  LEA.HI.X.SX32 R12, R10, R3, 0x1, P4 ;  /* 0x000000030a0c7211 */ /* 0x001fc400020f0eff */
[----:B------:R-:W-:Y:S01]  /*6840*/  ISETP.GE.U32.AND P4, PT, R4, 0x7fffff01, PT ;  /* 0x7fffff010400780c */ /* 0x000fe20003f86070 */
[----:B------:R-:W-:Y:S02]  /*6850*/  @!P6 IMAD.MOV.U32 R4, RZ, RZ, R9 ;  /* 0x000000ffff04e224 */ /* 0x000fe400078e0009 */
[C---:B------:R-:W-:Y:S01]  /*6860*/  IMAD R13, R106.reuse, 0x7e, RZ ;  /* 0x0000007e6a0d7824 */ /* 0x040fe200078e02ff */
[----:B------:R-:W-:Y:S02]  /*6870*/  PRMT R128, RZ, 0x7610, R128 ;  /* 0x00007610ff807816 */ /* 0x000fe40000000080 */
[----:B------:R0:W2:Y:S01]  /*6880*/  @!P6 LDG.E.U16 R66, desc[UR20][R4.64] ;  /* 0x000000140442e981 */ /* 0x0000a2000c1e1500 */
[----:B------:R-:W-:Y:S01]  /*6890*/  IMAD R8, R106, 0x3f, RZ ;  /* 0x0000003f6a087824 */ /* 0x000fe200078e02ff */
[----:B------:R-:W-:Y:S02]  /*68a0*/  IADD3 R10, P5, PT, R13, R2, RZ ;  /* 0x000000020d0a7210 */ /* 0x000fe40007fbe0ff */
[----:B------:R-:W-:Y:S01]  /*68b0*/  STL [R1+0x41c], R9 ;  /* 0x00041c0901007387 */ /* 0x000fe20000100800 */
[----:B0-----:R-:W-:-:S02]  /*68c0*/  @!P1 IMAD.MOV.U32 R4, RZ, RZ, R11 ;  /* 0x000000ffff049224 */ /* 0x001fc400078e000b */
[----:B------:R-:W-:Y:S01]  /*68d0*/  @!P1 IMAD.MOV.U32 R5, RZ, RZ, R12 ;  /* 0x000000ffff059224 */ /* 0x000fe200078e000c */
[----:B------:R-:W-:Y:S04]  /*68e0*/  STL [R1+0x22c], R11 ;  /* 0x00022c0b01007387 */ /* 0x000fe80000100800 */
[----:B------:R-:W-:Y:S04]  /*68f0*/  STL [R1+0x418], R14 ;  /* 0x0004180e01007387 */ /* 0x000fe80000100800 */
[----:B------:R0:W-:Y:S04]  /*6900*/  STL [R1+0x228], R12 ;  /* 0x0002280c01007387 */ /* 0x0001e80000100800 */
[----:B------:R1:W2:Y:S01]  /*6910*/  @!P1 LDG.E.U16 R128, desc[UR20][R4.64] ;  /* 0x0000001404809981 */ /* 0x0002a2000c1e1500 */
[----:B------:R-:W-:-:S02]  /*6920*/  PRMT R35, RZ, 0x7610, R35 ;  /* 0x00007610ff237816 */ /* 0x000fc40000000023 */
[----:B0-----:R-:W-:Y:S02]  /*6930*/  LEA.HI.X.SX32 R12, R8, R3, 0x1, P5 ;  /* 0x00000003080c7211 */ /* 0x001fe400028f0eff */
[----:B-1----:R-:W-:-:S03]  /*6940*/  LOP3.LUT R4, R109, 0x4, RZ, 0xfc, !PT ;  /* 0x000000046d047812 */ /* 0x002fc600078efcff */
[----:B------:R-:W-:Y:S01]  /*6950*/  @!P3 IMAD.MOV.U32 R5, RZ, RZ, R12 ;  /* 0x000000ffff05b224 */ /* 0x000fe200078e000c */
[----:B------:R-:W-:Y:S02]  /*6960*/  LOP3.LUT R11, R109, 0x6, RZ, 0xfc, !PT ;  /* 0x000000066d0b7812 */ /* 0x000fe400078efcff */
[----:B------:R-:W-:Y:S02]  /*6970*/  ISETP.GE.AND P1, PT, R4, RZ, PT ;  /* 0x000000ff0400720c */ /* 0x000fe40003f26270 */
[----:B------:R-:W-:Y:S01]  /*6980*/  IABS R8, R4 ;  /* 0x0000000400087213 */ /* 0x000fe20000000000 */
[----:B------:R-:W-:Y:S01]  /*6990*/  @!P3 IMAD.MOV.U32 R4, RZ, RZ, R10 ;  /* 0x000000ffff04b224 */ /* 0x000fe200078e000a */
[----:B------:R-:W-:Y:S01]  /*69a0*/  ISETP.GT.U32.AND P6, PT, R108, R7, PT ;  /* 0x000000076c00720c */ /* 0x000fe20003fc4070 */
[----:B------:R0:W-:Y:S01]  /*69b0*/  STL [R1+0x234], R10 ;  /* 0x0002340a01007387 */ /* 0x0001e20000100800 */
[----:B------:R-:W-:-:S03]  /*69c0*/  IABS R9, R11 ;  /* 0x0000000b00097213 */ /* 0x000fc60000000000 */
[----:B------:R1:W2:Y:S01]  /*69d0*/  @!P3 LDG.E.U16 R35, desc[UR20][R4.64] ;  /* 0x000000140423b981 */ /* 0x0002a2000c1e1500 */
[----:B------:R-:W-:Y:S01]  /*69e0*/  ISETP.GT.U32.AND P3, PT, R108, R6, PT ;  /* 0x000000066c00720c */ /* 0x000fe20003f64070 */
[----:B0-----:R-:W-:Y:S02]  /*69f0*/  IMAD R10, R106, 0xfe, RZ ;  /* 0x000000fe6a0a7824 */ /* 0x001fe400078e02ff */
[----:B------:R0:W-:Y:S01]  /*6a00*/  STL [R1+0x230], R12 ;  /* 0x0002300c01007387 */ /* 0x0001e20000100800 */
[----:B------:R-:W-:Y:S02]  /*6a10*/  VIADD R14, R25, 0xffffff81 ;  /* 0xffffff81190e7836 */ /* 0x000fe40000000000 */
[----:B-1----:R-:W-:Y:S01]  /*6a20*/  IMAD.MOV.U32 R5, RZ, RZ, R8 ;  /* 0x000000ffff057224 */ /* 0x002fe200078e0008 */
[----:B------:R-:W-:Y:S01]  /*6a30*/  IADD3 R16, P5, PT, R10, R2, RZ ;  /* 0x000000020a107210 */ /* 0x000fe20007fbe0ff */
[----:B------:R-:W-:Y:S02]  /*6a40*/  IMAD.MOV.U32 R4, RZ, RZ, R9 ;  /* 0x000000ffff047224 */ /* 0x000fe400078e0009 */
[----:B0-----:R-:W-:-:S02]  /*6a50*/  IMAD R12, R106, 0x7f, RZ ;  /* 0x0000007f6a0c7824 */ /* 0x001fc400078e02ff */
[----:B------:R-:W-:-:S03]  /*6a60*/  IMAD.HI.U32 R9, R110, R5, RZ ;  /* 0x000000056e097227 */ /* 0x000fc600078e00ff */
[----:B------:R-:W-:Y:S01]  /*6a70*/  LEA.HI.X.SX32 R17, R12, R3, 0x1, P5 ;  /* 0x000000030c117211 */ /* 0x000fe200028f0eff */
[----:B------:R-:W-:Y:S01]  /*6a80*/  IMAD.HI.U32 R8, R110, R4, RZ ;  /* 0x000000046e087227 */ /* 0x000fe200078e00ff */
[----:B------:R-:W-:-:S03]  /*6a90*/  ISETP.GE.U32.AND P5, PT, R14, 0x7fffff02, PT ;  /* 0x7fffff020e00780c */ /* 0x000fc60003fa6070 */
[----:B------:R-:W-:Y:S02]  /*6aa0*/  IMAD R10, R106, 0xfc, RZ ;  /* 0x000000fc6a0a7824 */ /* 0x000fe400078e02ff */
[----:B------:R-:W-:Y:S02]  /*6ab0*/  @!P6 IMAD.IADD R7, R7, 0x1, -R108 ;  /* 0x000000010707e824 */ /* 0x000fe400078e0a6c */
[----:B------:R-:W-:Y:S02]  /*6ac0*/  IMAD.MOV R9, RZ, RZ, -R9 ;  /* 0x000000ffff097224 */ /* 0x000fe400078e0a09 */
[----:B------:R-:W-:Y:S01]  /*6ad0*/  IMAD.MOV R8, RZ, RZ, -R8 ;  /* 0x000000ffff087224 */ /* 0x000fe200078e0a08 */
[----:B------:R-:W-:Y:S01]  /*6ae0*/  IADD3 R15, P6, PT, R10, R2, RZ ;  /* 0x000000020a0f7210 */ /* 0x000fe20007fde0ff */
[----:B------:R-:W-:Y:S01]  /*6af0*/  @!P3 IMAD.IADD R6, R6, 0x1, -R108 ;  /* 0x000000010606b824 */ /* 0x000fe200078e0a6c */
[C---:B------:R-:W-:Y:S01]  /*6b00*/  ISETP.GT.U32.AND P3, PT, R108.reuse, R7, PT ;  /* 0x000000076c00720c */ /* 0x040fe20003f64070 */
[C---:B------:R-:W-:Y:S01]  /*6b10*/  IMAD R5, R108.reuse, R9, R5 ;  /* 0x000000096c057224 */ /* 0x040fe200078e0205 */
[----:B------:R-:W-:Y:S01]  /*6b20*/  PRMT R67, RZ, 0x7610, R67 ;  /* 0x00007610ff437816 */ /* 0x000fe20000000043 */
[----:B------:R-:W-:Y:S01]  /*6b30*/  IMAD R4, R108, R8, R4 ;  /* 0x000000086c047224 */ /* 0x000fe200078e0204 */
[----:B------:R-:W-:Y:S01]  /*6b40*/  LEA.HI.X.SX32 R13, R13, R3, 0x1, P6 ;  /* 0x000000030d0d7211 */ /* 0x000fe200030f0eff */
[----:B------:R-:W-:-:S02]  /*6b50*/  @!P4 IMAD.MOV.U32 R8, RZ, RZ, R16 ;  /* 0x000000ffff08c224 */ /* 0x000fc400078e0010 */
[----:B------:R-:W-:Y:S01]  /*6b60*/  @!P4 IMAD.MOV.U32 R9, RZ, RZ, R17 ;  /* 0x000000ffff09c224 */ /* 0x000fe200078e0011 */
[----:B------:R-:W-:-:S04]  /*6b70*/  PRMT R127, RZ, 0x7610, R127 ;  /* 0x00007610ff7f7816 */ /* 0x000fc8000000007f */
[----:B------:R0:W2:Y:S01]  /*6b80*/  @!P4 LDG.E.U16 R67, desc[UR20][R8.64] ;  /* 0x000000140843c981 */ /* 0x0000a2000c1e1500 */
[C---:B------:R-:W-:Y:S01]  /*6b90*/  ISETP.GT.U32.AND P4, PT, R108.reuse, R5, PT ;  /* 0x000000056c00720c */ /* 0x040fe20003f84070 */
[----:B------:R-:W-:Y:S01]  /*6ba0*/  @!P3 IMAD.IADD R7, R7, 0x1, -R108 ;  /* 0x000000010707b824 */ /* 0x000fe200078e0a6c */
[C---:B------:R-:W-:Y:S01]  /*6bb0*/  ISETP.GT.U32.AND P6, PT, R108.reuse, R6, PT ;  /* 0x000000066c00720c */ /* 0x040fe20003fc4070 */
[----:B0-----:R-:W-:Y:S02]  /*6bc0*/  @!P5 IMAD.MOV.U32 R8, RZ, RZ, R15 ;  /* 0x000000ffff08d224 */ /* 0x001fe400078e000f */
[----:B------:R-:W-:Y:S01]  /*6bd0*/  @!P5 IMAD.MOV.U32 R9, RZ, RZ, R13 ;  /* 0x000000ffff09d224 */ /* 0x000fe200078e000d */
[----:B------:R-:W-:Y:S01]  /*6be0*/  ISETP.GT.U32.AND P3, PT, R108, R4, PT ;  /* 0x000000046c00720c */ /* 0x000fe20003f64070 */
[----:B------:R-:W-:Y:S04]  /*6bf0*/  STL [R1+0x434], R16 ;  /* 0x0004341001007387 */ /* 0x000fe80000100800 */
[----:B------:R0:W2:Y:S01]  /*6c00*/  @!P5 LDG.E.U16 R127, desc[UR20][R8.64] ;  /* 0x00000014087fd981 */ /* 0x0000a2000c1e1500 */
[----:B------:R-:W-:-:S03]  /*6c10*/  ISETP.GE.AND P5, PT, R109, RZ, PT ;  /* 0x000000ff6d00720c */ /* 0x000fc60003fa6270 */
[----:B------:R-:W-:Y:S04]  /*6c20*/  STL [R1+0x430], R17 ;  /* 0x0004301101007387 */ /* 0x000fe80000100800 */
[----:B------:R-:W-:Y:S01]  /*6c30*/  STL [R1+0x42c], R15 ;  /* 0x00042c0f01007387 */ /* 0x000fe20000100800 */
[----:B0-----:R-:W-:-:S03]  /*6c40*/  LOP3.LUT R8, R109, 0xa, RZ, 0xfc, !PT ;  /* 0x0000000a6d087812 */ /* 0x001fc600078efcff */
[----:B------:R0:W-:Y:S01]  /*6c50*/  STL [R1+0x428], R13 ;  /* 0x0004280d01007387 */ /* 0x0001e20000100800 */
[----:B------:R-:W-:Y:S01]  /*6c60*/  LOP3.LUT R9, R109, 0x8, RZ, 0xfc, !PT ;  /* 0x000000086d097812 */ /* 0x000fe200078efcff */
[--C-:B------:R-:W-:Y:S01]  /*6c70*/  @!P4 IMAD.IADD R5, R5, 0x1, -R108.reuse ;  /* 0x000000010505c824 */ /* 0x100fe200078e0a6c */
[----:B------:R-:W-:Y:S01]  /*6c80*/  IABS R12, R8 ;  /* 0x00000008000c7213 */ /* 0x000fe20000000000 */
[----:B------:R-:W-:Y:S01]  /*6c90*/  IMAD.MOV.U32 R126, RZ, RZ, R7 ;  /* 0x000000ffff7e7224 */ /* 0x000fe200078e0007 */
[----:B------:R-:W-:Y:S02]  /*6ca0*/  IABS R10, R9 ;  /* 0x00000009000a7213 */ /* 0x000fe40000000000 */
[----:B0-----:R-:W-:Y:S01]  /*6cb0*/  LOP3.LUT R13, R109, 0xc, RZ, 0xfc, !PT ;  /* 0x0000000c6d0d7812 */ /* 0x001fe200078efcff */
[----:B------:R-:W-:-:S03]  /*6cc0*/  @!P6 IMAD.IADD R6, R6, 0x1, -R108 ;  /* 0x000000010606e824 */ /* 0x000fc600078e0a6c */
[----:B------:R-:W-:Y:S01]  /*6cd0*/  IABS R14, R13 ;  /* 0x0000000d000e7213 */ /* 0x000fe20000000000 */
[----:B------:R-:W-:Y:S01]  /*6ce0*/  @!P3 IMAD.IADD R4, R4, 0x1, -R108 ;  /* 0x000000010404b824 */ /* 0x000fe200078e0a6c */
[----:B------:R-:W-:Y:S01]  /*6cf0*/  ISETP.GE.AND P6, PT, R11, RZ, PT ;  /* 0x000000ff0b00720c */ /* 0x000fe20003fc6270 */
[----:B------:R-:W-:Y:S02]  /*6d00*/  IMAD.MOV.U32 R11, RZ, RZ, R12 ;  /* 0x000000ffff0b7224 */ /* 0x000fe400078e000c */
[----:B------:R-:W-:Y:S01]  /*6d10*/  @!P5 IMAD.MOV R126, RZ, RZ, -R126 ;  /* 0x000000ffff7ed224 */ /* 0x000fe200078e0a7e */
[----:B------:R-:W-:Y:S01]  /*6d20*/  ISETP.GT.U32.AND P5, PT, R108, R5, PT ;  /* 0x000000056c00720c */ /* 0x000fe20003fa4070 */
[----:B------:R-:W-:Y:S02]  /*6d30*/  IMAD.MOV.U32 R12, RZ, RZ, R14 ;  /* 0x000000ffff0c7224 */ /* 0x000fe400078e000e */
[----:B------:R-:W-:Y:S01]  /*6d40*/  IMAD.HI.U32 R14, R110, R10, RZ ;  /* 0x0000000a6e0e7227 */ /* 0x000fe200078e00ff */
[----:B------:R-:W-:-:S02]  /*6d50*/  ISETP.GE.AND P4, PT, R9, RZ, PT ;  /* 0x000000ff0900720c */ /* 0x000fc40003f86270 */
[----:B------:R-:W-:Y:S01]  /*6d60*/  ISETP.GT.U32.AND P3, PT, R108, R4, PT ;  /* 0x000000046c00720c */ /* 0x000fe20003f64070 */
[----:B------:R-:W-:-:S04]  /*6d70*/  IMAD.HI.U32 R9, R110, R11, RZ ;  /* 0x0000000b6e097227 */ /* 0x000fc800078e00ff */
[----:B------:R-:W-:Y:S02]  /*6d80*/  IMAD.MOV R14, RZ, RZ, -R14 ;  /* 0x000000ffff0e7224 */ /* 0x000fe400078e0a0e */
[----:B------:R-:W-:Y:S02]  /*6d90*/  IMAD.MOV.U32 R125, RZ, RZ, R6 ;  /* 0x000000ffff7d7224 */ /* 0x000fe400078e0006 */
[----:B------:R-:W-:Y:S02]  /*6da0*/  IMAD.MOV R6, RZ, RZ, -R9 ;  /* 0x000000ffff067224 */ /* 0x000fe400078e0a09 */
[----:B------:R-:W-:Y:S02]  /*6db0*/  IMAD R9, R108, R14, R10 ;  /* 0x0000000e6c097224 */ /* 0x000fe400078e020a */
[----:B------:R-:W-:Y:S01]  /*6dc0*/  @!P0 IMAD.MOV R125, RZ, RZ, -R125 ;  /* 0x000000ffff7d8224 */ /* 0x000fe200078e0a7d */
[----:B------:R-:W-:Y:S01]  /*6dd0*/  ISETP.GE.AND P0, PT, R8, RZ, PT ;  /* 0x000000ff0800720c */ /* 0x000fe20003f06270 */
[----:B------:R-:W-:-:S02]  /*6de0*/  IMAD R8, R108, R6, R11 ;  /* 0x000000066c087224 */ /* 0x000fc400078e020b */
[--C-:B------:R-:W-:Y:S01]  /*6df0*/  @!P5 IMAD.IADD R5, R5, 0x1, -R108.reuse ;  /* 0x000000010505d824 */ /* 0x100fe200078e0a6c */
[----:B------:R-:W-:Y:S01]  /*6e00*/  ISETP.GT.U32.AND P5, PT, R108, R9, PT ;  /* 0x000000096c00720c */ /* 0x000fe20003fa4070 */
[----:B------:R-:W-:Y:S01]  /*6e10*/  @!P3 IMAD.IADD R4, R4, 0x1, -R108 ;  /* 0x000000010404b824 */ /* 0x000fe200078e0a6c */
[----:B------:R-:W-:Y:S02]  /*6e20*/  ISETP.GT.U32.AND P3, PT, R108, R8, PT ;  /* 0x000000086c00720c */ /* 0x000fe40003f64070 */
[C---:B------:R-:W-:Y:S02]  /*6e30*/  LOP3.LUT R16, R109.reuse, 0xe, RZ, 0xfc, !PT ;  /* 0x0000000e6d107812 */ /* 0x040fe400078efcff */
[----:B------:R-:W-:Y:S01]  /*6e40*/  LOP3.LUT R10, R109, 0x10, RZ, 0xfc, !PT ;  /* 0x000000106d0a7812 */ /* 0x000fe200078efcff */
[----:B------:R-:W-:Y:S01]  /*6e50*/  IMAD.HI.U32 R7, R110, R12, RZ ;  /* 0x0000000c6e077227 */ /* 0x000fe200078e00ff */
[----:B------:R-:W-:Y:S02]  /*6e60*/  IABS R6, R16 ;  /* 0x0000001000067213 */ /* 0x000fe40000000000 */
[----:B------:R-:W-:-:S03]  /*6e70*/  IABS R11, R10 ;  /* 0x0000000a000b7213 */ /* 0x000fc60000000000 */
[--C-:B------:R-:W-:Y:S02]  /*6e80*/  @!P5 IMAD.IADD R9, R9, 0x1, -R108.reuse ;  /* 0x000000010909d824 */ /* 0x100fe400078e0a6c */
[----:B------:R-:W-:Y:S02]  /*6e90*/  @!P3 IMAD.IADD R8, R8, 0x1, -R108 ;  /* 0x000000010808b824 */ /* 0x000fe400078e0a6c */
[----:B------:R-:W-:Y:S01]  /*6ea0*/  IMAD.MOV R7, RZ, RZ, -R7 ;  /* 0x000000ffff077224 */ /* 0x000fe200078e0a07 */
[----:B------:R-:W-:Y:S01]  /*6eb0*/  ISETP.GT.U32.AND P5, PT, R108, R9, PT ;  /* 0x000000096c00720c */ /* 0x000fe20003fa4070 */
[----:B------:R-:W-:Y:S02]  /*6ec0*/  IMAD.MOV.U32 R123, RZ, RZ, R5 ;  /* 0x000000ffff7b7224 */ /* 0x000fe400078e0005 */
[----:B------:R-:W-:Y:S02]  /*6ed0*/  IMAD.MOV.U32 R153, RZ, RZ, R4 ;  /* 0x000000ffff997224 */ /* 0x000fe400078e0004 */
[----:B------:R-:W-:-:S02]  /*6ee0*/  IMAD.MOV.U32 R5, RZ, RZ, R11 ;  /* 0x000000ffff057224 */ /* 0x000fc400078e000b */
[----:B------:R-:W-:Y:S01]  /*6ef0*/  IMAD.HI.U32 R4, R110, R6, RZ ;  /* 0x000000066e047227 */ /* 0x000fe200078e00ff */
[C---:B------:R-:W-:Y:S02]  /*6f00*/  ISETP.GT.U32.AND P3, PT, R108.reuse, R8, PT ;  /* 0x000000086c00720c */ /* 0x040fe40003f64070 */
[----:B------:R-:W-:Y:S01]  /*6f10*/  LOP3.LUT R15, R109, 0x12, RZ, 0xfc, !PT ;  /* 0x000000126d0f7812 */ /* 0x000fe200078efcff */
[----:B------:R-:W-:Y:S02]  /*6f20*/  IMAD R7, R108, R7, R12 ;  /* 0x000000076c077224 */ /* 0x000fe400078e020c */
[----:B------:R-:W-:-:S04]  /*6f30*/  IMAD.HI.U32 R12, R110, R5, RZ ;  /* 0x000000056e0c7227 */ /* 0x000fc800078e00ff */
[----:B------:R-:W-:Y:S01]  /*6f40*/  IMAD.MOV R4, RZ, RZ, -R4 ;  /* 0x000000ffff047224 */ /* 0x000fe200078e0a04 */
[----:B------:R-:W-:Y:S01]  /*6f50*/  IABS R11, R15 ;  /* 0x0000000f000b7213 */ /* 0x000fe20000000000 */
[----:B------:R-:W-:Y:S01]  /*6f60*/  @!P1 IMAD.MOV R123, RZ, RZ, -R123 ;  /* 0x000000ffff7b9224 */ /* 0x000fe200078e0a7b */
[C---:B------:R-:W-:Y:S01]  /*6f70*/  ISETP.GT.U32.AND P1, PT, R108.reuse, R7, PT ;  /* 0x000000076c00720c */ /* 0x040fe20003f24070 */
[----:B------:R-:W-:Y:S02]  /*6f80*/  IMAD.MOV R12, RZ, RZ, -R12 ;  /* 0x000000ffff0c7224 */ /* 0x000fe400078e0a0c */
[C---:B------:R-:W-:Y:S02]  /*6f90*/  IMAD R6, R108.reuse, R4, R6 ;  /* 0x000000046c067224 */ /* 0x040fe400078e0206 */
[C---:B------:R-:W-:Y:S02]  /*6fa0*/  IMAD R5, R108.reuse, R12, R5 ;  /* 0x0000000c6c057224 */ /* 0x040fe400078e0205 */
[----:B------:R-:W-:Y:S01]  /*6fb0*/  @!P5 IMAD.IADD R9, R9, 0x1, -R108 ;  /* 0x000000010909d824 */ /* 0x000fe200078e0a6c */
[----:B------:R-:W-:Y:S01]  /*6fc0*/  ISETP.GT.U32.AND P5, PT, R108, R6, PT ;  /* 0x000000066c00720c */ /* 0x000fe20003fa4070 */
[----:B------:R-:W-:-:S02]  /*6fd0*/  IMAD.MOV.U32 R4, RZ, RZ, R11 ;  /* 0x000000ffff047224 */ /* 0x000fc400078e000b */
[----:B------:R-:W-:Y:S01]  /*6fe0*/  @!P3 IMAD.IADD R8, R8, 0x1, -R108 ;  /* 0x000000010808b824 */ /* 0x000fe200078e0a6c */
[----:B------:R-:W-:Y:S01]  /*6ff0*/  ISETP.GT.U32.AND P3, PT, R108, R5, PT ;  /* 0x000000056c00720c */ /* 0x000fe20003f64070 */
[----:B------:R-:W-:Y:S01]  /*7000*/  IMAD.HI.U32 R11, R110, R4, RZ ;  /* 0x000000046e0b7227 */ /* 0x000fe200078e00ff */
[----:B------:R-:W-:-:S03]  /*7010*/  LOP3.LUT R14, R109, 0x14, RZ, 0xfc, !PT ;  /* 0x000000146d0e7812 */ /* 0x000fc600078efcff */
[----:B------:R-:W-:Y:S02]  /*7020*/  IMAD.MOV R11, RZ, RZ, -R11 ;  /* 0x000000ffff0b7224 */ /* 0x000fe400078e0a0b */
[----:B------:R-:W-:Y:S02]  /*7030*/  @!P1 IMAD.IADD R7, R7, 0x1, -R108 ;  /* 0x0000000107079824 */ /* 0x000fe400078e0a6c */
[----:B------:R-:W-:Y:S01]  /*7040*/  IMAD R4, R108, R11, R4 ;  /* 0x0000000b6c047224 */ /* 0x000fe200078e0204 */
[----:B------:R-:W-:Y:S01]  /*7050*/  IABS R12, R14 ;  /* 0x0000000e000c7213 */ /* 0x000fe20000000000 */
[--C-:B------:R-:W-:Y:S01]  /*7060*/  @!P5 IMAD.IADD R6, R6, 0x1, -R108.reuse ;  /* 0x000000010606d824 */ /* 0x100fe200078e0a6c */
[C---:B------:R-:W-:Y:S01]  /*7070*/  ISETP.GT.U32.AND P1, PT, R108.reuse, R7, PT ;  /* 0x000000076c00720c */ /* 0x040fe20003f24070 */
[----:B------:R-:W-:Y:S01]  /*7080*/  @!P3 IMAD.IADD R5, R5, 0x1, -R108 ;  /* 0x000000010505b824 */ /* 0x000fe200078e0a6c */
[C---:B------:R-:W-:Y:S01]  /*7090*/  ISETP.GT.U32.AND P5, PT, R108.reuse, R4, PT ;  /* 0x000000046c00720c */ /* 0x040fe20003fa4070 */
[----:B------:R-:W-:Y:S01]  /*70a0*/  @!P6 IMAD.MOV R153, RZ, RZ, -R153 ;  /* 0x000000ffff99e224 */ /* 0x000fe200078e0a99 */
[----:B------:R-:W-:Y:S01]  /*70b0*/  ISETP.GT.U32.AND P3, PT, R108, R6, PT ;  /* 0x000000066c00720c */ /* 0x000fe20003f64070 */
[----:B------:R-:W-:Y:S01]  /*70c0*/  IMAD.HI.U32 R11, R110, R12, RZ ;  /* 0x0000000c6e0b7227 */ /* 0x000fe200078e00ff */
[----:B------:R-:W-:-:S02]  /*70d0*/  ISETP.GE.AND P6, PT, R13, RZ, PT ;  /* 0x000000ff0d00720c */ /* 0x000fc40003fc6270 */
[----:B------:R-:W-:Y:S01]  /*70e0*/  LOP3.LUT R13, R109, 0x16, RZ, 0xfc, !PT ;  /* 0x000000166d0d7812 */ /* 0x000fe200078efcff */
[----:B------:R-:W-:Y:S02]  /*70f0*/  IMAD.MOV.U32 R122, RZ, RZ, R9 ;  /* 0x000000ffff7a7224 */ /* 0x000fe400078e0009 */
[----:B------:R-:W-:Y:S01]  /*7100*/  IMAD.MOV R9, RZ, RZ, -R11 ;  /* 0x000000ffff097224 */ /* 0x000fe200078e0a0b */
[----:B------:R-:W-:Y:S01]  /*7110*/  IABS R98, R13 ;  /* 0x0000000d00627213 */ /* 0x000fe20000000000 */
[----:B------:R-:W-:Y:S02]  /*7120*/  IMAD.MOV.U32 R121, RZ, RZ, R8 ;  /* 0x000000ffff797224 */ /* 0x000fe400078e0008 */
[----:B------:R-:W-:Y:S01]  /*7130*/  @!P1 IMAD.IADD R7, R7, 0x1, -R108 ;  /* 0x0000000107079824 */ /* 0x000fe200078e0a6c */
[----:B------:R-:W-:Y:S01]  /*7140*/  ISETP.GE.AND P1, PT, R16, RZ, PT ;  /* 0x000000ff1000720c */ /* 0x000fe20003f26270 */
[C---:B------:R-:W-:Y:S02]  /*7150*/  IMAD R12, R108.reuse, R9, R12 ;  /* 0x000000096c0c7224 */ /* 0x040fe400078e020c */
[----:B------:R-:W-:Y:S01]  /*7160*/  @!P0 IMAD.MOV R121, RZ, RZ, -R121 ;  /* 0x000000ffff798224 */ /* 0x000fe200078e0a79 */
[----:B------:R-:W-:Y:S01]  /*7170*/  ISETP.GT.U32.AND P0, PT, R108, R5, PT ;  /* 0x000000056c00720c */ /* 0x000fe20003f04070 */
[----:B------:R-:W-:-:S04]  /*7180*/  IMAD.HI.U32 R16, R110, R98, RZ ;  /* 0x000000626e107227 */ /* 0x000fc800078e00ff */
[--C-:B------:R-:W-:Y:S02]  /*7190*/  @!P5 IMAD.IADD R4, R4, 0x1, -R108.reuse ;  /* 0x000000010404d824 */ /* 0x100fe400078e0a6c */
[----:B------:R-:W-:Y:S01]  /*71a0*/  @!P3 IMAD.IADD R6, R6, 0x1, -R108 ;  /* 0x000000010606b824 */ /* 0x000fe200078e0a6c */
[C---:B------:R-:W-:Y:S01]  /*71b0*/  ISETP.GT.U32.AND P3, PT, R108.reuse, R12, PT ;  /* 0x0000000c6c00720c */ /* 0x040fe20003f64070 */
[----:B------:R-:W-:Y:S01]  /*71c0*/  IMAD.MOV R11, RZ, RZ, -R16 ;  /* 0x000000ffff0b7224 */ /* 0x000fe200078e0a10 */
[C---:B------:R-:W-:Y:S01]  /*71d0*/  LOP3.LUT R9, R109.reuse, 0x18, RZ, 0xfc, !PT ;  /* 0x000000186d097812 */ /* 0x040fe200078efcff */
[----:B------:R-:W-:Y:S01]  /*71e0*/  @!P4 IMAD.MOV R122, RZ, RZ, -R122 ;  /* 0x000000ffff7ac224 */ /* 0x000fe200078e0a7a */
[C---:B------:R-:W-:Y:S01]  /*71f0*/  ISETP.GT.U32.AND P5, PT, R108.reuse, R4, PT ;  /* 0x000000046c00720c */ /* 0x040fe20003fa4070 */
[----:B------:R-:W-:Y:S01]  /*7200*/  IMAD R98, R108, R11, R98 ;  /* 0x0000000b6c627224 */ /* 0x000fe200078e0262 */
[----:B------:R-:W-:Y:S01]  /*7210*/  ISETP.GE.AND P4, PT, R10, RZ, PT ;  /* 0x000000ff0a00720c */ /* 0x000fe20003f86270 */
[----:B------:R-:W-:Y:S01]  /*7220*/  IMAD.MOV.U32 R119, RZ, RZ, R7 ;  /* 0x000000ffff777224 */ /* 0x000fe200078e0007 */
[----:B------:R-:W-:-:S02]  /*7230*/  LOP3.LUT R11, R109, 0x1a, RZ, 0xfc, !PT ;  /* 0x0000001a6d0b7812 */ /* 0x000fc400078efcff */
[----:B------:R-:W-:Y:S01]  /*7240*/  IABS R10, R9 ;  /* 0x00000009000a7213 */ /* 0x000fe20000000000 */
[----:B------:R-:W-:Y:S01]  /*7250*/  @!P0 IMAD.IADD R5, R5, 0x1, -R108 ;  /* 0x0000000105058824 */ /* 0x000fe200078e0a6c */
[----:B------:R-:W-:Y:S01]  /*7260*/  IABS R8, R11 ;  /* 0x0000000b00087213 */ /* 0x000fe20000000000 */
[----:B------:R-:W-:Y:S01]  /*7270*/  @!P6 IMAD.MOV R119, RZ, RZ, -R119 ;  /* 0x000000ffff77e224 */ /* 0x000fe200078e0a77 */
[----:B------:R-:W-:Y:S01]  /*7280*/  ISETP.GE.AND P6, PT, R15, RZ, PT ;  /* 0x000000ff0f00720c */ /* 0x000fe20003fc6270 */
[----:B------:R-:W-:-:S04]  /*7290*/  IMAD.HI.U32 R7, R110, R10, RZ ;  /* 0x0000000a6e077227 */ /* 0x000fc800078e00ff */
[----:B------:R-:W-:Y:S02]  /*72a0*/  IMAD.MOV.U32 R146, RZ, RZ, R6 ;  /* 0x000000ffff927224 */ /* 0x000fe400078e0006 */
[----:B------:R-:W-:Y:S02]  /*72b0*/  @!P3 IMAD.IADD R12, R12, 0x1, -R108 ;  /* 0x000000010c0cb824 */ /* 0x000fe400078e0a6c */
[----:B------:R-:W-:Y:S02]  /*72c0*/  IMAD.MOV.U32 R118, RZ, RZ, R5 ;  /* 0x000000ffff767224 */ /* 0x000fe400078e0005 */
[----:B------:R-:W-:Y:S02]  /*72d0*/  IMAD.MOV.U32 R6, RZ, RZ, R8 ;  /* 0x000000ffff067224 */ /* 0x000fe400078e0008 */
[----:B------:R-:W-:Y:S02]  /*72e0*/  IMAD.MOV R7, RZ, RZ, -R7 ;  /* 0x000000ffff077224 */ /* 0x000fe400078e0a07 */
[----:B------:R-:W-:-:S02]  /*72f0*/  @!P5 IMAD.IADD R4, R4, 0x1, -R108 ;  /* 0x000000010404d824 */ /* 0x000fc400078e0a6c */
[----:B------:R-:W-:Y:S01]  /*7300*/  @!P1 IMAD.MOV R146, RZ, RZ, -R146 ;  /* 0x000000ffff929224 */ /* 0x000fe200078e0a92 */
[C---:B------:R-:W-:Y:S01]  /*7310*/  ISETP.GT.U32.AND P1, PT, R108.reuse, R98, PT ;  /* 0x000000626c00720c */ /* 0x040fe20003f24070 */
[----:B------:R-:W-:Y:S01]  /*7320*/  @!P4 IMAD.MOV R118, RZ, RZ, -R118 ;  /* 0x000000ffff76c224 */ /* 0x000fe200078e0a76 */
[----:B------:R-:W-:Y:S01]  /*7330*/  ISETP.GT.U32.AND P4, PT, R108, R12, PT ;  /* 0x0000000c6c00720c */ /* 0x000fe20003f84070 */
[----:B------:R-:W-:-:S04]  /*7340*/  IMAD.HI.U32 R8, R110, R6, RZ ;  /* 0x000000066e087227 */ /* 0x000fc800078e00ff */
[C---:B------:R-:W-:Y:S02]  /*7350*/  IMAD R10, R108.reuse, R7, R10 ;  /* 0x000000076c0a7224 */ /* 0x040fe400078e020a */
[----:B------:R-:W-:Y:S02]  /*7360*/  IMAD.MOV.U32 R116, RZ, RZ, R4 ;  /* 0x000000ffff747224 */ /* 0x000fe400078e0004 */
[----:B------:R-:W-:Y:S02]  /*7370*/  IMAD.MOV R5, RZ, RZ, -R8 ;  /* 0x000000ffff057224 */ /* 0x000fe400078e0a08 */
[----:B------:R-:W-:Y:S01]  /*7380*/  @!P6 IMAD.MOV R116, RZ, RZ, -R116 ;  /* 0x000000ffff74e224 */ /* 0x000fe200078e0a74 */
[C---:B------:R-:W-:Y:S01]  /*7390*/  ISETP.GT.U32.AND P6, PT, R108.reuse, R10, PT ;  /* 0x0000000a6c00720c */ /* 0x040fe20003fc4070 */
[----:B------:R-:W-:Y:S02]  /*73a0*/  IMAD R4, R108, R5, R6 ;  /* 0x000000056c047224 */ /* 0x000fe400078e0206 */
[----:B------:R-:W-:-:S02]  /*73b0*/  @!P1 IMAD.IADD R98, R98, 0x1, -R108 ;  /* 0x0000000162629824 */ /* 0x000fc400078e0a6c */
[--C-:B------:R-:W-:Y:S01]  /*73c0*/  @!P4 IMAD.IADD R12, R12, 0x1, -R108.reuse ;  /* 0x000000010c0cc824 */ /* 0x100fe200078e0a6c */
[C---:B------:R-:W-:Y:S02]  /*73d0*/  ISETP.GT.U32.AND P4, PT, R108.reuse, R4, PT ;  /* 0x000000046c00720c */ /* 0x040fe40003f84070 */
[----:B------:R-:W-:Y:S02]  /*73e0*/  LOP3.LUT R21, R109, 0x1c, RZ, 0xfc, !PT ;  /* 0x0000001c6d157812 */ /* 0x000fe400078efcff */
[----:B------:R-:W-:Y:S02]  /*73f0*/  ISETP.GT.U32.AND P1, PT, R108, R98, PT ;  /* 0x000000626c00720c */ /* 0x000fe40003f24070 */
[----:B------:R-:W-:Y:S01]  /*7400*/  ISETP.GE.AND P3, PT, R9, RZ, PT ;  /* 0x000000ff0900720c */ /* 0x000fe20003f66270 */
[----:B------:R-:W-:Y:S01]  /*7410*/  @!P6 IMAD.IADD R10, R10, 0x1, -R108 ;  /* 0x000000010a0ae824 */ /* 0x000fe200078e0a6c */
[----:B------:R-:W-:Y:S02]  /*7420*/  IABS R9, R21 ;  /* 0x0000001500097213 */ /* 0x000fe40000000000 */
[----:B------:R-:W-:-:S02]  /*7430*/  LOP3.LUT R26, R109, 0x1e, RZ, 0xfc, !PT ;  /* 0x0000001e6d1a7812 */ /* 0x000fc400078efcff */
[----:B------:R-:W-:Y:S01]  /*7440*/  ISETP.GT.U32.AND P6, PT, R108, R10, PT ;  /* 0x0000000a6c00720c */ /* 0x000fe20003fc4070 */
[----:B------:R-:W-:Y:S01]  /*7450*/  IMAD.HI.U32 R5, R110, R9, RZ ;  /* 0x000000096e057227 */ /* 0x000fe200078e00ff */
[----:B------:R-:W-:-:S03]  /*7460*/  IABS R97, R26 ;  /* 0x0000001a00617213 */ /* 0x000fc60000000000 */
[--C-:B------:R-:W-:Y:S01]  /*7470*/  @!P4 IMAD.IADD R4, R4, 0x1, -R108.reuse ;  /* 0x000000010404c824 */ /* 0x100fe200078e0a6c */
[C---:B------:R-:W-:Y:S01]  /*7480*/  LOP3.LUT R19, R109.reuse, 0x20, RZ, 0xfc, !PT ;  /* 0x000000206d137812 */ /* 0x040fe200078efcff */
[----:B------:R-:W-:Y:S01]  /*7490*/  IMAD.MOV R6, RZ, RZ, -R5 ;  /* 0x000000ffff067224 */ /* 0x000fe200078e0a05 */
[----:B------:R-:W-:Y:S01]  /*74a0*/  LOP3.LUT R18, R109, 0x22, RZ, 0xfc, !PT ;  /* 0x000000226d127812 */ /* 0x000fe200078efcff */
[----:B------:R-:W-:Y:S01]  /*74b0*/  @!P1 IMAD.IADD R98, R98, 0x1, -R108 ;  /* 0x0000000162629824 */ /* 0x000fe200078e0a6c */
[----:B------:R-:W-:Y:S01]  /*74c0*/  ISETP.GE.AND P1, PT, R11, RZ, PT ;  /* 0x000000ff0b00720c */ /* 0x000fe20003f26270 */
[----:B------:R-:W-:Y:S01]  /*74d0*/  IMAD.HI.U32 R11, R110, R97, RZ ;  /* 0x000000616e0b7227 */ /* 0x000fe200078e00ff */
[C---:B------:R-:W-:Y:S02]  /*74e0*/  ISETP.GT.U32.AND P4, PT, R108.reuse, R4, PT ;  /* 0x000000046c00720c */ /* 0x040fe40003f84070 */
[----:B------:R-:W-:Y:S01]  /*74f0*/  IABS R8, R19 ;  /* 0x0000001300087213 */ /* 0x000fe20000000000 */
[----:B------:R-:W-:Y:S01]  /*7500*/  IMAD R9, R108, R6, R9 ;  /* 0x000000066c097224 */ /* 0x000fe200078e0209 */
[----:B------:R-:W-:Y:S01]  /*7510*/  IABS R7, R18 ;  /* 0x0000001200077213 */ /* 0x000fe20000000000 */
[----:B------:R-:W-:-:S02]  /*7520*/  IMAD.MOV R5, RZ, RZ, -R11 ;  /* 0x000000ffff057224 */ /* 0x000fc400078e0a0b */
[----:B------:R-:W-:Y:S01]  /*7530*/  @!P6 IMAD.IADD R10, R10, 0x1, -R108 ;  /* 0x000000010a0ae824 */ /* 0x000fe200078e0a6c */
[----:B------:R-:W-:Y:S01]  /*7540*/  ISETP.GT.U32.AND P6, PT, R108, R9, PT ;  /* 0x000000096c00720c */ /* 0x000fe20003fc4070 */
[----:B------:R-:W-:Y:S01]  /*7550*/  IMAD.HI.U32 R6, R110, R8, RZ ;  /* 0x000000086e067227 */ /* 0x000fe200078e00ff */
[----:B------:R-:W-:Y:S02]  /*7560*/  ISETP.GE.AND P0, PT, R14, RZ, PT ;  /* 0x000000ff0e00720c */ /* 0x000fe40003f06270 */
[----:B------:R-:W-:Y:S01]  /*7570*/  LOP3.LUT R14, R109, 0x24, RZ, 0xfc, !PT ;  /* 0x000000246d0e7812 */ /* 0x000fe200078efcff */
[----:B------:R-:W-:Y:S01]  /*7580*/  IMAD.HI.U32 R11, R110, R7, RZ ;  /* 0x000000076e0b7227 */ /* 0x000fe200078e00ff */
[----:B------:R-:W-:-:S03]  /*7590*/  ISETP.GE.AND P5, PT, R13, RZ, PT ;  /* 0x000000ff0d00720c */ /* 0x000fc60003fa6270 */
[----:B------:R-:W-:Y:S01]  /*75a0*/  IMAD R97, R108, R5, R97 ;  /* 0x000000056c617224 */ /* 0x000fe200078e0261 */
[----:B------:R-:W-:Y:S01]  /*75b0*/  IABS R13, R14 ;  /* 0x0000000e000d7213 */ /* 0x000fe20000000000 */
[----:B------:R-:W-:Y:S02]  /*75c0*/  IMAD.MOV R5, RZ, RZ, -R6 ;  /* 0x000000ffff057224 */ /* 0x000fe400078e0a06 */
[----:B------:R-:W-:Y:S02]  /*75d0*/  IMAD.MOV R6, RZ, RZ, -R11 ;  /* 0x000000ffff067224 */ /* 0x000fe400078e0a0b */
[----:B------:R-:W-:Y:S01]  /*75e0*/  @!P4 IMAD.IADD R4, R4, 0x1, -R108 ;  /* 0x000000010404c824 */ /* 0x000fe200078e0a6c */
[C---:B------:R-:W-:Y:S01]  /*75f0*/  ISETP.GT.U32.AND P4, PT, R108.reuse, R97, PT ;  /* 0x000000616c00720c */ /* 0x040fe20003f84070 */
[C---:B------:R-:W-:Y:S02]  /*7600*/  IMAD R8, R108.reuse, R5, R8 ;  /* 0x000000056c087224 */ /* 0x040fe400078e0208 */
[----:B------:R-:W-:-:S02]  /*7610*/  IMAD R7, R108, R6, R7 ;  /* 0x000000066c077224 */ /* 0x000fc400078e0207 */
[----:B------:R-:W-:Y:S02]  /*7620*/  IMAD.MOV.U32 R6, RZ, RZ, R13 ;  /* 0x000000ffff067224 */ /* 0x000fe400078e000d */
[----:B------:R-:W-:Y:S01]  /*7630*/  @!P6 IMAD.IADD R9, R9, 0x1, -R108 ;  /* 0x000000010909e824 */ /* 0x000fe200078e0a6c */
[----:B------:R-:W-:Y:S01]  /*7640*/  ISETP.GT.U32.AND P6, PT, R108, R8, PT ;  /* 0x000000086c00720c */ /* 0x000fe20003fc4070 */
[----:B------:R-:W-:-:S04]  /*7650*/  IMAD.HI.U32 R22, R110, R6, RZ ;  /* 0x000000066e167227 */ /* 0x000fc800078e00ff */
[----:B------:R-:W-:Y:S02]  /*7660*/  IMAD.MOV R22, RZ, RZ, -R22 ;  /* 0x000000ffff167224 */ /* 0x000fe400078e0a16 */
[----:B------:R-:W-:Y:S01]  /*7670*/  @!P4 IMAD.IADD R97, R97, 0x1, -R108 ;  /* 0x000000016161c824 */ /* 0x000fe200078e0a6c */
[C---:B------:R-:W-:Y:S01]  /*7680*/  ISETP.GT.U32.AND P4, PT, R108.reuse, R7, PT ;  /* 0x000000076c00720c */ /* 0x040fe20003f84070 */
[----:B------:R-:W-:Y:S01]  /*7690*/  IMAD R6, R108, R22, R6 ;  /* 0x000000166c067224 */ /* 0x000fe200078e0206 */
[----:B------:R-:W-:-:S03]  /*76a0*/  LOP3.LUT R16, R109, 0x2a, RZ, 0xfc, !PT ;  /* 0x0000002a6d107812 */ /* 0x000fc600078efcff */
[----:B------:R-:W-:Y:S01]  /*76b0*/  @!P6 IMAD.IADD R8, R8, 0x1, -R108 ;  /* 0x000000010808e824 */ /* 0x000fe200078e0a6c */
[----:B------:R-:W-:Y:S02]  /*76c0*/  ISETP.GT.U32.AND P6, PT, R108, R6, PT ;  /* 0x000000066c00720c */ /* 0x000fe40003fc4070 */
[----:B------:R-:W-:Y:S02]  /*76d0*/  IABS R5, R16 ;  /* 0x0000001000057213 */ /* 0x000fe40000000000 */
[----:B------:R-:W-:-:S03]  /*76e0*/  LOP3.LUT R17, R109, 0x28, RZ, 0xfc, !PT ;  /* 0x000000286d117812 */ /* 0x000fc600078efcff */
[----:B------:R-:W-:Y:S01]  /*76f0*/  @!P4 IMAD.IADD R7, R7, 0x1, -R108 ;  /* 0x000000010707c824 */ /* 0x000fe200078e0a6c */
[----:B------:R-:W-:Y:S01]  /*7700*/  ISETP.GT.U32.AND P4, PT, R108, R97, PT ;  /* 0x000000616c00720c */ /* 0x000fe20003f84070 */
[----:B------:R-:W-:Y:S01]  /*7710*/  IMAD.HI.U32 R22, R110, R5, RZ ;  /* 0x000000056e167227 */ /* 0x000fe200078e00ff */
[----:B------:R-:W-:-:S03]  /*7720*/  IABS R11, R17 ;  /* 0x00000011000b7213 */ /* 0x000fc60000000000 */
[----:B------:R-:W-:Y:S01]  /*7730*/  IMAD.MOV R22, RZ, RZ, -R22 ;  /* 0x000000ffff167224 */ /* 0x000fe200078e0a16 */
[----:B------:R-:W-:Y:S01]  /*7740*/  LOP3.LUT R15, R109, 0x2c, RZ, 0xfc, !PT ;  /* 0x0000002c6d0f7812 */ /* 0x000fe200078efcff */
[----:B------:R-:W-:Y:S02]  /*7750*/  IMAD.MOV.U32 R112, RZ, RZ, R4 ;  /* 0x000000ffff707224 */ /* 0x000fe400078e0004 */
[----:B------:R-:W-:Y:S02]  /*7760*/  @!P6 IMAD.IADD R6, R6, 0x1, -R108 ;  /* 0x000000010606e824 */ /* 0x000fe400078e0a6c */
[----:B------:R-:W-:Y:S01]  /*7770*/  IMAD.HI.U32 R13, R110, R11, RZ ;  /* 0x0000000b6e0d7227 */ /* 0x000fe200078e00ff */
[----:B------:R-:W-:-:S03]  /*7780*/  IABS R23, R15 ;  /* 0x0000000f00177213 */ /* 0x000fc60000000000 */
[----:B------:R-:W-:Y:S02]  /*7790*/  IMAD.MOV.U32 R113, RZ, RZ, R10 ;  /* 0x000000ffff717224 */ /* 0x000fe400078e000a */
[C---:B------:R-:W-:Y:S02]  /*77a0*/  IMAD R5, R108.reuse, R22, R5 ;  /* 0x000000166c057224 */ /* 0x040fe400078e0205 */
[----:B------:R-:W-:Y:S01]  /*77b0*/  @!P1 IMAD.MOV R112, RZ, RZ, -R112 ;  /* 0x000000ffff709224 */ /* 0x000fe200078e0a70 */
[C---:B------:R-:W-:Y:S01]  /*77c0*/  ISETP.GT.U32.AND P1, PT, R108.reuse, R6, PT ;  /* 0x000000066c00720c */ /* 0x040fe20003f24070 */
[----:B------:R-:W-:Y:S02]  /*77d0*/  IMAD.MOV R13, RZ, RZ, -R13 ;  /* 0x000000ffff0d7224 */ /* 0x000fe400078e0a0d */
[----:B------:R-:W-:Y:S01]  /*77e0*/  @!P3 IMAD.MOV R113, RZ, RZ, -R113 ;  /* 0x000000ffff71b224 */ /* 0x000fe200078e0a71 */
[C---:B------:R-:W-:Y:S01]  /*77f0*/  ISETP.GT.U32.AND P3, PT, R108.reuse, R8, PT ;  /* 0x000000086c00720c */ /* 0x040fe20003f64070 */
[----:B------:R-:W-:Y:S01]  /*7800*/  @!P4 IMAD.IADD R97, R97, 0x1, -R108 ;  /* 0x000000016161c824 */ /* 0x000fe200078e0a6c */
[C---:B------:R-:W-:Y:S01]  /*7810*/  ISETP.GT.U32.AND P4, PT, R108.reuse, R5, PT ;  /* 0x000000056c00720c */ /* 0x040fe20003f84070 */
[----:B------:R-:W-:Y:S01]  /*7820*/  IMAD R11, R108, R13, R11 ;  /* 0x0000000d6c0b7224 */ /* 0x000fe200078e020b */
[----:B------:R-:W-:Y:S01]  /*7830*/  LOP3.LUT R20, R109, 0x30, RZ, 0xfc, !PT ;  /* 0x000000306d147812 */ /* 0x000fe200078efcff */
[----:B------:R-:W-:-:S02]  /*7840*/  IMAD.MOV.U32 R13, RZ, RZ, R23 ;  /* 0x000000ffff0d7224 */ /* 0x000fc400078e0017 */
[----:B------:R-:W-:Y:S01]  /*7850*/  IMAD.MOV.U32 R115, RZ, RZ, R12 ;  /* 0x000000ffff737224 */ /* 0x000fe200078e000c */
[----:B------:R-:W-:Y:S01]  /*7860*/  ISETP.GT.U32.AND P6, PT, R108, R7, PT ;  /* 0x000000076c00720c */ /* 0x000fe20003fc4070 */
[----:B------:R-:W-:Y:S01]  /*7870*/  IMAD.HI.U32 R23, R110, R13, RZ ;  /* 0x0000000d6e177227 */ /* 0x000fe200078e00ff */
[----:B------:R-:W-:-:S03]  /*7880*/  IABS R24, R20 ;  /* 0x0000001400187213 */ /* 0x000fc60000000000 */
[----:B------:R-:W-:Y:S01]  /*7890*/  @!P0 IMAD.MOV R115, RZ, RZ, -R115 ;  /* 0x000000ffff738224 */ /* 0x000fe200078e0a73 */
[----:B------:R-:W-:Y:S01]  /*78a0*/  ISETP.GT.U32.AND P0, PT, R108, R9, PT ;  /* 0x000000096c00720c */ /* 0x000fe20003f04070 */
[----:B------:R-:W-:Y:S02]  /*78b0*/  IMAD.MOV R4, RZ, RZ, -R23 ;  /* 0x000000ffff047224 */ /* 0x000fe400078e0a17 */
[----:B------:R-:W-:Y:S01]  /*78c0*/  @!P1 IMAD.IADD R6, R6, 0x1, -R108 ;  /* 0x0000000106069824 */ /* 0x000fe200078e0a6c */
[----:B------:R-:W-:Y:S01]  /*78d0*/  ISETP.GE.AND P1, PT, R19, RZ, PT ;  /* 0x000000ff1300720c */ /* 0x000fe20003f26270 */
[----:B------:R-:W-:Y:S02]  /*78e0*/  IMAD.MOV.U32 R10, RZ, RZ, R24 ;  /* 0x000000ffff0a7224 */ /* 0x000fe400078e0018 */
[--C-:B------:R-:W-:Y:S01]  /*78f0*/  @!P3 IMAD.IADD R8, R8, 0x1, -R108.reuse ;  /* 0x000000010808b824 */ /* 0x100fe200078e0a6c */
[----:B------:R-:W-:Y:S01]  /*7900*/  ISETP.GE.AND P3, PT, R21, RZ, PT ;  /* 0x000000ff1500720c */ /* 0x000fe20003f66270 */
[----:B------:R-:W-:Y:S01]  /*7910*/  @!P4 IMAD.IADD R5, R5, 0x1, -R108 ;  /* 0x000000010505c824 */ /* 0x000fe200078e0a6c */
[----:B------:R-:W-:Y:S01]  /*7920*/  ISETP.GE.AND P4, PT, R14, RZ, PT ;  /* 0x000000ff0e00720c */ /* 0x000fe20003f86270 */
[----:B------:R-:W-:-:S02]  /*7930*/  IMAD R4, R108, R4, R13 ;  /* 0x000000046c047224 */ /* 0x000fc400078e020d */
[----:B------:R-:W-:Y:S01]  /*7940*/  IMAD.HI.U32 R21, R110, R10, RZ ;  /* 0x0000000a6e157227 */ /* 0x000fe200078e00ff */
[----:B------:R-:W-:-:S03]  /*7950*/  LOP3.LUT R13, R109, 0x32, RZ, 0xfc, !PT ;  /* 0x000000326d0d7812 */ /* 0x000fc600078efcff */
[--C-:B------:R-:W-:Y:S01]  /*7960*/  @!P6 IMAD.IADD R7, R7, 0x1, -R108.reuse ;  /* 0x000000010707e824 */ /* 0x100fe200078e0a6c */
[C---:B------:R-:W-:Y:S01]  /*7970*/  ISETP.GT.U32.AND P6, PT, R108.reuse, R4, PT ;  /* 0x000000046c00720c */ /* 0x040fe20003fc4070 */
[----:B------:R-:W-:Y:S01]  /*7980*/  IMAD.MOV R19, RZ, RZ, -R21 ;  /* 0x000000ffff137224 */ /* 0x000fe200078e0a15 */
[----:B------:R-:W-:Y:S01]  /*7990*/  IABS R12, R13 ;  /* 0x0000000d000c7213 */ /* 0x000fe20000000000 */
[----:B------:R-:W-:Y:S01]  /*79a0*/  @!P0 IMAD.IADD R9, R9, 0x1, -R108 ;  /* 0x0000000109098824 */ /* 0x000fe200078e0a6c */
[C---:B------:R-:W-:Y:S01]  /*79b0*/  ISETP.GT.U32.AND P0, PT, R108.reuse, R11, PT ;  /* 0x0000000b6c00720c */ /* 0x040fe20003f04070 */
[----:B------:R-:W-:Y:S02]  /*79c0*/  IMAD.MOV.U32 R102, RZ, RZ, R8 ;  /* 0x000000ffff667224 */ /* 0x000fe400078e0008 */
[----:B------:R-:W-:Y:S02]  /*79d0*/  IMAD R10, R108, R19, R10 ;  /* 0x000000136c0a7224 */ /* 0x000fe400078e020a */
[----:B------:R-:W-:-:S02]  /*79e0*/  IMAD.MOV.U32 R100, RZ, RZ, R6 ;  /* 0x000000ffff647224 */ /* 0x000fc400078e0006 */
[----:B------:R-:W-:Y:S01]  /*79f0*/  @!P1 IMAD.MOV R102, RZ, RZ, -R102 ;  /* 0x000000ffff669224 */ /* 0x000fe200078e0a66 */
[----:B------:R-:W-:Y:S01]  /*7a00*/  ISETP.GT.U32.AND P1, PT, R108, R5, PT ;  /* 0x000000056c00720c */ /* 0x000fe20003f24070 */
[----:B------:R-:W-:Y:S02]  /*7a10*/  IMAD.MOV.U32 R103, RZ, RZ, R9 ;  /* 0x000000ffff677224 */ /* 0x000fe400078e0009 */
[----:B------:R-:W-:-:S04]  /*7a20*/  IMAD.HI.U32 R9, R110, R12, RZ ;  /* 0x0000000c6e097227 */ /* 0x000fc800078e00ff */
[----:B------:R-:W-:Y:S01]  /*7a30*/  @!P4 IMAD.MOV R100, RZ, RZ, -R100 ;  /* 0x000000ffff64c224 */ /* 0x000fe200078e0a64 */
[----:B------:R-:W-:Y:S01]  /*7a40*/  ISETP.GT.U32.AND P4, PT, R108, R10, PT ;  /* 0x0000000a6c00720c */ /* 0x000fe20003f84070 */
[----:B------:R-:W-:Y:S02]  /*7a50*/  IMAD.MOV R6, RZ, RZ, -R9 ;  /* 0x000000ffff067224 */ /* 0x000fe400078e0a09 */
[--C-:B------:R-:W-:Y:S02]  /*7a60*/  @!P6 IMAD.IADD R4, R4, 0x1, -R108.reuse ;  /* 0x000000010404e824 */ /* 0x100fe400078e0a6c */
[----:B------:R-:W-:Y:S01]  /*7a70*/  @!P0 IMAD.IADD R11, R11, 0x1, -R108 ;  /* 0x000000010b0b8824 */ /* 0x000fe200078e0a6c */
[----:B------:R-:W-:Y:S01]  /*7a80*/  ISETP.GE.AND P0, PT, R18, RZ, PT ;  /* 0x000000ff1200720c */ /* 0x000fe20003f06270 */
[C---:B------:R-:W-:Y:S01]  /*7a90*/  IMAD R6, R108.reuse, R6, R12 ;  /* 0x000000066c067224 */ /* 0x040fe200078e020c */
[C---:B------:R-:W-:Y:S01]  /*7aa0*/  ISETP.GT.U32.AND P6, PT, R108.reuse, R4, PT ;  /* 0x000000046c00720c */ /* 0x040fe20003fc4070 */
[--C-:B------:R-:W-:Y:S01]  /*7ab0*/  @!P1 IMAD.IADD R5, R5, 0x1, -R108.reuse ;  /* 0x0000000105059824 */ /* 0x100fe200078e0a6c */
[----:B------:R-:W-:Y:S01]  /*7ac0*/  LOP3.LUT R9, R109, 0x34, RZ, 0xfc, !PT ;  /* 0x000000346d097812 */ /* 0x000fe200078efcff */
[----:B------:R-:W-:Y:S01]  /*7ad0*/  @!P3 IMAD.MOV R103, RZ, RZ, -R103 ;  /* 0x000000ffff67b224 */ /* 0x000fe200078e0a67 */
[C---:B------:R-:W-:Y:S01]  /*7ae0*/  ISETP.GT.U32.AND P1, PT, R108.reuse, R6, PT ;  /* 0x000000066c00720c */ /* 0x040fe20003f24070 */
[----:B------:R-:W-:Y:S01]  /*7af0*/  IMAD.MOV.U32 R101, RZ, RZ, R7 ;  /* 0x000000ffff657224 */ /* 0x000fe200078e0007 */
[----:B------:R-:W-:Y:S01]  /*7b00*/  ISETP.GT.U32.AND P3, PT, R108, R11, PT ;  /* 0x0000000b6c00720c */ /* 0x000fe20003f64070 */
[----:B------:R-:W-:Y:S01]  /*7b10*/  @!P4 IMAD.IADD R10, R10, 0x1, -R108 ;  /* 0x000000010a0ac824 */ /* 0x000fe200078e0a6c */
[----:B------:R-:W-:-:S04]  /*7b20*/  IABS R7, R9 ;  /* 0x0000000900077213 */ /* 0x000fc80000000000 */
[----:B------:R-:W-:Y:S01]  /*7b30*/  ISETP.GT.U32.AND P4, PT, R108, R10, PT ;  /* 0x0000000a6c00720c */ /* 0x000fe20003f84070 */
[----:B------:R-:W-:-:S04]  /*7b40*/  IMAD.HI.U32 R12, R110, R7, RZ ;  /* 0x000000076e0c7227 */ /* 0x000fc800078e00ff */
[----:B------:R-:W-:Y:S01]  /*7b50*/  @!P0 IMAD.MOV R101, RZ, RZ, -R101 ;  /* 0x000000ffff658224 */ /* 0x000fe200078e0a65 */
[----:B------:R-:W-:Y:S01]  /*7b60*/  ISETP.GE.AND P0, PT, R17, RZ, PT ;  /* 0x000000ff1100720c */ /* 0x000fe20003f06270 */
[----:B------:R-:W-:Y:S02]  /*7b70*/  @!P6 IMAD.IADD R4, R4, 0x1, -R108 ;  /* 0x000000010404e824 */ /* 0x000fe400078e0a6c */
[----:B------:R-:W-:Y:S02]  /*7b80*/  IMAD.MOV.U32 R94, RZ, RZ, R5 ;  /* 0x000000ffff5e7224 */ /* 0x000fe400078e0005 */
[----:B------:R-:W-:Y:S02]  /*7b90*/  IMAD.MOV R5, RZ, RZ, -R12 ;  /* 0x000000ffff057224 */ /* 0x000fe400078e0a0c */
[--C-:B------:R-:W-:Y:S02]  /*7ba0*/  @!P1 IMAD.IADD R6, R6, 0x1, -R108.reuse ;  /* 0x0000000106069824 */ /* 0x100fe400078e0a6c */
[----:B------:R-:W-:Y:S01]  /*7bb0*/  @!P3 IMAD.IADD R11, R11, 0x1, -R108 ;  /* 0x000000010b0bb824 */ /* 0x000fe200078e0a6c */
[----:B------:R-:W-:Y:S01]  /*7bc0*/  ISETP.GE.AND P3, PT, R16, RZ, PT ;  /* 0x000000ff1000720c */ /* 0x000fe20003f66270 */
[----:B------:R-:W-:Y:S01]  /*7bd0*/  IMAD.MOV.U32 R93, RZ, RZ, R4 ;  /* 0x000000ffff5d7224 */ /* 0x000fe200078e0004 */
[----:B------:R-:W-:Y:S01]  /*7be0*/  ISETP.GE.AND P6, PT, R15, RZ, PT ;  /* 0x000000ff0f00720c */ /* 0x000fe20003fc6270 */
[C---:B------:R-:W-:Y:S01]  /*7bf0*/  IMAD R4, R108.reuse, R5, R7 ;  /* 0x000000056c047224 */ /* 0x040fe200078e0207 */
[----:B------:R-:W-:Y:S01]  /*7c00*/  LOP3.LUT R8, R109, 0x38, RZ, 0xfc, !PT ;  /* 0x000000386d087812 */ /* 0x000fe200078efcff */
[----:B------:R-:W-:Y:S01]  /*7c10*/  IMAD.MOV.U32 R95, RZ, RZ, R11 ;  /* 0x000000ffff5f7224 */ /* 0x000fe200078e000b */
[----:B------:R-:W-:Y:S01]  /*7c20*/  ISETP.GT.U32.AND P1, PT, R108, R6, PT ;  /* 0x000000066c00720c */ /* 0x000fe20003f24070 */
[----:B------:R-:W-:Y:S01]  /*7c30*/  @!P4 IMAD.IADD R10, R10, 0x1, -R108 ;  /* 0x000000010a0ac824 */ /* 0x000fe200078e0a6c */
[----:B------:R-:W-:-:S02]  /*7c40*/  IABS R11, R8 ;  /* 0x00000008000b7213 */ /* 0x000fc40000000000 */
[----:B------:R-:W-:Y:S01]  /*7c50*/  ISETP.GT.U32.AND P4, PT, R108, R4, PT ;  /* 0x000000046c00720c */ /* 0x000fe20003f84070 */
[----:B------:R-:W-:Y:S01]  /*7c60*/  @!P0 IMAD.MOV R95, RZ, RZ, -R95 ;  /* 0x000000ffff5f8224 */ /* 0x000fe200078e0a5f */
[----:B------:R-:W-:Y:S01]  /*7c70*/  ISETP.GE.AND P0, PT, R20, RZ, PT ;  /* 0x000000ff1400720c */ /* 0x000fe20003f06270 */
[----:B------:R-:W-:Y:S01]  /*7c80*/  IMAD.HI.U32 R7, R110, R11, RZ ;  /* 0x0000000b6e077227 */ /* 0x000fe200078e00ff */
[----:B------:R-:W-:-:S03]  /*7c90*/  LOP3.LUT R5, R109, 0x3a, RZ, 0xfc, !PT ;  /* 0x0000003a6d057812 */ /* 0x000fc600078efcff */
[----:B------:R-:W-:Y:S01]  /*7ca0*/  @!P3 IMAD.MOV R94, RZ, RZ, -R94 ;  /* 0x000000ffff5eb224 */ /* 0x000fe200078e0a5e */
[----:B------:R-:W-:Y:S01]  /*7cb0*/  ISETP.GE.AND P3, PT, R13, RZ, PT ;  /* 0x000000ff0d00720c */ /* 0x000fe20003f66270 */
[----:B------:R-:W-:Y:S01]  /*7cc0*/  @!P6 IMAD.MOV R93, RZ, RZ, -R93 ;  /* 0x000000ffff5de224 */ /* 0x000fe200078e0a5d */
[----:B------:R-:W-:Y:S01]  /*7cd0*/  ISETP.GE.AND P6, PT, R9, RZ, PT ;  /* 0x000000ff0900720c */ /* 0x000fe20003fc6270 */
[----:B------:R-:W-:Y:S01]  /*7ce0*/  IMAD.MOV R7, RZ, RZ, -R7 ;  /* 0x000000ffff077224 */ /* 0x000fe200078e0a07 */
[----:B------:R-:W-:Y:S01]  /*7cf0*/  IABS R9, R5 ;  /* 0x0000000500097213 */ /* 0x000fe20000000000 */
[----:B------:R-:W-:Y:S01]  /*7d00*/  @!P1 IMAD.IADD R6, R6, 0x1, -R108 ;  /* 0x0000000106069824 */ /* 0x000fe200078e0a6c */
[----:B------:R-:W-:Y:S01]  /*7d10*/  ISETP.GE.AND P1, PT, R8, RZ, PT ;  /* 0x000000ff0800720c */ /* 0x000fe20003f26270 */
[----:B------:R-:W-:Y:S02]  /*7d20*/  IMAD R8, R108, R7, R11 ;  /* 0x000000076c087224 */ /* 0x000fe400078e020b */
[----:B------:R-:W-:-:S02]  /*7d30*/  IMAD.MOV.U32 R92, RZ, RZ, R10 ;  /* 0x000000ffff5c7224 */ /* 0x000fc400078e000a */
[----:B------:R-:W-:Y:S02]  /*7d40*/  @!P4 IMAD.IADD R4, R4, 0x1, -R108 ;  /* 0x000000010404c824 */ /* 0x000fe400078e0a6c */
[----:B------:R-:W-:Y:S02]  /*7d50*/  IMAD.MOV.U32 R7, RZ, RZ, R9 ;  /* 0x000000ffff077224 */ /* 0x000fe400078e0009 */
[----:B------:R-:W-:Y:S01]  /*7d60*/  @!P0 IMAD.MOV R92, RZ, RZ, -R92 ;  /* 0x000000ffff5c8224 */ /* 0x000fe200078e0a5c */
[C---:B------:R-:W-:Y:S01]  /*7d70*/  ISETP.GT.U32.AND P0, PT, R108.reuse, R8, PT ;  /* 0x000000086c00720c */ /* 0x040fe20003f04070 */
[----:B------:R-:W-:Y:S01]  /*7d80*/  IMAD.MOV.U32 R91, RZ, RZ, R6 ;  /* 0x000000ffff5b7224 */ /* 0x000fe200078e0006 */
[----:B------:R-:W-:Y:S01]  /*7d90*/  ISETP.GT.U32.AND P4, PT, R108, R4, PT ;  /* 0x000000046c00720c */ /* 0x000fe20003f84070 */
[----:B------:R-:W-:Y:S01]  /*7da0*/  IMAD.HI.U32 R9, R110, R7, RZ ;  /* 0x000000076e097227 */ /* 0x000fe200078e00ff */
[----:B------:R-:W-:-:S03]  /*7db0*/  LOP3.LUT R14, R109, 0x3c, RZ, 0xfc, !PT ;  /* 0x0000003c6d0e7812 */ /* 0x000fc600078efcff */
[----:B------:R-:W-:Y:S01]  /*7dc0*/  @!P3 IMAD.MOV R91, RZ, RZ, -R91 ;  /* 0x000000ffff5bb224 */ /* 0x000fe200078e0a5b */
[----:B------:R-:W-:Y:S01]  /*7dd0*/  ISETP.GE.AND P3, PT, R5, RZ, PT ;  /* 0x000000ff0500720c */ /* 0x000fe20003f66270 */
[----:B------:R-:W-:Y:S01]  /*7de0*/  IMAD.MOV R5, RZ, RZ, -R9 ;  /* 0x000000ffff057224 */ /* 0x000fe200078e0a09 */
[----:B------:R-:W-:Y:S02]  /*7df0*/  IABS R11, R14 ;  /* 0x0000000e000b7213 */ /* 0x000fe40000000000 */
[----:B------:R-:W-:Y:S01]  /*7e00*/  LOP3.LUT R13, R109, 0x40, RZ, 0xfc, !PT ;  /* 0x000000406d0d7812 */ /* 0x000fe200078efcff */
[----:B------:R-:W-:Y:S02]  /*7e10*/  IMAD R5, R108, R5, R7 ;  /* 0x000000056c057224 */ /* 0x000fe400078e0207 */
[----:B------:R-:W-:Y:S01]  /*7e20*/  @!P0 IMAD.IADD R8, R8, 0x1, -R108 ;  /* 0x0000000108088824 */ /* 0x000fe200078e0a6c */
[----:B------:R-:W-:Y:S01]  /*7e30*/  IABS R6, R13 ;  /* 0x0000000d00067213 */ /* 0x000fe20000000000 */
[----:B------:R-:W-:-:S04]  /*7e40*/  IMAD.HI.U32 R10, R110, R11, RZ ;  /* 0x0000000b6e0a7227 */ /* 0x000fc800078e00ff */
[----:B------:R-:W-:Y:S01]  /*7e50*/  @!P4 IMAD.IADD R4, R4, 0x1, -R108 ;  /* 0x000000010404c824 */ /* 0x000fe200078e0a6c */
[C---:B------:R-:W-:Y:S01]  /*7e60*/  ISETP.GT.U32.AND P4, PT, R108.reuse, R5, PT ;  /* 0x000000056c00720c */ /* 0x040fe20003f84070 */
[----:B------:R-:W-:Y:S01]  /*7e70*/  IMAD.MOV R7, RZ, RZ, -R10 ;  /* 0x000000ffff077224 */ /* 0x000fe200078e0a0a */
[----:B------:R-:W-:Y:S01]  /*7e80*/  ISETP.GT.U32.AND P0, PT, R108, R8, PT ;  /* 0x000000086c00720c */ /* 0x000fe20003f04070 */
[----:B------:R-:W-:Y:S01]  /*7e90*/  IMAD.HI.U32 R10, R110, R6, RZ ;  /* 0x000000066e0a7227 */ /* 0x000fe200078e00ff */
[----:B------:R-:W-:-:S03]  /*7ea0*/  LOP3.LUT R12, R109, 0x42, RZ, 0xfc, !PT ;  /* 0x000000426d0c7812 */ /* 0x000fc600078efcff */
[----:B------:R-:W-:Y:S02]  /*7eb0*/  IMAD.MOV.U32 R90, RZ, RZ, R4 ;  /* 0x000000ffff5a7224 */ /* 0x000fe400078e0004 */
[----:B------:R-:W-:Y:S01]  /*7ec0*/  IMAD.MOV R4, RZ, RZ, -R10 ;  /* 0x000000ffff047224 */ /* 0x000fe200078e0a0a */
[----:B------:R-:W-:-:S03]  /*7ed0*/  IABS R9, R12 ;  /* 0x0000000c00097213 */ /* 0x000fc60000000000 */
[----:B------:R-:W-:Y:S02]  /*7ee0*/  IMAD R4, R108, R4, R6 ;  /* 0x000000046c047224 */ /* 0x000fe400078e0206 */
[--C-:B------:R-:W-:Y:S02]  /*7ef0*/  @!P4 IMAD.IADD R5, R5, 0x1, -R108.reuse ;  /* 0x000000010505c824 */ /* 0x100fe400078e0a6c */
[----:B------:R-:W-:Y:S01]  /*7f00*/  @!P0 IMAD.IADD R8, R8, 0x1, -R108 ;  /* 0x0000000108088824 */ /* 0x000fe200078e0a6c */
[C---:B------:R-:W-:Y:S01]  /*7f10*/  ISETP.GT.U32.AND P0, PT, R108.reuse, R4, PT ;  /* 0x000000046c00720c */ /* 0x040fe20003f04070 */
[C---:B------:R-:W-:Y:S01]  /*7f20*/  IMAD R7, R108.reuse, R7, R11 ;  /* 0x000000076c077224 */ /* 0x040fe200078e020b */
[----:B------:R-:W-:Y:S01]  /*7f30*/  ISETP.GT.U32.AND P4, PT, R108, R5, PT ;  /* 0x000000056c00720c */ /* 0x000fe20003f84070 */
[----:B------:R-:W-:-:S04]  /*7f40*/  IMAD.HI.U32 R11, R110, R9, RZ ;  /* 0x000000096e0b7227 */ /* 0x000fc800078e00ff */
[----:B------:R-:W-:Y:S02]  /*7f50*/  IMAD.MOV R10, RZ, RZ, -R11 ;  /* 0x000000ffff0a7224 */ /* 0x000fe400078e0a0b */
[----:B------:R-:W-:Y:S02]  /*7f60*/  @!P6 IMAD.MOV R90, RZ, RZ, -R90 ;  /* 0x000000ffff5ae224 */ /* 0x000fe400078e0a5a */
[C---:B------:R-:W-:Y:S01]  /*7f70*/  IMAD R6, R108.reuse, R10, R9 ;  /* 0x0000000a6c067224 */ /* 0x040fe200078e0209 */
[----:B------:R-:W-:Y:S02]  /*7f80*/  LOP3.LUT R10, R109, 0x44, RZ, 0xfc, !PT ;  /* 0x000000446d0a7812 */ /* 0x000fe400078efcff */
[----:B------:R-:W-:Y:S01]  /*7f90*/  ISETP.GT.U32.AND P6, PT, R108, R7, PT ;  /* 0x000000076c00720c */ /* 0x000fe20003fc4070 */
[----:B------:R-:W-:Y:S01]  /*7fa0*/  IMAD.MOV.U32 R89, RZ, RZ, R8 ;  /* 0x000000ffff597224 */ /* 0x000fe200078e0008 */
[----:B------:R-:W-:Y:S01]  /*7fb0*/  IABS R8, R10 ;  /* 0x0000000a00087213 */ /* 0x000fe20000000000 */
[----:B------:R-:W-:-:S02]  /*7fc0*/  @!P0 IMAD.IADD R4, R4, 0x1, -R108 ;  /* 0x0000000104048824 */ /* 0x000fc400078e0a6c */
[----:B------:R-:W-:Y:S01]  /*7fd0*/  @!P4 IMAD.IADD R5, R5, 0x1, -R108 ;  /* 0x000000010505c824 */ /* 0x000fe200078e0a6c */
[C---:B------:R-:W-:Y:S02]  /*7fe0*/  ISETP.GT.U32.AND P4, PT, R108.reuse, R6, PT ;  /* 0x000000066c00720c */ /* 0x040fe40003f84070 */
[----:B------:R-:W-:Y:S01]  /*7ff0*/  ISETP.GT.U32.AND P0, PT, R108, R4, PT ;  /* 0x000000046c00720c */ /* 0x000fe20003f04070 */
[----:B------:R-:W-:Y:S02]  /*8000*/  IMAD.MOV.U32 R88, RZ, RZ, R5 ;  /* 0x000000ffff587224 */ /* 0x000fe400078e0005 */
[----:B------:R-:W-:-:S04]  /*8010*/  IMAD.HI.U32 R5, R110, R8, RZ ;  /* 0x000000086e057227 */ /* 0x000fc800078e00ff */
[----:B------:R-:W-:Y:S02]  /*8020*/  IMAD.MOV R5, RZ, RZ, -R5 ;  /* 0x000000ffff057224 */ /* 0x000fe400078e0a05 */
[----:B------:R-:W-:Y:S02]  /*8030*/  @!P6 IMAD.IADD R7, R7, 0x1, -R108 ;  /* 0x000000010707e824 */ /* 0x000fe400078e0a6c */
[C---:B------:R-:W-:Y:S02]  /*8040*/  IMAD R5, R108.reuse, R5, R8 ;  /* 0x000000056c057224 */ /* 0x040fe400078e0208 */
[----:B------:R-:W-:Y:S01]  /*8050*/  @!P1 IMAD.MOV R89, RZ, RZ, -R89 ;  /* 0x000000ffff599224 */ /* 0x000fe200078e0a59 */
[----:B------:R-:W-:Y:S01]  /*8060*/  ISETP.GT.U32.AND P1, PT, R108, R7, PT ;  /* 0x000000076c00720c */ /* 0x000fe20003f24070 */
[--C-:B------:R-:W-:Y:S02]  /*8070*/  @!P4 IMAD.IADD R6, R6, 0x1, -R108.reuse ;  /* 0x000000010606c824 */ /* 0x100fe400078e0a6c */
[----:B------:R-:W-:Y:S01]  /*8080*/  @!P0 IMAD.IADD R4, R4, 0x1, -R108 ;  /* 0x0000000104048824 */ /* 0x000fe200078e0a6c */
[----:B------:R-:W-:Y:S01]  /*8090*/  ISETP.GT.U32.AND P0, PT, R108, R5, PT ;  /* 0x000000056c00720c */ /* 0x000fe20003f04070 */
[----:B------:R-:W-:Y:S01]  /*80a0*/  @!P3 IMAD.MOV R88, RZ, RZ, -R88 ;  /* 0x000000ffff58b224 */ /* 0x000fe200078e0a58 */
[----:B------:R-:W-:-:S02]  /*80b0*/  ISETP.GE.AND P3, PT, R13, RZ, PT ;  /* 0x000000ff0d00720c */ /* 0x000fc40003f66270 */
[----:B------:R-:W-:Y:S02]  /*80c0*/  ISETP.GT.U32.AND P4, PT, R108, R6, PT ;  /* 0x000000066c00720c */ /* 0x000fe40003f84070 */
[----:B------:R-:W-:Y:S01]  /*80d0*/  LOP3.LUT R9, R109, 0x48, RZ, 0xfc, !PT ;  /* 0x000000486d097812 */ /* 0x000fe200078efcff */
[----:B------:R-:W-:Y:S02]  /*80e0*/  IMAD.MOV.U32 R86, RZ, RZ, R4 ;  /* 0x000000ffff567224 */ /* 0x000fe400078e0004 */
[--C-:B------:R-:W-:Y:S01]  /*80f0*/  @!P1 IMAD.IADD R7, R7, 0x1, -R108.reuse ;  /* 0x0000000107079824 */ /* 0x100fe200078e0a6c */
[----:B------:R-:W-:Y:S02]  /*8100*/  IABS R8, R9 ;  /* 0x0000000900087213 */ /* 0x000fe40000000000 */
[----:B------:R-:W-:Y:S01]  /*8110*/  ISETP.GE.AND P6, PT, R14, RZ, PT ;  /* 0x000000ff0e00720c */ /* 0x000fe20003fc6270 */
[----:B------:R-:W-:Y:S01]  /*8120*/  @!P0 IMAD.IADD R5, R5, 0x1, -R108 ;  /* 0x0000000105058824 */ /* 0x000fe200078e0a6c */
[----:B------:R-:W-:Y:S01]  /*8130*/  ISETP.GE.AND P1, PT, R12, RZ, PT ;  /* 0x000000ff0c00720c */ /* 0x000fe20003f26270 */
[----:B------:R-:W-:Y:S01]  /*8140*/  IMAD.MOV.U32 R87, RZ, RZ, R7 ;  /* 0x000000ffff577224 */ /* 0x000fe200078e0007 */
[----:B------:R-:W-:Y:S01]  /*8150*/  LOP3.LUT R4, R109, 0x4a, RZ, 0xfc, !PT ;  /* 0x0000004a6d047812 */ /* 0x000fe200078efcff */
[----:B------:R-:W-:Y:S01]  /*8160*/  IMAD.HI.U32 R7, R110, R8, RZ ;  /* 0x000000086e077227 */ /* 0x000fe200078e00ff */
[----:B------:R-:W-:-:S03]  /*8170*/  ISETP.GT.U32.AND P0, PT, R108, R5, PT ;  /* 0x000000056c00720c */ /* 0x000fc60003f04070 */
[----:B------:R-:W-:Y:S01]  /*8180*/  @!P3 IMAD.MOV R86, RZ, RZ, -R86 ;  /* 0x000000ffff56b224 */ /* 0x000fe200078e0a56 */
[----:B------:R-:W-:Y:S01]  /*8190*/  ISETP.GE.AND P3, PT, R9, RZ, PT ;  /* 0x000000ff0900720c */ /* 0x000fe20003f66270 */
[----:B------:R-:W-:Y:S01]  /*81a0*/  @!P4 IMAD.IADD R6, R6, 0x1, -R108 ;  /* 0x000000010606c824 */ /* 0x000fe200078e0a6c */
[----:B------:R-:W-:Y:S02]  /*81b0*/  ISETP.GE.AND P4, PT, R4, RZ, PT ;  /* 0x000000ff0400720c */ /* 0x000fe40003f86270 */
[----:B------:R-:W-:Y:S01]  /*81c0*/  IABS R9, R4 ;  /* 0x0000000400097213 */ /* 0x000fe20000000000 */
[----:B------:R-:W-:Y:S02]  /*81d0*/  IMAD.MOV R4, RZ, RZ, -R7 ;  /* 0x000000ffff047224 */ /* 0x000fe400078e0a07 */
[----:B------:R-:W-:Y:S02]  /*81e0*/  IMAD.MOV.U32 R85, RZ, RZ, R6 ;  /* 0x000000ffff557224 */ /* 0x000fe400078e0006 */
[----:B------:R-:W-:-:S02]  /*81f0*/  IMAD R4, R108, R4, R8 ;  /* 0x000000046c047224 */ /* 0x000fc400078e0208 */
[----:B------:R-:W-:Y:S01]  /*8200*/  @!P6 IMAD.MOV R87, RZ, RZ, -R87 ;  /* 0x000000ffff57e224 */ /* 0x000fe200078e0a57 */
[----:B------:R-:W-:Y:S01]  /*8210*/  ISETP.GE.AND P6, PT, R10, RZ, PT ;  /* 0x000000ff0a00720c */ /* 0x000fe20003fc6270 */
[----:B------:R-:W-:-:S04]  /*8220*/  IMAD.HI.U32 R10, R110, R9, RZ ;  /* 0x000000096e0a7227 */ /* 0x000fc800078e00ff */
[----:B------:R-:W-:Y:S01]  /*8230*/  @!P1 IMAD.MOV R85, RZ, RZ, -R85 ;  /* 0x000000ffff559224 */ /* 0x000fe200078e0a55 */
[C---:B------:R-:W-:Y:S01]  /*8240*/  ISETP.GT.U32.AND P1, PT, R108.reuse, R4, PT ;  /* 0x000000046c00720c */ /* 0x040fe20003f24070 */
[----:B------:R-:W-:Y:S02]  /*8250*/  IMAD.MOV R6, RZ, RZ, -R10 ;  /* 0x000000ffff067224 */ /* 0x000fe400078e0a0a */
[----:B------:R-:W-:Y:S02]  /*8260*/  @!P0 IMAD.IADD R5, R5, 0x1, -R108 ;  /* 0x0000000105058824 */ /* 0x000fe400078e0a6c */
[----:B------:R-:W-:Y:S02]  /*8270*/  IMAD R6, R108, R6, R9 ;  /* 0x000000066c067224 */ /* 0x000fe400078e0209 */
[----:B------:R-:W-:Y:S01]  /*8280*/  IMAD.MOV.U32 R84, RZ, RZ, R5 ;  /* 0x000000ffff547224 */ /* 0x000fe200078e0005 */
[----:B------:R-:W-:-:S03]  /*8290*/  LOP3.LUT R7, R109, 0x4c, RZ, 0xfc, !PT ;  /* 0x0000004c6d077812 */ /* 0x000fc600078efcff */
[----:B------:R-:W-:Y:S01]  /*82a0*/  @!P6 IMAD.MOV R84, RZ, RZ, -R84 ;  /* 0x000000ffff54e224 */ /* 0x000fe200078e0a54 */
[----:B------:R-:W-:Y:S01]  /*82b0*/  ISETP.GT.U32.AND P6, PT, R108, R6, PT ;  /* 0x000000066c00720c */ /* 0x000fe20003fc4070 */
[----:B------:R-:W-:Y:S01]  /*82c0*/  @!P1 IMAD.IADD R4, R4, 0x1, -R108 ;  /* 0x0000000104049824 */ /* 0x000fe200078e0a6c */
[----:B------:R-:W-:Y:S02]  /*82d0*/  IABS R8, R7 ;  /* 0x0000000700087213 */ /* 0x000fe40000000000 */
[----:B------:R-:W-:Y:S02]  /*82e0*/  ISETP.GE.AND P0, PT, R7, RZ, PT ;  /* 0x000000ff0700720c */ /* 0x000fe40003f06270 */
[----:B------:R-:W-:Y:S01]  /*82f0*/  ISETP.GT.U32.AND P1, PT, R108, R4, PT ;  /* 0x000000046c00720c */ /* 0x000fe20003f24070 */
[----:B------:R-:W-:-:S04]  /*8300*/  IMAD.HI.U32 R7, R110, R8, RZ ;  /* 0x000000086e077227 */ /* 0x000fc800078e00ff */
[----:B------:R-:W-:Y:S02]  /*8310*/  IMAD.MOV R5, RZ, RZ, -R7 ;  /* 0x000000ffff057224 */ /* 0x000fe400078e0a07 */
[----:B------:R-:W-:Y:S02]  /*8320*/  @!P6 IMAD.IADD R6, R6, 0x1, -R108 ;  /* 0x000000010606e824 */ /* 0x000fe400078e0a6c */
[C---:B------:R-:W-:Y:S01]  /*8330*/  IMAD R5, R108.reuse, R5, R8 ;  /* 0x000000056c057224 */ /* 0x040fe200078e0208 */
[----:B------:R-:W-:Y:S02]  /*8340*/  LOP3.LUT R7, R109, 0x50, RZ, 0xfc, !PT ;  /* 0x000000506d077812 */ /* 0x000fe400078efcff */
[----:B------:R-:W-:Y:S01]  /*8350*/  ISETP.GT.U32.AND P6, PT, R108, R6, PT ;  /* 0x000000066c00720c */ /* 0x000fe20003fc4070 */
[----:B------:R-:W-:Y:S01]  /*8360*/  @!P1 IMAD.IADD R4, R4, 0x1, -R108 ;  /* 0x0000000104049824 */ /* 0x000fe200078e0a6c */
[----:B------:R-:W-:Y:S02]  /*8370*/  ISETP.GT.U32.AND P1, PT, R108, R5, PT ;  /* 0x000000056c00720c */ /* 0x000fe40003f24070 */
[----:B------:R-:W-:Y:S01]  /*8380*/  IABS R8, R7 ;  /* 0x0000000700087213 */ /* 0x000fe20000000000 */
[----:B------:R-:W-:-:S04]  /*8390*/  IMAD.MOV.U32 R83, RZ, RZ, R4 ;  /* 0x000000ffff537224 */ /* 0x000fc800078e0004 */
[----:B------:R-:W-:-:S04]  /*83a0*/  IMAD.HI.U32 R9, R110, R8, RZ ;  /* 0x000000086e097227 */ /* 0x000fc800078e00ff */
[----:B------:R-:W-:Y:S02]  /*83b0*/  IMAD.MOV R4, RZ, RZ, -R9 ;  /* 0x000000ffff047224 */ /* 0x000fe400078e0a09 */
[--C-:B------:R-:W-:Y:S02]  /*83c0*/  @!P6 IMAD.IADD R6, R6, 0x1, -R108.reuse ;  /* 0x000000010606e824 */ /* 0x100fe400078e0a6c */
[----:B------:R-:W-:Y:S02]  /*83d0*/  @!P1 IMAD.IADD R5, R5, 0x1, -R108 ;  /* 0x0000000105059824 */ /* 0x000fe400078e0a6c */
[----:B------:R-:W-:Y:S02]  /*83e0*/  IMAD R4, R108, R4, R8 ;  /* 0x000000046c047224 */ /* 0x000fe400078e0208 */
[----:B------:R-:W-:Y:S02]  /*83f0*/  IMAD.MOV.U32 R82, RZ, RZ, R6 ;  /* 0x000000ffff527224 */ /* 0x000fe400078e0006 */
[----:B------:R-:W-:Y:S01]  /*8400*/  @!P3 IMAD.MOV R83, RZ, RZ, -R83 ;  /* 0x000000ffff53b224 */ /* 0x000fe200078e0a53 */
[----:B------:R-:W-:Y:S01]  /*8410*/  ISETP.GE.AND P3, PT, R7, RZ, PT ;  /* 0x000000ff0700720c */ /* 0x000fe20003f66270 */
[----:B------:R-:W-:Y:S01]  /*8420*/  @!P4 IMAD.MOV R82, RZ, RZ, -R82 ;  /* 0x000000ffff52c224 */ /* 0x000fe200078e0a52 */
[----:B------:R-:W-:-:S02]  /*8430*/  LOP3.LUT R7, R109, 0x52, RZ, 0xfc, !PT ;  /* 0x000000526d077812 */ /* 0x000fc400078efcff */
[C---:B------:R-:W-:Y:S02]  /*8440*/  ISETP.GT.U32.AND P1, PT, R108.reuse, R5, PT ;  /* 0x000000056c00720c */ /* 0x040fe40003f24070 */
[----:B------:R-:W-:Y:S02]  /*8450*/  ISETP.GT.U32.AND P4, PT, R108, R4, PT ;  /* 0x000000046c00720c */ /* 0x000fe40003f84070 */
[----:B------:R-:W-:Y:S02]  /*8460*/  IABS R9, R7 ;  /* 0x0000000700097213 */ /* 0x000fe40000000000 */
[----:B------:R-:W-:-:S03]  /*8470*/  ISETP.GE.AND P6, PT, R7, RZ, PT ;  /* 0x000000ff0700720c */ /* 0x000fc60003fc6270 */
[----:B------:R-:W-:Y:S01]  /*8480*/  IMAD.HI.U32 R10, R110, R9, RZ ;  /* 0x000000096e0a7227 */ /* 0x000fe200078e00ff */
[----:B------:R-:W-:-:S03]  /*8490*/  LOP3.LUT R7, R109, 0x54, RZ, 0xfc, !PT ;  /* 0x000000546d077812 */ /* 0x000fc600078efcff */
[----:B------:R-:W-:Y:S02]  /*84a0*/  IMAD.MOV R6, RZ, RZ, -R10 ;  /* 0x000000ffff067224 */ /* 0x000fe400078e0a0a */
[--C-:B------:R-:W-:Y:S01]  /*84b0*/  @!P1 IMAD.IADD R5, R5, 0x1, -R108.reuse ;  /* 0x0000000105059824 */ /* 0x100fe200078e0a6c */
[----:B------:R-:W-:Y:S01]  /*84c0*/  IABS R8, R7 ;  /* 0x0000000700087213 */ /* 0x000fe20000000000 */
[----:B------:R-:W-:Y:S02]  /*84d0*/  @!P4 IMAD.IADD R4, R4, 0x1, -R108 ;  /* 0x000000010404c824 */ /* 0x000fe400078e0a6c */
[----:B------:R-:W-:Y:S02]  /*84e0*/  IMAD R6, R108, R6, R9 ;  /* 0x000000066c067224 */ /* 0x000fe400078e0209 */
[----:B------:R-:W-:Y:S01]  /*84f0*/  IMAD.MOV.U32 R81, RZ, RZ, R5 ;  /* 0x000000ffff517224 */ /* 0x000fe200078e0005 */
[----:B------:R-:W-:Y:S01]  /*8500*/  ISETP.GE.AND P1, PT, R7, RZ, PT ;  /* 0x000000ff0700720c */ /* 0x000fe20003f26270 */
[----:B------:R-:W-:Y:S01]  /*8510*/  IMAD.HI.U32 R7, R110, R8, RZ ;  /* 0x000000086e077227 */ /* 0x000fe200078e00ff */
[----:B------:R-:W-:-:S03]  /*8520*/  ISETP.GT.U32.AND P4, PT, R108, R4, PT ;  /* 0x000000046c00720c */ /* 0x000fc60003f84070 */
[----:B------:R-:W-:Y:S01]  /*8530*/  @!P0 IMAD.MOV R81, RZ, RZ, -R81 ;  /* 0x000000ffff518224 */ /* 0x000fe200078e0a51 */
[----:B------:R-:W-:Y:S01]  /*8540*/  ISETP.GT.U32.AND P0, PT, R108, R6, PT ;  /* 0x000000066c00720c */ /* 0x000fe20003f04070 */
[----:B------:R-:W-:-:S04]  /*8550*/  IMAD.MOV R5, RZ, RZ, -R7 ;  /* 0x000000ffff057224 */ /* 0x000fc800078e0a07 */
[----:B------:R-:W-:Y:S01]  /*8560*/  IMAD R5, R108, R5, R8 ;  /* 0x000000056c057224 */ /* 0x000fe200078e0208 */
[----:B------:R-:W-:-:S03]  /*8570*/  LOP3.LUT R7, R109, 0x58, RZ, 0xfc, !PT ;  /* 0x000000586d077812 */ /* 0x000fc600078efcff */
[----:B------:R-:W-:Y:S01]  /*8580*/  @!P4 IMAD.IADD R4, R4, 0x1, -R108 ;  /* 0x000000010404c824 */ /* 0x000fe200078e0a6c */
[----:B------:R-:W-:-:S03]  /*8590*/  ISETP.GT.U32.AND P4, PT, R108, R5, PT ;  /* 0x000000056c00720c */ /* 0x000fc60003f84070 */
[----:B------:R-:W-:Y:S01]  /*85a0*/  @!P0 IMAD.IADD R6, R6, 0x1, -R108 ;  /* 0x0000000106068824 */ /* 0x000fe200078e0a6c */
[----:B------:R-:W-:-:S04]  /*85b0*/  IABS R8, R7 ;  /* 0x0000000700087213 */ /* 0x000fc80000000000 */
[----:B------:R-:W-:Y:S01]  /*85c0*/  ISETP.GT.U32.AND P0, PT, R108, R6, PT ;  /* 0x000000066c00720c */ /* 0x000fe20003f04070 */
[----:B------:R-:W-:Y:S02]  /*85d0*/  IMAD.MOV.U32 R80, RZ, RZ, R4 ;  /* 0x000000ffff507224 */ /* 0x000fe400078e0004 */
[----:B------:R-:W-:-:S04]  /*85e0*/  IMAD.HI.U32 R9, R110, R8, RZ ;  /* 0x000000086e097227 */ /* 0x000fc800078e00ff */
[----:B------:R-:W-:Y:S02]  /*85f0*/  @!P4 IMAD.IADD R5, R5, 0x1, -R108 ;  /* 0x000000010505c824 */ /* 0x000fe400078e0a6c */
[----:B------:R-:W-:Y:S01]  /*8600*/  @!P3 IMAD.MOV R80, RZ, RZ, -R80 ;  /* 0x000000ffff50b224 */ /* 0x000fe200078e0a50 */
[----:B------:R-:W-:Y:S01]  /*8610*/  ISETP.GE.AND P3, PT, R7, RZ, PT ;  /* 0x000000ff0700720c */ /* 0x000fe20003f66270 */
[----:B------:R-:W-:Y:S01]  /*8620*/  IMAD.MOV R4, RZ, RZ, -R9 ;  /* 0x000000ffff047224 */ /* 0x000fe200078e0a09 */
[----:B------:R-:W-:Y:S01]  /*8630*/  LOP3.LUT R7, R109, 0x5a, RZ, 0xfc, !PT ;  /* 0x0000005a6d077812 */ /* 0x000fe200078efcff */
[----:B------:R-:W-:Y:S01]  /*8640*/  @!P0 IMAD.IADD R6, R6, 0x1, -R108 ;  /* 0x0000000106068824 */ /* 0x000fe200078e0a6c */
[C---:B------:R-:W-:Y:S01]  /*8650*/  ISETP.GT.U32.AND P4, PT, R108.reuse, R5, PT ;  /* 0x000000056c00720c */ /* 0x040fe20003f84070 */
[----:B------:R-:W-:Y:S01]  /*8660*/  IMAD R4, R108, R4, R8 ;  /* 0x000000046c047224 */ /* 0x000fe200078e0208 */
[----:B------:R-:W-:Y:S02]  /*8670*/  ISETP.GE.AND P0, PT, R7, RZ, PT ;  /* 0x000000ff0700720c */ /* 0x000fe40003f06270 */
[----:B------:R-:W-:-:S02]  /*8680*/  IABS R8, R7 ;  /* 0x0000000700087213 */ /* 0x000fc40000000000 */
[----:B------:R-:W-:-:S04]  /*8690*/  LOP3.LUT R7, R109, 0x5c, RZ, 0xfc, !PT ;  /* 0x0000005c6d077812 */ /* 0x000fc800078efcff */
[----:B------:R-:W-:Y:S01]  /*86a0*/  IABS R9, R7 ;  /* 0x0000000700097213 */ /* 0x000fe20000000000 */
[----:B------:R-:W-:-:S04]  /*86b0*/  IMAD.HI.U32 R10, R110, R8, RZ ;  /* 0x000000086e0a7227 */ /* 0x000fc800078e00ff */
[----:B------:R-:W-:Y:S02]  /*86c0*/  IMAD.MOV.U32 R79, RZ, RZ, R6 ;  /* 0x000000ffff4f7224 */ /* 0x000fe400078e0006 */
[----:B------:R-:W-:Y:S02]  /*86d0*/  IMAD.MOV.U32 R6, RZ, RZ, R9 ;  /* 0x000000ffff067224 */ /* 0x000fe400078e0009 */
[----:B------:R-:W-:Y:S02]  /*86e0*/  IMAD.MOV R9, RZ, RZ, -R10 ;  /* 0x000000ffff097224 */ /* 0x000fe400078e0a0a */
[----:B------:R-:W-:Y:S01]  /*86f0*/  @!P4 IMAD.IADD R5, R5, 0x1, -R108 ;  /* 0x000000010505c824 */ /* 0x000fe200078e0a6c */
[----:B------:R-:W-:Y:S01]  /*8700*/  ISETP.GE.AND P4, PT, R7, RZ, PT ;  /* 0x000000ff0700720c */ /* 0x000fe20003f86270 */
[----:B------:R-:W-:Y:S01]  /*8710*/  @!P6 IMAD.MOV R79, RZ, RZ, -R79 ;  /* 0x000000ffff4fe224 */ /* 0x000fe200078e0a4f */
[C---:B------:R-:W-:Y:S01]  /*8720*/  ISETP.GT.U32.AND P6, PT, R108.reuse, R4, PT ;  /* 0x000000046c00720c */ /* 0x040fe20003fc4070 */
[----:B------:R-:W-:-:S02]  /*8730*/  IMAD R7, R108, R9, R8 ;  /* 0x000000096c077224 */ /* 0x000fc400078e0208 */
[----:B------:R-:W-:-:S04]  /*8740*/  IMAD.MOV.U32 R120, RZ, RZ, R5 ;  /* 0x000000ffff787224 */ /* 0x000fc800078e0005 */
[----:B------:R-:W-:Y:S01]  /*8750*/  @!P1 IMAD.MOV R120, RZ, RZ, -R120 ;  /* 0x000000ffff789224 */ /* 0x000fe200078e0a78 */
[----:B------:R-:W-:Y:S01]  /*8760*/  ISETP.GT.U32.AND P1, PT, R108, R7, PT ;  /* 0x000000076c00720c */ /* 0x000fe20003f24070 */
[----:B------:R-:W-:-:S04]  /*8770*/  IMAD.HI.U32 R8, R110, R6, RZ ;  /* 0x000000066e087227 */ /* 0x000fc800078e00ff */
[----:B------:R-:W-:Y:S02]  /*8780*/  @!P6 IMAD.IADD R4, R4, 0x1, -R108 ;  /* 0x000000010404e824 */ /* 0x000fe400078e0a6c */
[----:B------:R-:W-:-:S03]  /*8790*/  IMAD.MOV R5, RZ, RZ, -R8 ;  /* 0x000000ffff057224 */ /* 0x000fc600078e0a08 */
[----:B------:R-:W-:-:S03]  /*87a0*/  ISETP.GT.U32.AND P6, PT, R108, R4, PT ;  /* 0x000000046c00720c */ /* 0x000fc60003fc4070 */
[----:B------:R-:W-:Y:S02]  /*87b0*/  @!P1 IMAD.IADD R7, R7, 0x1, -R108 ;  /* 0x0000000107079824 */ /* 0x000fe400078e0a6c */
[C---:B------:R-:W-:Y:S01]  /*87c0*/  IMAD R6, R108.reuse, R5, R6 ;  /* 0x000000056c067224 */ /* 0x040fe200078e0206 */
[----:B------:R-:W-:Y:S02]  /*87d0*/  LOP3.LUT R5, R109, 0x60, RZ, 0xfc, !PT ;  /* 0x000000606d057812 */ /* 0x000fe400078efcff */
[----:B------:R-:W-:Y:S02]  /*87e0*/  ISETP.GT.U32.AND P1, PT, R108, R7, PT ;  /* 0x000000076c00720c */ /* 0x000fe40003f24070 */
[----:B------:R-:W-:-:S03]  /*87f0*/  IABS R8, R5 ;  /* 0x0000000500087213 */ /* 0x000fc60000000000 */
[----:B------:R-:W-:Y:S01]  /*8800*/  @!P6 IMAD.IADD R4, R4, 0x1, -R108 ;  /* 0x000000010404e824 */ /* 0x000fe200078e0a6c */
[----:B------:R-:W-:Y:S01]  /*8810*/  ISETP.GT.U32.AND P6, PT, R108, R6, PT ;  /* 0x000000066c00720c */ /* 0x000fe20003fc4070 */
[----:B------:R-:W-:-:S04]  /*8820*/  IMAD.HI.U32 R9, R110, R8, RZ ;  /* 0x000000086e097227 */ /* 0x000fc800078e00ff */
[----:B------:R-:W-:Y:S02]  /*8830*/  IMAD.MOV.U32 R78, RZ, RZ, R4 ;  /* 0x000000ffff4e7224 */ /* 0x000fe400078e0004 */
[----:B------:R-:W-:Y:S02]  /*8840*/  IMAD.MOV R4, RZ, RZ, -R9 ;  /* 0x000000ffff047224 */ /* 0x000fe400078e0a09 */
[----:B------:R-:W-:Y:S02]  /*8850*/  @!P1 IMAD.IADD R7, R7, 0x1, -R108 ;  /* 0x0000000107079824 */ /* 0x000fe400078e0a6c */
[----:B------:R-:W-:Y:S01]  /*8860*/  @!P3 IMAD.MOV R78, RZ, RZ, -R78 ;  /* 0x000000ffff4eb224 */ /* 0x000fe200078e0a4e */
[----:B------:R-:W-:Y:S01]  /*8870*/  ISETP.GE.AND P3, PT, R5, RZ, PT ;  /* 0x000000ff0500720c */ /* 0x000fe20003f66270 */
[----:B------:R-:W-:Y:S02]  /*8880*/  IMAD R5, R108, R4, R8 ;  /* 0x000000046c057224 */ /* 0x000fe400078e0208 */
[----:B------:R-:W-:Y:S01]  /*8890*/  IMAD.MOV.U32 R77, RZ, RZ, R7 ;  /* 0x000000ffff4d7224 */ /* 0x000fe200078e0007 */
[----:B------:R-:W-:Y:S01]  /*88a0*/  LOP3.LUT R4, R109, 0x62, RZ, 0xfc, !PT ;  /* 0x000000626d047812 */ /* 0x000fe200078efcff */
[----:B------:R-:W-:-:S02]  /*88b0*/  @!P6 IMAD.IADD R6, R6, 0x1, -R108 ;  /* 0x000000010606e824 */ /* 0x000fc400078e0a6c */
[----:B------:R-:W-:Y:S01]  /*88c0*/  @!P0 IMAD.MOV R77, RZ, RZ, -R77 ;  /* 0x000000ffff4d8224 */ /* 0x000fe200078e0a4d */
[----:B------:R-:W-:Y:S02]  /*88d0*/  ISETP.GT.U32.AND P0, PT, R108, R5, PT ;  /* 0x000000056c00720c */ /* 0x000fe40003f04070 */
[----:B------:R-:W-:Y:S02]  /*88e0*/  ISETP.GE.AND P1, PT, R4, RZ, PT ;  /* 0x000000ff0400720c */ /* 0x000fe40003f26270 */
[----:B------:R-:W-:Y:S02]  /*88f0*/  IABS R4, R4 ;  /* 0x0000000400047213 */ /* 0x000fe40000000000 */
[----:B------:R-:W-:-:S03]  /*8900*/  ISETP.GT.U32.AND P6, PT, R108, R6, PT ;  /* 0x000000066c00720c */ /* 0x000fc60003fc4070 */
[----:B------:R-:W-:-:S04]  /*8910*/  IMAD.MOV.U32 R7, RZ, RZ, R4 ;  /* 0x000000ffff077224 */ /* 0x000fc800078e0004 */
[--C-:B------:R-:W-:Y:S02]  /*8920*/  @!P0 IMAD.IADD R5, R5, 0x1, -R108.reuse ;  /* 0x0000000105058824 */ /* 0x100fe400078e0a6c */
[----:B------:R-:W-:Y:S01]  /*8930*/  IMAD.HI.U32 R9, R110, R7, RZ ;  /* 0x000000076e097227 */ /* 0x000fe200078e00ff */
[----:B------:R-:W-:Y:S02]  /*8940*/  LOP3.LUT R4, R109, 0x64, RZ, 0xfc, !PT ;  /* 0x000000646d047812 */ /* 0x000fe400078efcff */
[----:B------:R-:W-:Y:S01]  /*8950*/  ISETP.GT.U32.AND P0, PT, R108, R5, PT ;  /* 0x000000056c00720c */ /* 0x000fe20003f04070 */
[----:B------:R-:W-:Y:S02]  /*8960*/  IMAD.MOV R9, RZ, RZ, -R9 ;  /* 0x000000ffff097224 */ /* 0x000fe400078e0a09 */
[----:B------:R-:W-:Y:S01]  /*8970*/  @!P6 IMAD.IADD R6, R6, 0x1, -R108 ;  /* 0x000000010606e824 */ /* 0x000fe200078e0a6c */
[----:B------:R-:W-:Y:S02]  /*8980*/  IABS R8, R4 ;  /* 0x0000000400087213 */ /* 0x000fe40000000000 */
[----:B------:R-:W-:Y:S01]  /*8990*/  ISETP.GE.AND P6, PT, R4, RZ, PT ;  /* 0x000000ff0400720c */ /* 0x000fe20003fc6270 */
[----:B------:R-:W-:-:S02]  /*89a0*/  IMAD R4, R108, R9, R7 ;  /* 0x000000096c047224 */ /* 0x000fc400078e0207 */
[----:B------:R-:W-:Y:S02]  /*89b0*/  IMAD.MOV.U32 R117, RZ, RZ, R6 ;  /* 0x000000ffff757224 */ /* 0x000fe400078e0006 */
[----:B------:R-:W-:-:S04]  /*89c0*/  IMAD.HI.U32 R7, R110, R8, RZ ;  /* 0x000000086e077227 */ /* 0x000fc800078e00ff */
[----:B------:R-:W-:Y:S01]  /*89d0*/  @!P4 IMAD.MOV R117, RZ, RZ, -R117 ;  /* 0x000000ffff75c224 */ /* 0x000fe200078e0a75 */
[C---:B------:R-:W-:Y:S01]  /*89e0*/  ISETP.GT.U32.AND P4, PT, R108.reuse, R4, PT ;  /* 0x000000046c00720c */ /* 0x040fe20003f84070 */
[----:B------:R-:W-:Y:S02]  /*89f0*/  IMAD.MOV R7, RZ, RZ, -R7 ;  /* 0x000000ffff077224 */ /* 0x000fe400078e0a07 */
[----:B------:R-:W-:Y:S02]  /*8a00*/  @!P0 IMAD.IADD R5, R5, 0x1, -R108 ;  /* 0x0000000105058824 */ /* 0x000fe400078e0a6c */
[----:B------:R-:W-:Y:S02]  /*8a10*/  IMAD R8, R108, R7, R8 ;  /* 0x000000076c087224 */ /* 0x000fe400078e0208 */
[----:B------:R-:W-:-:S04]  /*8a20*/  IMAD.MOV.U32 R76, RZ, RZ, R5 ;  /* 0x000000ffff4c7224 */ /* 0x000fc800078e0005 */
[----:B------:R-:W-:Y:S01]  /*8a30*/  @!P3 IMAD.MOV R76, RZ, RZ, -R76 ;  /* 0x000000ffff4cb224 */ /* 0x000fe200078e0a4c */
[----:B------:R-:W-:Y:S01]  /*8a40*/  ISETP.GT.U32.AND P3, PT, R108, R8, PT ;  /* 0x000000086c00720c */ /* 0x000fe20003f64070 */
[----:B------:R-:W-:Y:S01]  /*8a50*/  @!P4 IMAD.IADD R4, R4, 0x1, -R108 ;  /* 0x000000010404c824 */ /* 0x000fe200078e0a6c */
[----:B------:R-:W-:-:S04]  /*8a60*/  LOP3.LUT R6, R109, 0x68, RZ, 0xfc, !PT ;  /* 0x000000686d067812 */ /* 0x000fc800078efcff */
[----:B------:R-:W-:Y:S02]  /*8a70*/  ISETP.GT.U32.AND P4, PT, R108, R4, PT ;  /* 0x000000046c00720c */ /* 0x000fe40003f84070 */
[----:B------:R-:W-:Y:S02]  /*8a80*/  ISETP.GE.AND P0, PT, R6, RZ, PT ;  /* 0x000000ff0600720c */ /* 0x000fe40003f06270 */
[----:B------:R-:W-:Y:S02]  /*8a90*/  IABS R10, R6 ;  /* 0x00000006000a7213 */ /* 0x000fe40000000000 */
[----:B------:R-:W-:Y:S01]  /*8aa0*/  LOP3.LUT R6, R109, 0x6a, RZ, 0xfc, !PT ;  /* 0x0000006a6d067812 */ /* 0x000fe200078efcff */
[----:B------:R-:W-:Y:S02]  /*8ab0*/  @!P3 IMAD.IADD R8, R8, 0x1, -R108 ;  /* 0x000000010808b824 */ /* 0x000fe400078e0a6c */
[----:B------:R-:W-:Y:S01]  /*8ac0*/  IMAD.HI.U32 R5, R110, R10, RZ ;  /* 0x0000000a6e057227 */ /* 0x000fe200078e00ff */
[----:B------:R-:W-:-:S02]  /*8ad0*/  IABS R9, R6 ;  /* 0x0000000600097213 */ /* 0x000fc40000000000 */
[----:B------:R-:W-:Y:S01]  /*8ae0*/  ISETP.GT.U32.AND P3, PT, R108, R8, PT ;  /* 0x000000086c00720c */ /* 0x000fe20003f64070 */
[----:B------:R-:W-:Y:S02]  /*8af0*/  IMAD.MOV R5, RZ, RZ, -R5 ;  /* 0x000000ffff057224 */ /* 0x000fe400078e0a05 */
[----:B------:R-:W-:-:S04]  /*8b00*/  IMAD.HI.U32 R7, R110, R9, RZ ;  /* 0x000000096e077227 */ /* 0x000fc800078e00ff */
[----:B------:R-:W-:Y:S02]  /*8b10*/  @!P4 IMAD.IADD R4, R4, 0x1, -R108 ;  /* 0x000000010404c824 */ /* 0x000fe400078e0a6c */
[----:B------:R-:W-:Y:S02]  /*8b20*/  IMAD.MOV R7, RZ, RZ, -R7 ;  /* 0x000000ffff077224 */ /* 0x000fe400078e0a07 */
[C---:B------:R-:W-:Y:S02]  /*8b30*/  IMAD R10, R108.reuse, R5, R10 ;  /* 0x000000056c0a7224 */ /* 0x040fe400078e020a */
[----:B------:R-:W-:Y:S02]  /*8b40*/  IMAD.MOV.U32 R75, RZ, RZ, R4 ;  /* 0x000000ffff4b7224 */ /* 0x000fe400078e0004 */
[C---:B------:R-:W-:Y:S02]  /*8b50*/  IMAD R9, R108.reuse, R7, R9 ;  /* 0x000000076c097224 */ /* 0x040fe400078e0209 */
[----:B------:R-:W-:Y:S01]  /*8b60*/  @!P1 IMAD.MOV R75, RZ, RZ, -R75 ;  /* 0x000000ffff4b9224 */ /* 0x000fe200078e0a4b */
[----:B------:R-:W-:Y:S01]  /*8b70*/  ISETP.GT.U32.AND P1, PT, R108, R10, PT ;  /* 0x0000000a6c00720c */ /* 0x000fe20003f24070 */
[----:B------:R-:W-:Y:S01]  /*8b80*/  @!P3 IMAD.IADD R8, R8, 0x1, -R108 ;  /* 0x000000010808b824 */ /* 0x000fe200078e0a6c */
[----:B------:R-:W-:-:S02]  /*8b90*/  ISETP.GT.U32.AND P3, PT, R108, R9, PT ;  /* 0x000000096c00720c */ /* 0x000fc40003f64070 */
[C---:B------:R-:W-:Y:S02]  /*8ba0*/  LOP3.LUT R5, R109.reuse, 0x6c, RZ, 0xfc, !PT ;  /* 0x0000006c6d057812 */ /* 0x040fe400078efcff */
[----:B------:R-:W-:Y:S02]  /*8bb0*/  LOP3.LUT R11, R109, 0x70, RZ, 0xfc, !PT ;  /* 0x000000706d0b7812 */ /* 0x000fe400078efcff */
[----:B------:R-:W-:Y:S01]  /*8bc0*/  IABS R7, R5 ;  /* 0x0000000500077213 */ /* 0x000fe20000000000 */
[----:B------:R-:W-:-:S04]  /*8bd0*/  IMAD.MOV.U32 R114, RZ, RZ, R8 ;  /* 0x000000ffff727224 */ /* 0x000fc800078e0008 */
[--C-:B------:R-:W-:Y:S01]  /*8be0*/  @!P1 IMAD.IADD R10, R10, 0x1, -R108.reuse ;  /* 0x000000010a0a9824 */ /* 0x100fe200078e0a6c */
[----:B------:R-:W-:Y:S01]  /*8bf0*/  ISETP.GE.AND P4, PT, R6, RZ, PT ;  /* 0x000000ff0600720c */ /* 0x000fe20003f86270 */
[----:B------:R-:W-:Y:S01]  /*8c00*/  @!P3 IMAD.IADD R9, R9, 0x1, -R108 ;  /* 0x000000010909b824 */ /* 0x000fe200078e0a6c */
[----:B------:R-:W-:Y:S01]  /*8c10*/  IABS R6, R11 ;  /* 0x0000000b00067213 */ /* 0x000fe20000000000 */
[----:B------:R-:W-:Y:S01]  /*8c20*/  IMAD.HI.U32 R4, R110, R7, RZ ;  /* 0x000000076e047227 */ /* 0x000fe200078e00ff */
[----:B------:R-:W-:-:S03]  /*8c30*/  ISETP.GT.U32.AND P3, PT, R108, R10, PT ;  /* 0x0000000a6c00720c */ /* 0x000fc60003f64070 */
[----:B------:R-:W-:Y:S01]  /*8c40*/  @!P6 IMAD.MOV R114, RZ, RZ, -R114 ;  /* 0x000000ffff72e224 */ /* 0x000fe200078e0a72 */
[----:B------:R-:W-:Y:S01]  /*8c50*/  ISETP.GT.U32.AND P6, PT, R108, R9, PT ;  /* 0x000000096c00720c */ /* 0x000fe20003fc4070 */
[----:B------:R-:W-:-:S04]  /*8c60*/  IMAD.HI.U32 R12, R110, R6, RZ ;  /* 0x000000066e0c7227 */ /* 0x000fc800078e00ff */
[----:B------:R-:W-:Y:S02]  /*8c70*/  IMAD.MOV R4, RZ, RZ, -R4 ;  /* 0x000000ffff047224 */ /* 0x000fe400078e0a04 */
[----:B------:R-:W-:Y:S02]  /*8c80*/  IMAD.MOV R12, RZ, RZ, -R12 ;  /* 0x000000ffff0c7224 */ /* 0x000fe400078e0a0c */
[C---:B------:R-:W-:Y:S02]  /*8c90*/  IMAD R7, R108.reuse, R4, R7 ;  /* 0x000000046c077224 */ /* 0x040fe400078e0207 */
[----:B------:R-:W-:Y:S02]  /*8ca0*/  IMAD R6, R108, R12, R6 ;  /* 0x0000000c6c067224 */ /* 0x000fe400078e0206 */
[--C-:B------:R-:W-:Y:S01]  /*8cb0*/  @!P3 IMAD.IADD R10, R10, 0x1, -R108.reuse ;  /* 0x000000010a0ab824 */ /* 0x100fe200078e0a6c */
[C---:B------:R-:W-:Y:S01]  /*8cc0*/  ISETP.GT.U32.AND P3, PT, R108.reuse, R7, PT ;  /* 0x000000076c00720c */ /* 0x040fe20003f64070 */
[----:B------:R-:W-:Y:S01]  /*8cd0*/  @!P6 IMAD.IADD R9, R9, 0x1, -R108 ;  /* 0x000000010909e824 */ /* 0x000fe200078e0a6c */
[----:B------:R-:W-:-:S02]  /*8ce0*/  ISETP.GT.U32.AND P6, PT, R108, R6, PT ;  /* 0x000000066c00720c */ /* 0x000fc40003fc4070 */
[----:B------:R-:W-:Y:S02]  /*8cf0*/  LOP3.LUT R8, R109, 0x72, RZ, 0xfc, !PT ;  /* 0x000000726d087812 */ /* 0x000fe400078efcff */
[----:B------:R-:W-:Y:S02]  /*8d00*/  ISETP.GE.AND P1, PT, R5, RZ, PT ;  /* 0x000000ff0500720c */ /* 0x000fe40003f26270 */
[----:B------:R-:W-:-:S05]  /*8d10*/  IABS R5, R8 ;  /* 0x0000000800057213 */ /* 0x000fca0000000000 */
[--C-:B------:R-:W-:Y:S02]  /*8d20*/  @!P3 IMAD.IADD R7, R7, 0x1, -R108.reuse ;  /* 0x000000010707b824 */ /* 0x100fe400078e0a6c */
[----:B------:R-:W-:Y:S02]  /*8d30*/  @!P6 IMAD.IADD R6, R6, 0x1, -R108 ;  /* 0x000000010606e824 */ /* 0x000fe400078e0a6c */
[----:B------:R-:W-:Y:S01]  /*8d40*/  IMAD.HI.U32 R13, R110, R5, RZ ;  /* 0x000000056e0d7227 */ /* 0x000fe200078e00ff */
[----:B------:R-:W-:Y:S02]  /*8d50*/  ISETP.GT.U32.AND P6, PT, R108, R7, PT ;  /* 0x000000076c00720c */ /* 0x000fe40003fc4070 */
[----:B------:R-:W-:Y:S01]  /*8d60*/  LOP3.LUT R12, R109, 0x74, RZ, 0xfc, !PT ;  /* 0x000000746d0c7812 */ /* 0x000fe200078efcff */
[----:B------:R-:W-:-:S03]  /*8d70*/  IMAD.MOV R13, RZ, RZ, -R13 ;  /* 0x000000ffff0d7224 */ /* 0x000fc600078e0a0d */
[----:B------:R-:W-:Y:S01]  /*8d80*/  IABS R4, R12 ;  /* 0x0000000c00047213 */ /* 0x000fe20000000000 */
[----:B------:R-:W-:-:S04]  /*8d90*/  IMAD R5, R108, R13, R5 ;  /* 0x0000000d6c057224 */ /* 0x000fc800078e0205 */
[----:B------:R-:W-:-:S04]  /*8da0*/  IMAD.HI.U32 R14, R110, R4, RZ ;  /* 0x000000046e0e7227 */ /* 0x000fc800078e00ff */
[----:B------:R-:W-:Y:S01]  /*8db0*/  @!P6 IMAD.IADD R7, R7, 0x1, -R108 ;  /* 0x000000010707e824 */ /* 0x000fe200078e0a6c */
[----:B------:R-:W-:Y:S01]  /*8dc0*/  ISETP.GT.U32.AND P6, PT, R108, R5, PT ;  /* 0x000000056c00720c */ /* 0x000fe20003fc4070 */
[----:B------:R-:W-:-:S04]  /*8dd0*/  IMAD.MOV R14, RZ, RZ, -R14 ;  /* 0x000000ffff0e7224 */ /* 0x000fc800078e0a0e */
[----:B------:R-:W-:Y:S02]  /*8de0*/  IMAD R4, R108, R14, R4 ;  /* 0x0000000e6c047224 */ /* 0x000fe400078e0204 */
[----:B------:R-:W-:Y:S01]  /*8df0*/  IMAD.MOV.U32 R74, RZ, RZ, R10 ;  /* 0x000000ffff4a7224 */ /* 0x000fe200078e000a */
[----:B------:R-:W-:-:S05]  /*8e00*/  LOP3.LUT R10, R109, 0x7a, RZ, 0xfc, !PT ;  /* 0x0000007a6d0a7812 */ /* 0x000fca00078efcff */
[----:B------:R-:W-:Y:S01]  /*8e10*/  @!P6 IMAD.IADD R5, R5, 0x1, -R108 ;  /* 0x000000010505e824 */ /* 0x000fe200078e0a6c */
[C---:B------:R-:W-:Y:S01]  /*8e20*/  ISETP.GT.U32.AND P6, PT, R108.reuse, R4, PT ;  /* 0x000000046c00720c */ /* 0x040fe20003fc4070 */
[----:B------:R-:W-:Y:S01]  /*8e30*/  @!P0 IMAD.MOV R74, RZ, RZ, -R74 ;  /* 0x000000ffff4a8224 */ /* 0x000fe200078e0a4a */
[C---:B------:R-:W-:Y:S01]  /*8e40*/  ISETP.GT.U32.AND P0, PT, R108.reuse, R6, PT ;  /* 0x000000066c00720c */ /* 0x040fe20003f04070 */
[----:B------:R-:W-:Y:S01]  /*8e50*/  IMAD.MOV.U32 R73, RZ, RZ, R9 ;  /* 0x000000ffff497224 */ /* 0x000fe200078e0009 */
[----:B------:R-:W-:Y:S02]  /*8e60*/  IABS R68, R10 ;  /* 0x0000000a00447213 */ /* 0x000fe40000000000 */
[----:B------:R-:W-:Y:S01]  /*8e70*/  LOP3.LUT R124, R109, 0x7c, RZ, 0xfc, !PT ;  /* 0x0000007c6d7c7812 */ /* 0x000fe200078efcff */
[----:B------:R-:W-:Y:S01]  /*8e80*/  @!P4 IMAD.MOV R73, RZ, RZ, -R73 ;  /* 0x000000ffff49c224 */ /* 0x000fe200078e0a49 */
[----:B------:R-:W-:Y:S01]  /*8e90*/  ISETP.GT.U32.AND P4, PT, R108, R5, PT ;  /* 0x000000056c00720c */ /* 0x000fe20003f84070 */
[----:B------:R-:W-:Y:S01]  /*8ea0*/  IMAD.HI.U32 R14, R110, R68, RZ ;  /* 0x000000446e0e7227 */ /* 0x000fe200078e00ff */
[----:B------:R-:W-:-:S03]  /*8eb0*/  IABS R96, R124 ;  /* 0x0000007c00607213 */ /* 0x000fc60000000000 */
[----:B------:R-:W-:Y:S01]  /*8ec0*/  @!P6 IMAD.IADD R4, R4, 0x1, -R108 ;  /* 0x000000010404e824 */ /* 0x000fe200078e0a6c */
[----:B------:R-:W-:Y:S01]  /*8ed0*/  ISETP.GE.AND P3, PT, R11, RZ, PT ;  /* 0x000000ff0b00720c */ /* 0x000fe20003f66270 */
[----:B------:R-:W-:Y:S01]  /*8ee0*/  IMAD.MOV R14, RZ, RZ, -R14 ;  /* 0x000000ffff0e7224 */ /* 0x000fe200078e0a0e */
[----:B------:R-:W-:Y:S01]  /*8ef0*/  LOP3.LUT R11, R109, 0x78, RZ, 0xfc, !PT ;  /* 0x000000786d0b7812 */ /* 0x000fe200078efcff */
[----:B------:R-:W-:Y:S01]  /*8f00*/  @!P0 IMAD.IADD R6, R6, 0x1, -R108 ;  /* 0x0000000106068824 */ /* 0x000fe200078e0a6c */
[----:B------:R-:W-:Y:S01]  /*8f10*/  ISETP.GE.AND P0, PT, R8, RZ, PT ;  /* 0x000000ff0800720c */ /* 0x000fe20003f06270 */
[----:B------:R-:W-:Y:S01]  /*8f20*/  IMAD.HI.U32 R8, R110, R96, RZ ;  /* 0x000000606e087227 */ /* 0x000fe200078e00ff */
[C---:B------:R-:W-:Y:S02]  /*8f30*/  ISETP.GT.U32.AND P6, PT, R108.reuse, R4, PT ;  /* 0x000000046c00720c */ /* 0x040fe40003fc4070 */
[----:B------:R-:W-:Y:S01]  /*8f40*/  IABS R70, R11 ;  /* 0x0000000b00467213 */ /* 0x000fe20000000000 */
[----:B------:R-:W-:-:S02]  /*8f50*/  IMAD R68, R108, R14, R68 ;  /* 0x0000000e6c447224 */ /* 0x000fc400078e0244 */
[----:B------:R-:W-:Y:S02]  /*8f60*/  IMAD.MOV.U32 R111, RZ, RZ, R7 ;  /* 0x000000ffff6f7224 */ /* 0x000fe400078e0007 */
[----:B------:R-:W-:Y:S02]  /*8f70*/  IMAD.MOV R7, RZ, RZ, -R8 ;  /* 0x000000ffff077224 */ /* 0x000fe400078e0a08 */
[----:B------:R-:W-:Y:S02]  /*8f80*/  IMAD.MOV.U32 R72, RZ, RZ, R6 ;  /* 0x000000ffff487224 */ /* 0x000fe400078e0006 */
[----:B------:R-:W-:Y:S01]  /*8f90*/  @!P4 IMAD.IADD R5, R5, 0x1, -R108 ;  /* 0x000000010505c824 */ /* 0x000fe200078e0a6c */
[----:B------:R-:W-:Y:S01]  /*8fa0*/  ISETP.GT.U32.AND P4, PT, R108, R68, PT ;  /* 0x000000446c00720c */ /* 0x000fe20003f84070 */
[----:B------:R-:W-:-:S04]  /*8fb0*/  IMAD.HI.U32 R13, R110, R70, RZ ;  /* 0x000000466e0d7227 */ /* 0x000fc800078e00ff */
[----:B------:R-:W-:Y:S02]  /*8fc0*/  IMAD R96, R108, R7, R96 ;  /* 0x000000076c607224 */ /* 0x000fe400078e0260 */
[----:B------:R-:W-:Y:S01]  /*8fd0*/  @!P3 IMAD.MOV R72, RZ, RZ, -R72 ;  /* 0x000000ffff48b224 */ /* 0x000fe200078e0a48 */
[----:B------:R-:W-:Y:S01]  /*8fe0*/  ISETP.GE.AND P3, PT, R12, RZ, PT ;  /* 0x000000ff0c00720c */ /* 0x000fe20003f66270 */
[----:B------:R-:W-:Y:S02]  /*8ff0*/  IMAD.MOV R13, RZ, RZ, -R13 ;  /* 0x000000ffff0d7224 */ /* 0x000fe400078e0a0d */
[----:B------:R-:W-:Y:S01]  /*9000*/  @!P6 IMAD.IADD R4, R4, 0x1, -R108 ;  /* 0x000000010404e824 */ /* 0x000fe200078e0a6c */
[C---:B------:R-:W-:Y:S01]  /*9010*/  ISETP.GT.U32.AND P6, PT, R108.reuse, R96, PT ;  /* 0x000000606c00720c */ /* 0x040fe20003fc4070 */
[----:B------:R-:W-:Y:S02]  /*9020*/  IMAD R70, R108, R13, R70 ;  /* 0x0000000d6c467224 */ /* 0x000fe400078e0246 */
[----:B------:R-:W-:-:S02]  /*9030*/  @!P1 IMAD.MOV R111, RZ, RZ, -R111 ;  /* 0x000000ffff6f9224 */ /* 0x000fc400078e0a6f */
[----:B------:R-:W-:Y:S01]  /*9040*/  @!P4 IMAD.IADD R68, R68, 0x1, -R108 ;  /* 0x000000014444c824 */ /* 0x000fe200078e0a6c */
[----:B------:R-:W-:Y:S01]  /*9050*/  ISETP.GT.U32.AND P1, PT, R108, R70, PT ;  /* 0x000000466c00720c */ /* 0x000fe20003f24070 */
[----:B------:R-:W-:-:S04]  /*9060*/  IMAD.MOV.U32 R99, RZ, RZ, R4 ;  /* 0x000000ffff637224 */ /* 0x000fc800078e0004 */
[----:B------:R-:W-:Y:S01]  /*9070*/  @!P3 IMAD.MOV R99, RZ, RZ, -R99 ;  /* 0x000000ffff63b224 */ /* 0x000fe200078e0a63 */
[----:B------:R-:W-:Y:S01]  /*9080*/  ISETP.GT.U32.AND P3, PT, R108, R68, PT ;  /* 0x000000446c00720c */ /* 0x000fe20003f64070 */
[----:B------:R-:W-:Y:S02]  /*9090*/  @!P6 IMAD.IADD R96, R96, 0x1, -R108 ;  /* 0x000000016060e824 */ /* 0x000fe400078e0a6c */
[----:B------:R-:W-:-:S03]  /*90a0*/  VIADD R4, R25, 0x7f ;  /* 0x0000007f19047836 */ /* 0x000fc60000000000 */
[----:B------:R-:W-:Y:S01]  /*90b0*/  ISETP.GT.U32.AND P6, PT, R108, R96, PT ;  /* 0x000000606c00720c */ /* 0x000fe20003fc4070 */
[----:B------:R-:W-:Y:S01]  /*90c0*/  @!P1 IMAD.IADD R70, R70, 0x1, -R108 ;  /* 0x0000000146469824 */ /* 0x000fe200078e0a6c */
[----:B------:R-:W-:Y:S01]  /*90d0*/  LOP3.LUT R216, R104, 0x7f, RZ, 0xc0, !PT ;  /* 0x0000007f68d87812 */ /* 0x000fe200078ec0ff */
[----:B------:R-:W-:-:S04]  /*90e0*/  @!UP1 UIADD3 UR10, UPT, UPT, -UR11, 0x100000, URZ ;  /* 0x001000000b0a9890 */ /* 0x000fc8000fffe1ff */
[----:B------:R-:W-:Y:S02]  /*90f0*/  @!UP1 USHF.L.U32 UR11, UR10, 0xb, URZ ;  /* 0x0000000b0a0b9899 */ /* 0x000fe400080006ff */
[----:B------:R-:W-:Y:S01]  /*9100*/  @!UP1 USHF.L.U32 UR10, UR10, 0x1, URZ ;  /* 0x000000010a0a9899 */ /* 0x000fe200080006ff */
[----:B------:R-:W-:Y:S01]  /*9110*/  ISETP.GT.U32.AND P1, PT, R108, R70, PT ;  /* 0x000000466c00720c */ /* 0x000fe20003f24070 */
[--C-:B------:R-:W-:Y:S01]  /*9120*/  @!P3 IMAD.IADD R68, R68, 0x1, -R108.reuse ;  /* 0x000000014444b824 */ /* 0x100fe200078e0a6c */
[----:B------:R-:W-:Y:S01]  /*9130*/  ISETP.GT.AND P3, PT, R4, 0x7f, PT ;  /* 0x0000007f0400780c */ /* 0x000fe20003f64270 */
[----:B------:R-:W-:Y:S01]  /*9140*/  IMAD R104, R216, R107, RZ ;  /* 0x0000006bd8687224 */ /* 0x000fe200078e02ff */
[----:B------:R-:W-:Y:S01]  /*9150*/  VOTEU.ALL UP1, P2 ;  /* 0x0000000000ff7886 */ /* 0x000fe20001020000 */
[----:B------:R-:W-:-:S03]  /*9160*/  @!P6 IMAD.IADD R96, R96, 0x1, -R108 ;  /* 0x000000016060e824 */ /* 0x000fc600078e0a6c */
[C---:B------:R-:W-:Y:S01]  /*9170*/  LEA R105, P6, R104.reuse, UR18, 0x1 ;  /* 0x0000001268697c11 */ /* 0x040fe2000f8c08ff */
[----:B------:R-:W-:Y:S01]  /*9180*/  IMAD.MOV.U32 R71, RZ, RZ, R5 ;  /* 0x000000ffff477224 */ /* 0x000fe200078e0005 */
[----:B--2---:R-:W-:Y:S01]  /*9190*/  PRMT R20, R37, 0x5410, R28 ;  /* 0x0000541025147816 */ /* 0x004fe2000000001c */
[----:B------:R-:W0:Y:S01]  /*91a0*/  LDCU UR18, c[0x0][0x3b0] ;  /* 0x00007600ff1277ac */ /* 0x000e220008000800 */
[----:B------:R-:W-:Y:S01]  /*91b0*/  LEA.HI.X.SX32 R104, R104, UR19, 0x1, P6 ;  /* 0x0000001368687c11 */ /* 0x000fe2000b0f0eff */
[----:B------:R1:W2:Y:S01]  /*91c0*/  @!UP1 SYNCS.EXCH.64 URZ, [UR4+0x10008], UR10 ;  /* 0x0100080a04ff95b2 */ /* 0x0002a20008000100 */
[----:B------:R-:W-:Y:S01]  /*91d0*/  @!P0 IMAD.MOV R71, RZ, RZ, -R71 ;  /* 0x000000ffff478224 */ /* 0x000fe200078e0a47 */
[----:B------:R-:W0:Y:S01]  /*91e0*/  LDCU UR19, c[0x0][0x3b0] ;  /* 0x00007600ff1377ac */ /* 0x000e220008000800 */
[----:B------:R-:W-:Y:S01]  /*91f0*/  @!P1 IMAD.IADD R70, R70, 0x1, -R108 ;  /* 0x0000000146469824 */ /* 0x000fe200078e0a6c */
[----:B------:R-:W-:Y:S01]  /*9200*/  PRMT R37, R39, 0x5410, R38 ;  /* 0x0000541027257816 */ /* 0x000fe20000000026 */
[----:B------:R-:W-:Y:S01]  /*9210*/  ULEA UR9, UR9, UR12, 0x4 ;  /* 0x0000000c09097291 */ /* 0x000fe2000f8e20ff */
[----:B------:R-:W-:-:S02]  /*9220*/  PRMT R12, R41, 0x5410, R40 ;  /* 0x00005410290c7816 */ /* 0x000fc40000000028 */
[----:B------:R-:W-:Y:S02]  /*9230*/  ISETP.GE.AND P0, PT, R26, RZ, PT ;  /* 0x000000ff1a00720c */ /* 0x000fe40003f06270 */
[----:B------:R-:W-:Y:S02]  /*9240*/  ISETP.GE.AND P4, PT, R11, RZ, PT ;  /* 0x000000ff0b00720c */ /* 0x000fe40003f86270 */
[----:B------:R-:W-:Y:S02]  /*9250*/  ISETP.GE.AND P1, PT, R10, RZ, PT ;  /* 0x000000ff0a00720c */ /* 0x000fe40003f26270 */
[----:B------:R-:W-:Y:S02]  /*9260*/  ISETP.LT.AND P6, PT, R216, R25, P3 ;  /* 0x00000019d800720c */ /* 0x000fe40001fc1270 */
[----:B------:R-:W-:Y:S02]  /*9270*/  PRMT R36, R27, 0x5410, R36 ;  /* 0x000054101b247816 */ /* 0x000fe40000000024 */
[----:B------:R-:W-:-:S02]  /*9280*/  PRMT R38, R43, 0x5410, R42 ;  /* 0x000054102b267816 */ /* 0x000fc4000000002a */
[----:B------:R-:W-:Y:S02]  /*9290*/  PRMT R21, R45, 0x5410, R44 ;  /* 0x000054102d157816 */ /* 0x000fe4000000002c */
[----:B------:R-:W-:Y:S02]  /*92a0*/  PRMT R39, R47, 0x5410, R46 ;  /* 0x000054102f277816 */ /* 0x000fe4000000002e */
[----:B------:R-:W-:Y:S02]  /*92b0*/  PRMT R40, R49, 0x5410, R48 ;  /* 0x0000541031287816 */ /* 0x000fe40000000030 */
[----:B------:R-:W-:Y:S02]  /*92c0*/  PRMT R8, R175, 0x5410, R174 ;  /* 0x00005410af087816 */ /* 0x000fe400000000ae */
        /* <DEDUP_REMOVED lines=39> */
[----:B----4-:R-:W-:Y:S02]  /*9540*/  PRMT R60, R147, 0x5410, R60 ;  /* 0x00005410933c7816 */ /* 0x010fe4000000003c */
[----:B-----5:R-:W-:Y:S02]  /*9550*/  PRMT R32, R145, 0x5410, R32 ;  /* 0x0000541091207816 */ /* 0x020fe40000000020 */
[----:B------:R-:W-:Y:S02]  /*9560*/  PRMT R61, R61, 0x5410, R144 ;  /* 0x000054103d3d7816 */ /* 0x000fe40000000090 */
[----:B------:R-:W-:Y:S02]  /*9570*/  PRMT R7, R143, 0x5410, R142 ;  /* 0x000054108f077816 */ /* 0x000fe4000000008e */
[----:B------:R-:W-:-:S02]  /*9580*/  PRMT R18, R141, 0x5410, R140 ;  /* 0x000054108d127816 */ /* 0x000fc4000000008c */
[----:B---3--:R-:W-:Y:S02]  /*9590*/  PRMT R62, R62, 0x5410, R139 ;  /* 0x000054103e3e7816 */ /* 0x008fe4000000008b */
        /* <DEDUP_REMOVED lines=9> */
[----:B------:R-:W-:Y:S01]  /*9630*/  PRMT R67, R127, 0x5410, R67 ;  /* 0x000054107f437816 */ /* 0x000fe20000000043 */
[----:B012---:R-:W-:Y:S06]  /*9640*/  @!P3 BRA `(.L_x_6) ;  /* 0x000000000004b947 */ /* 0x007fec0003800000 */
[----:B------:R0:W-:Y:S02]  /*9650*/  STTM.x64 tmem[UR9], R4 ;  /* 0x00000004000079ed */ /* 0x0001e40008340009 */
.L_x_6:
[----:B------:R-:W-:Y:S01]  /*9660*/  ISETP.NE.AND P3, PT, R69, RZ, PT ;  /* 0x000000ff4500720c */ /* 0x000fe20003f65270 */
[----:B------:R-:W-:Y:S01]  /*9670*/  @!P4 IMAD.MOV R70, RZ, RZ, -R70 ;  /* 0x000000ffff46c224 */ /* 0x000fe200078e0a46 */
[----:B------:R-:W-:Y:S01]  /*9680*/  LOP3.LUT R127, RZ, R69, RZ, 0x33, !PT ;  /* 0x00000045ff7f7212 */ /* 0x000fe200078e33ff */
[----:B------:R-:W-:Y:S01]  /*9690*/  @!P1 IMAD.MOV R68, RZ, RZ, -R68 ;  /* 0x000000ffff449224 */ /* 0x000fe200078e0a44 */
[----:B------:R-:W1:Y:S01]  /*96a0*/  LDCU UR10, c[0x0][0x3b0] ;  /* 0x00007600ff0a77ac */ /* 0x000e620008000800 */
[----:B------:R-:W2:Y:S01]  /*96b0*/  FENCE.VIEW.ASYNC.T ;  /* 0x00000000000073c6 */ /* 0x000ea20000000200 */
[C---:B------:R-:W-:Y:S02]  /*96c0*/  SEL R126, R127.reuse, R126, !P3 ;  /* 0x0000007e7f7e7207 */ /* 0x040fe40005800000 */
[C---:B------:R-:W-:Y:S01]  /*96d0*/  SEL R125, R127.reuse, R125, !P3 ;  /* 0x0000007d7f7d7207 */ /* 0x040fe20005800000 */
[----:B------:R-:W3:Y:S01]  /*96e0*/  LDCU UR11, c[0x0][0x3b0] ;  /* 0x00007600ff0b77ac */ /* 0x000ee20008000800 */
[C---:B0-----:R-:W-:Y:S01]  /*96f0*/  SEL R14, R127.reuse, R70, !P3 ;  /* 0x000000467f0e7207 */ /* 0x041fe20005800000 */
[----:B------:R-:W-:Y:S01]  /*9700*/  IMAD R70, R126, UR13, RZ ;  /* 0x0000000d7e467c24 */ /* 0x000fe2000f8e02ff */
[C---:B------:R-:W-:Y:S01]  /*9710*/  SEL R123, R127.reuse, R123, !P3 ;  /* 0x0000007b7f7b7207 */ /* 0x040fe20005800000 */
[----:B------:R-:W0:Y:S01]  /*9720*/  LDCU UR12, c[0x0][0x3b0] ;  /* 0x00007600ff0c77ac */ /* 0x000e220008000800 */
[----:B------:R-:W-:Y:S01]  /*9730*/  SEL R12, R127, R72, !P3 ;  /* 0x000000487f0c7207 */ /* 0x000fe20005800000 */
[----:B------:R-:W-:Y:S01]  /*9740*/  IMAD R72, R125, UR13, RZ ;  /* 0x0000000d7d487c24 */ /* 0x000fe2000f8e02ff */
[----:B------:R-:W-:-:S02]  /*9750*/  SEL R122, R127, R122, !P3 ;  /* 0x0000007a7f7a7207 */ /* 0x000fc40005800000 */
[----:B------:R-:W-:Y:S01]  /*9760*/  SEL R245, R127, R74, !P3 ;  /* 0x0000004a7ff57207 */ /* 0x000fe20005800000 */
[----:B------:R-:W-:Y:S01]  /*9770*/  IMAD R74, R123, UR13, RZ ;  /* 0x0000000d7b4a7c24 */ /* 0x000fe2000f8e02ff */
[C---:B------:R-:W-:Y:S02]  /*9780*/  SEL R15, R127.reuse, R68, !P3 ;  /* 0x000000447f0f7207 */ /* 0x040fe40005800000 */
[----:B------:R-:W-:Y:S01]  /*9790*/  SEL R121, R127, R121, !P3 ;  /* 0x000000797f797207 */ /* 0x000fe20005800000 */
[----:B------:R-:W-:Y:S01]  /*97a0*/  IMAD R245, R245, UR42, RZ ;  /* 0x0000002af5f57c24 */ /* 0x000fe2000f8e02ff */
[----:B------:R-:W-:Y:S02]  /*97b0*/  LEA R68, P1, R70, R105, 0x1 ;  /* 0x0000006946447211 */ /* 0x000fe400078208ff */
[C---:B------:R-:W-:Y:S01]  /*97c0*/  SEL R237, R127.reuse, R76, !P3 ;  /* 0x0000004c7fed7207 */ /* 0x040fe20005800000 */
[----:B------:R-:W-:Y:S01]  /*97d0*/  IMAD R76, R122, UR13, RZ ;  /* 0x0000000d7a4c7c24 */ /* 0x000fe2000f8e02ff */
[----:B------:R-:W-:-:S02]  /*97e0*/  SEL R119, R127, R119, !P3 ;  /* 0x000000777f777207 */ /* 0x000fc40005800000 */
[----:B------:R-:W-:Y:S01]  /*97f0*/  LEA R69, P4, R72, R105, 0x1 ;  /* 0x0000006948457211 */ /* 0x000fe200078808ff */
[----:B------:R-:W-:Y:S01]  /*9800*/  IMAD R237, R237, UR40, RZ ;  /* 0x00000028eded7c24 */ /* 0x000fe2000f8e02ff */
[----:B------:R-:W-:Y:S01]  /*9810*/  SEL R229, R127, R78, !P3 ;  /* 0x0000004e7fe57207 */ /* 0x000fe20005800000 */
[----:B------:R-:W-:Y:S01]  /*9820*/  IMAD R78, R121, UR13, RZ ;  /* 0x0000000d794e7c24 */ /* 0x000fe2000f8e02ff */
[----:B------:R-:W-:Y:S02]  /*9830*/  SEL R13, R127, R71, !P3 ;  /* 0x000000477f0d7207 */ /* 0x000fe40005800000 */
[----:B------:R-:W-:Y:S01]  /*9840*/  LEA.HI.X.SX32 R70, R70, R104, 0x1, P1 ;  /* 0x0000006846467211 */ /* 0x000fe200008f0eff */
[----:B------:R-:W-:Y:S01]  /*9850*/  IMAD R229, R229, UR38, RZ ;  /* 0x00000026e5e57c24 */ /* 0x000fe2000f8e02ff */
[----:B------:R-:W-:Y:S02]  /*9860*/  SEL R118, R127, R118, !P3 ;  /* 0x000000767f767207 */ /* 0x000fe40005800000 */
[----:B------:R-:W-:-:S02]  /*9870*/  LEA R71, P1, R74, R105, 0x1 ;  /* 0x000000694a477211 */ /* 0x000fc400078208ff */
[----:B------:R-:W-:Y:S01]  /*9880*/  SEL R221, R127, R80, !P3 ;  /* 0x000000507fdd7207 */ /* 0x000fe20005800000 */
[----:B------:R-:W-:Y:S01]  /*9890*/  IMAD R80, R119, UR13, RZ ;  /* 0x0000000d77507c24 */ /* 0x000fe2000f8e02ff */
[----:B------:R-:W-:Y:S02]  /*98a0*/  SEL R247, R127, R73, !P3 ;  /* 0x000000497ff77207 */ /* 0x000fe40005800000 */
[----:B------:R-:W-:Y:S01]  /*98b0*/  LEA.HI.X.SX32 R72, R72, R104, 0x1, P4 ;  /* 0x0000006848487211 */ /* 0x000fe200020f0eff */
[----:B------:R-:W-:Y:S01]  /*98c0*/  IMAD R221, R221, UR36, RZ ;  /* 0x00000024dddd7c24 */ /* 0x000fe2000f8e02ff */
[----:B------:R-:W-:Y:S01]  /*98d0*/  SEL R116, R127, R116, !P3 ;  /* 0x000000747f747207 */ /* 0x000fe20005800000 */
[----:B------:R-:W-:Y:S01]  /*98e0*/  IMAD R247, R247, UR43, RZ ;  /* 0x0000002bf7f77c24 */ /* 0x000fe2000f8e02ff */
[----:B------:R-:W-:Y:S02]  /*98f0*/  LEA R73, P4, R76, R105, 0x1 ;  /* 0x000000694c497211 */ /* 0x000fe400078808ff */
[C---:B------:R-:W-:Y:S01]  /*9900*/  SEL R11, R127.reuse, R82, !P3 ;  /* 0x000000527f0b7207 */ /* 0x040fe20005800000 */
[----:B------:R-:W-:Y:S01]  /*9910*/  IMAD R82, R118, UR13, RZ ;  /* 0x0000000d76527c24 */ /* 0x000fe2000f8e02ff */
[----:B------:R-:W-:-:S02]  /*9920*/  SEL R239, R127, R75, !P3 ;  /* 0x0000004b7fef7207 */ /* 0x000fc40005800000 */
[----:B------:R-:W-:Y:S01]  /*9930*/  LEA.HI.X.SX32 R74, R74, R104, 0x1, P1 ;  /* 0x000000684a4a7211 */ /* 0x000fe200008f0eff */
[----:B------:R-:W-:Y:S01]  /*9940*/  IMAD R11, R11, UR34, RZ ;  /* 0x000000220b0b7c24 */ /* 0x000fe2000f8e02ff */
[----:B------:R-:W-:Y:S01]  /*9950*/  SEL R7, R127, R115, !P3 ;  /* 0x000000737f077207 */ /* 0x000fe20005800000 */
[----:B------:R-:W-:Y:S01]  /*9960*/  IMAD R239, R239, UR41, RZ ;  /* 0x00000029efef7c24 */ /* 0x000fe2000f8e02ff */
[----:B------:R-:W-:Y:S02]  /*9970*/  LEA R75, P1, R78, R105, 0x1 ;  /* 0x000000694e4b7211 */ /* 0x000fe400078208ff */
[C---:B------:R-:W-:Y:S01]  /*9980*/  SEL R9, R127.reuse, R84, !P3 ;  /* 0x000000547f097207 */ /* 0x040fe20005800000 */
[----:B------:R-:W-:Y:S01]  /*9990*/  IMAD R84, R116, UR13, RZ ;  /* 0x0000000d74547c24 */ /* 0x000fe2000f8e02ff */
[----:B------:R-:W-:Y:S01]  /*99a0*/  SEL R231, R127, R77, !P3 ;  /* 0x0000004d7fe77207 */ /* 0x000fe20005800000 */
[----:B------:R-:W-:Y:S01]  /*99b0*/  IMAD R7, R7, UR13, RZ ;  /* 0x0000000d07077c24 */ /* 0x000fe2000f8e02ff */
[----:B------:R-:W-:Y:S01]  /*99c0*/  LEA.HI.X.SX32 R76, R76, R104, 0x1, P4 ;  /* 0x000000684c4c7211 */ /* 0x000fe200020f0eff */
[----:B------:R-:W-:Y:S01]  /*99d0*/  IMAD R9, R9, UR32, RZ ;  /* 0x0000002009097c24 */ /* 0x000fe2000f8e02ff */
[----:B------:R-:W-:Y:S01]  /*99e0*/  SEL R8, R127, R113, !P3 ;  /* 0x000000717f087207 */ /* 0x000fe20005800000 */
[----:B------:R-:W-:Y:S01]  /*99f0*/  IMAD R231, R231, UR39, RZ ;  /* 0x00000027e7e77c24 */ /* 0x000fe2000f8e02ff */
[----:B------:R-:W-:-:S02]  /*9a00*/  LEA R77, P4, R80, R105, 0x1 ;  /* 0x00000069504d7211 */ /* 0x000fc400078808ff */
[C---:B------:R-:W-:Y:S01]  /*9a10*/  SEL R223, R127.reuse, R79, !P3 ;  /* 0x0000004f7fdf7207 */ /* 0x040fe20005800000 */
[----:B------:R-:W-:Y:S01]  /*9a20*/  IMAD R8, R8, UR13, RZ ;  /* 0x0000000d08087c24 */ /* 0x000fe2000f8e02ff */
[----:B------:R-:W-:Y:S02]  /*9a30*/  LEA.HI.X.SX32 R78, R78, R104, 0x1, P1 ;  /* 0x000000684e4e7211 */ /* 0x000fe400008f0eff */
[----:B------:R-:W-:Y:S01]  /*9a40*/  SEL R112, R127, R112, !P3 ;  /* 0x000000707f707207 */ /* 0x000fe20005800000 */
[----:B------:R-:W-:Y:S01]  /*9a50*/  IMAD R223, R223, UR37, RZ ;  /* 0x00000025dfdf7c24 */ /* 0x000fe2000f8e02ff */
[----:B------:R-:W-:Y:S02]  /*9a60*/  LEA R79, P1, R82, R105, 0x1 ;  /* 0x00000069524f7211 */ /* 0x000fe400078208ff */
[C---:B------:R-:W-:Y:S01]  /*9a70*/  SEL R85, R127.reuse, R85, !P3 ;  /* 0x000000557f557207 */ /* 0x040fe20005800000 */
[----:B------:R-:W-:Y:S01]  /*9a80*/  IMAD R112, R112, UR14, RZ ;  /* 0x0000000e70707c24 */ /* 0x000fe2000f8e02ff */
[----:B------:R-:W-:Y:S01]  /*9a90*/  SEL R217, R127, R81, !P3 ;  /* 0x000000517fd97207 */ /* 0x000fe20005800000 */
[----:B------:R-:W4:Y:S01]  /*9aa0*/  LDCU UR14, c[0x0][0x3b0] ;  /* 0x00007600ff0e77ac */ /* 0x000f220008000800 */
[----:B------:R-:W-:Y:S01]  /*9ab0*/  LEA.HI.X.SX32 R80, R80, R104, 0x1, P4 ;  /* 0x0000006850507211 */ /* 0x000fe200020f0eff */
[----:B------:R-:W-:Y:S01]  /*9ac0*/  IMAD R207, R85, UR31, RZ ;  /* 0x0000001f55cf7c24 */ /* 0x000fe2000f8e02ff */
[----:B------:R-:W-:Y:S01]  /*9ad0*/  SEL R103, R127, R103, !P3 ;  /* 0x000000677f677207 */ /* 0x000fe20005800000 */
[----:B------:R-:W-:Y:S01]  /*9ae0*/  IMAD R217, R217, UR35, RZ ;  /* 0x00000023d9d97c24 */ /* 0x000fe2000f8e02ff */
[----:B------:R-:W-:-:S02]  /*9af0*/  SEL R86, R127, R86, !P3 ;  /* 0x000000567f567207 */ /* 0x000fc40005800000 */
[----:B------:R-:W-:Y:S01]  /*9b00*/  LEA R81, P4, R84, R105, 0x1 ;  /* 0x0000006954517211 */ /* 0x000fe200078808ff */
[----:B------:R-:W-:Y:S01]  /*9b10*/  IMAD R103, R103, UR15, RZ ;  /* 0x0000000f67677c24 */ /* 0x000fe2000f8e02ff */
[C---:B------:R-:W-:Y:S01]  /*9b20*/  SEL R87, R127.reuse, R87, !P3 ;  /* 0x000000577f577207 */ /* 0x040fe20005800000 */
[----:B------:R-:W-:Y:S01]  /*9b30*/  IMAD R205, R86, UR30, RZ ;  /* 0x0000001e56cd7c24 */ /* 0x000fe2000f8e02ff */
[----:B------:R-:W-:Y:S01]  /*9b40*/  SEL R10, R127, R83, !P3 ;  /* 0x000000537f0a7207 */ /* 0x000fe20005800000 */
[----:B------:R-:W5:Y:S01]  /*9b50*/  LDCU UR15, c[0x0][0x3b0] ;  /* 0x00007600ff0f77ac */ /* 0x000f620008000800 */
[----:B------:R-:W-:Y:S01]  /*9b60*/  LEA.HI.X.SX32 R82, R82, R104, 0x1, P1 ;  /* 0x0000006852527211 */ /* 0x000fe200008f0eff */
[----:B------:R-:W-:Y:S01]  /*9b70*/  IMAD R201, R87, UR29, RZ ;  /* 0x0000001d57c97c24 */ /* 0x000fe2000f8e02ff */
[----:B------:R-:W-:Y:S01]  /*9b80*/  SEL R102, R127, R102, !P3 ;  /* 0x000000667f667207 */ /* 0x000fe20005800000 */
[----:B------:R-:W-:Y:S01]  /*9b90*/  IMAD R10, R10, UR33, RZ ;  /* 0x000000210a0a7c24 */ /* 0x000fe2000f8e02ff */
[----:B------:R-:W-:-:S02]  /*9ba0*/  LEA R83, P1, R7, R105, 0x1 ;  /* 0x0000006907537211 */ /* 0x000fc400078208ff */
[C---:B------:R-:W-:Y:S01]  /*9bb0*/  SEL R88, R127.reuse, R88, !P3 ;  /* 0x000000587f587207 */ /* 0x040fe20005800000 */
[----:B------:R-:W-:Y:S01]  /*9bc0*/  IMAD R102, R102, UR16, RZ ;  /* 0x0000001066667c24 */ /* 0x000fe2000f8e02ff */
[C---:B------:R-:W-:Y:S02]  /*9bd0*/  SEL R89, R127.reuse, R89, !P3 ;  /* 0x000000597f597207 */ /* 0x040fe40005800000 */
[----:B------:R-:W-:Y:S01]  /*9be0*/  LEA.HI.X.SX32 R84, R84, R104, 0x1, P4 ;  /* 0x0000006854547211 */ /* 0x000fe200020f0eff */
[----:B------:R-:W-:Y:S01]  /*9bf0*/  IMAD R199, R88, UR28, RZ ;  /* 0x0000001c58c77c24 */ /* 0x000fe2000f8e02ff */
[----:B------:R-:W-:Y:S01]  /*9c00*/  SEL R101, R127, R101, !P3 ;  /* 0x000000657f657207 */ /* 0x000fe20005800000 */
[----:B------:R-:W-:Y:S01]  /*9c10*/  IMAD R197, R89, UR27, RZ ;  /* 0x0000001b59c57c24 */ /* 0x000fe2000f8e02ff */
[----:B------:R-:W-:Y:S02]  /*9c20*/  SEL R90, R127, R90, !P3 ;  /* 0x0000005a7f5a7207 */ /* 0x000fe40005800000 */
[----:B------:R-:W-:Y:S01]  /*9c30*/  LEA R85, P4, R8, R105, 0x1 ;  /* 0x0000006908557211 */ /* 0x000fe200078808ff */
[----:B------:R-:W-:Y:S01]  /*9c40*/  IMAD R101, R101, UR17, RZ ;  /* 0x0000001165657c24 */ /* 0x000fe2000f8e02ff */
[----:B------:R-:W-:Y:S01]  /*9c50*/  SEL R91, R127, R91, !P3 ;  /* 0x0000005b7f5b7207 */ /* 0x000fe20005800000 */
[----:B------:R-:W-:Y:S01]  /*9c60*/  IMAD R193, R90, UR26, RZ ;  /* 0x0000001a5ac17c24 */ /* 0x000fe2000f8e02ff */
[----:B------:R-:W-:-:S02]  /*9c70*/  LEA.HI.X.SX32 R86, R7, R104, 0x1, P1 ;  /* 0x0000006807567211 */ /* 0x000fc400008f0eff */
[----:B------:R-:W-:Y:S01]  /*9c80*/  SEL R100, R127, R100, !P3 ;  /* 0x000000647f647207 */ /* 0x000fe20005800000 */
[----:B------:R-:W-:Y:S01]  /*9c90*/  IMAD R191, R91, UR25, RZ ;  /* 0x000000195bbf7c24 */ /* 0x000fe2000f8e02ff */
[----:B------:R-:W-:Y:S02]  /*9ca0*/  LEA R87, P1, R112, R105, 0x1 ;  /* 0x0000006970577211 */ /* 0x000fe400078208ff */
[C---:B------:R-:W-:Y:S01]  /*9cb0*/  SEL R92, R127.reuse, R92, !P3 ;  /* 0x0000005c7f5c7207 */ /* 0x040fe20005800000 */
[----:B------:R-:W-:Y:S01]  /*9cc0*/  IMAD R100, R100, UR18, RZ ;  /* 0x0000001264647c24 */ /* 0x000fe2000f8e02ff */
[C---:B------:R-:W-:Y:S02]  /*9cd0*/  SEL R93, R127.reuse, R93, !P3 ;  /* 0x0000005d7f5d7207 */ /* 0x040fe40005800000 */
[----:B------:R-:W-:Y:S01]  /*9ce0*/  LEA.HI.X.SX32 R88, R8, R104, 0x1, P4 ;  /* 0x0000006808587211 */ /* 0x000fe200020f0eff */
[----:B------:R-:W-:Y:S01]  /*9cf0*/  IMAD R188, R92, UR24, RZ ;  /* 0x000000185cbc7c24 */ /* 0x000fe2000f8e02ff */
[----:B------:R-:W-:Y:S01]  /*9d00*/  SEL R95, R127, R95, !P3 ;  /* 0x0000005f7f5f7207 */ /* 0x000fe20005800000 */
[----:B------:R-:W-:Y:S01]  /*9d10*/  IMAD R176, R93, UR23, RZ ;  /* 0x000000175db07c24 */ /* 0x000fe2000f8e02ff */
[----:B------:R-:W-:Y:S01]  /*9d20*/  SEL R94, R127, R94, !P3 ;  /* 0x0000005e7f5e7207 */ /* 0x000fe20005800000 */
[----:B-1----:R-:W-:Y:S01]  /*9d30*/  IMAD R8, R13, UR10, RZ ;  /* 0x0000000a0d087c24 */ /* 0x002fe2000f8e02ff */
[-C--:B------:R-:W-:Y:S01]  /*9d40*/  LEA R89, P4, R103, R105.reuse, 0x1 ;  /* 0x0000006967597211 */ /* 0x080fe200078808ff */
[----:B------:R-:W-:Y:S01]  /*9d50*/  IMAD R164, R95, UR19, RZ ;  /* 0x000000135fa47c24 */ /* 0x000fe2000f8e02ff */
[-C--:B------:R-:W-:Y:S01]  /*9d60*/  LEA.HI.X.SX32 R90, R112, R104.reuse, 0x1, P1 ;  /* 0x00000068705a7211 */ /* 0x080fe200008f0eff */
[----:B------:R-:W-:Y:S01]  /*9d70*/  IMAD R170, R94, UR22, RZ ;  /* 0x000000165eaa7c24 */ /* 0x000fe2000f8e02ff */
[----:B------:R-:W-:Y:S01]  /*9d80*/  LEA R91, P1, R102, R105, 0x1 ;  /* 0x00000069665b7211 */ /* 0x000fe200078208ff */
[----:B------:R-:W1:Y:S01]  /*9d90*/  LDCU UR10, c[0x0][0x3b0] ;  /* 0x00007600ff0a77ac */ /* 0x000e620008000800 */
[----:B------:R-:W-:-:S02]  /*9da0*/  LEA.HI.X.SX32 R92, R103, R104, 0x1, P4 ;  /* 0x00000068675c7211 */ /* 0x000fc400020f0eff */
[CC--:B------:R-:W-:Y:S02]  /*9db0*/  LEA R93, P4, R101.reuse, R105.reuse, 0x1 ;  /* 0x00000069655d7211 */ /* 0x0c0fe400078808ff */
[-C--:B------:R-:W-:Y:S02]  /*9dc0*/  LEA.HI.X.SX32 R94, R102, R104.reuse, 0x1, P1 ;  /* 0x00000068665e7211 */ /* 0x080fe400008f0eff */
[-C--:B------:R-:W-:Y:S02]  /*9dd0*/  LEA R155, P1, R100, R105.reuse, 0x1 ;  /* 0x00000069649b7211 */ /* 0x080fe400078208ff */
[-C--:B------:R-:W-:Y:S02]  /*9de0*/  LEA.HI.X.SX32 R95, R101, R104.reuse, 0x1, P4 ;  /* 0x00000068655f7211 */ /* 0x080fe400020f0eff */
[----:B------:R-:W-:Y:S02]  /*9df0*/  LEA R167, P4, R164, R105, 0x1 ;  /* 0x00000069a4a77211 */ /* 0x000fe400078808ff */
[----:B------:R-:W-:-:S02]  /*9e00*/  LEA.HI.X.SX32 R152, R100, R104, 0x1, P1 ;  /* 0x0000006864987211 */ /* 0x000fc400008f0eff */
[-C--:B------:R-:W-:Y:S02]  /*9e10*/  LEA R173, P1, R170, R105.reuse, 0x1 ;  /* 0x00000069aaad7211 */ /* 0x080fe400078208ff */
        /* <DEDUP_REMOVED lines=21> */
[CC--:B------:R-:W-:Y:S02]  /*9f70*/  LEA R214, P4, R10.reuse, R105.reuse, 0x1 ;  /* 0x000000690ad67211 */ /* 0x0c0fe400078808ff */
[-C--:B------:R-:W-:Y:S01]  /*9f80*/  LEA.HI.X.SX32 R209, R9, R104.reuse, 0x1, P1 ;  /* 0x0000006809d17211 */ /* 0x080fe200008f0eff */
[----:B0-----:R-:W-:Y:S01]  /*9f90*/  IMAD R9, R15, UR12, RZ ;  /* 0x0000000c0f097c24 */ /* 0x001fe2000f8e02ff */
[-C--:B------:R-:W-:Y:S01]  /*9fa0*/  LEA R216, P1, R11, R105.reuse, 0x1 ;  /* 0x000000690bd87211 */ /* 0x080fe200078208ff */
[----:B------:R-:W0:Y:S01]  /*9fb0*/  LDCU UR12, c[0x0][0x3b0] ;  /* 0x00007600ff0c77ac */ /* 0x000e220008000800 */
[----:B------:R-:W-:Y:S01]  /*9fc0*/  LEA.HI.X.SX32 R213, R10, R104, 0x1, P4 ;  /* 0x000000680ad57211 */ /* 0x000fe200020f0eff */
[----:B------:R-:W-:Y:S01]  /*9fd0*/  IMAD R10, R12, UR44, RZ ;  /* 0x0000002c0c0a7c24 */ /* 0x000fe2000f8e02ff */
[----:B------:R-:W-:-:S02]  /*9fe0*/  LEA R218, P4, R217, R105, 0x1 ;  /* 0x00000069d9da7211 */ /* 0x000fc400078808ff */
[-C--:B------:R-:W-:Y:S01]  /*9ff0*/  LEA.HI.X.SX32 R215, R11, R104.reuse, 0x1, P1 ;  /* 0x000000680bd77211 */ /* 0x080fe200008f0eff */
[----:B---3--:R-:W-:Y:S01]  /*a000*/  IMAD R11, R14, UR11, RZ ;  /* 0x0000000b0e0b7c24 */ /* 0x008fe2000f8e02ff */
[-C--:B------:R-:W-:Y:S01]  /*a010*/  LEA R222, P1, R221, R105.reuse, 0x1 ;  /* 0x00000069ddde7211 */ /* 0x080fe200078208ff */
[----:B------:R-:W3:Y:S01]  /*a020*/  LDCU UR11, c[0x0][0x3b0] ;  /* 0x00007600ff0b77ac */ /* 0x000ee20008000800 */
[-C--:B------:R-:W-:Y:S02]  /*a030*/  LEA.HI.X.SX32 R217, R217, R104.reuse, 0x1, P4 ;  /* 0x00000068d9d97211 */ /* 0x080fe400020f0eff */
[-C--:B------:R-:W-:Y:S02]  /*a040*/  LEA R224, P4, R223, R105.reuse, 0x1 ;  /* 0x00000069dfe07211 */ /* 0x080fe400078808ff */
[----:B------:R-:W-:Y:S02]  /*a050*/  LEA.HI.X.SX32 R221, R221, R104, 0x1, P1 ;  /* 0x00000068dddd7211 */ /* 0x000fe400008f0eff */
[----:B------:R-:W-:-:S02]  /*a060*/  LEA R230, P1, R229, R105, 0x1 ;  /* 0x00000069e5e67211 */ /* 0x000fc400078208ff */
[-C--:B------:R-:W-:Y:S02]  /*a070*/  LEA.HI.X.SX32 R223, R223, R104.reuse, 0x1, P4 ;  /* 0x00000068dfdf7211 */ /* 0x080fe400020f0eff */
[-C--:B------:R-:W-:Y:S02]  /*a080*/  LEA R232, P4, R231, R105.reuse, 0x1 ;  /* 0x00000069e7e87211 */ /* 0x080fe400078808ff */
[-C--:B------:R-:W-:Y:S02]  /*a090*/  LEA.HI.X.SX32 R229, R229, R104.reuse, 0x1, P1 ;  /* 0x00000068e5e57211 */ /* 0x080fe400008f0eff */
[-C--:B------:R-:W-:Y:S02]  /*a0a0*/  LEA R238, P1, R237, R105.reuse, 0x1 ;  /* 0x00000069edee7211 */ /* 0x080fe400078208ff */
[----:B------:R-:W-:Y:S02]  /*a0b0*/  LEA.HI.X.SX32 R231, R231, R104, 0x1, P4 ;  /* 0x00000068e7e77211 */ /* 0x000fe400020f0eff */
[----:B------:R-:W-:-:S02]  /*a0c0*/  LEA R240, P4, R239, R105, 0x1 ;  /* 0x00000069eff07211 */ /* 0x000fc400078808ff */
[----:B------:R-:W-:Y:S02]  /*a0d0*/  LOP3.LUT R4, R109, 0x26, RZ, 0xfc, !PT ;  /* 0x000000266d047812 */ /* 0x000fe400078efcff */
[-C--:B------:R-:W-:Y:S02]  /*a0e0*/  LEA.HI.X.SX32 R237, R237, R104.reuse, 0x1, P1 ;  /* 0x00000068eded7211 */ /* 0x080fe400008f0eff */
[----:B------:R-:W-:Y:S02]  /*a0f0*/  LOP3.LUT R16, R109, 0x2e, RZ, 0xfc, !PT ;  /* 0x0000002e6d107812 */ /* 0x000fe400078efcff */
[----:B------:R-:W-:Y:S02]  /*a100*/  LEA R246, P1, R245, R105, 0x1 ;  /* 0x00000069f5f67211 */ /* 0x000fe400078208ff */
[----:B------:R-:W-:Y:S02]  /*a110*/  LEA.HI.X.SX32 R239, R239, R104, 0x1, P4 ;  /* 0x00000068efef7211 */ /* 0x000fe400020f0eff */
[----:B------:R-:W-:-:S02]  /*a120*/  IABS R5, R4 ;  /* 0x0000000400057213 */ /* 0x000fc40000000000 */
[----:B------:R-:W-:Y:S02]  /*a130*/  LEA R248, P4, R247, R105, 0x1 ;  /* 0x00000069f7f87211 */ /* 0x000fe400078808ff */
[----:B------:R-:W-:Y:S01]  /*a140*/  IABS R6, R16 ;  /* 0x0000001000067213 */ /* 0x000fe20000000000 */
[----:B------:R-:W-:Y:S01]  /*a150*/  IMAD.HI.U32 R17, R110, R5, RZ ;  /* 0x000000056e117227 */ /* 0x000fe200078e00ff */
[----:B------:R-:W-:Y:S02]  /*a160*/  LEA.HI.X.SX32 R245, R245, R104, 0x1, P1 ;  /* 0x00000068f5f57211 */ /* 0x000fe400008f0eff */
[-C--:B------:R-:W-:Y:S01]  /*a170*/  LEA R132, P1, R10, R105.reuse, 0x1 ;  /* 0x000000690a847211 */ /* 0x080fe200078208ff */
[----:B------:R-:W-:Y:S01]  /*a180*/  IMAD.HI.U32 R18, R110, R6, RZ ;  /* 0x000000066e127227 */ /* 0x000fe200078e00ff */
[-C--:B------:R-:W-:Y:S02]  /*a190*/  LEA.HI.X.SX32 R247, R247, R104.reuse, 0x1, P4 ;  /* 0x00000068f7f77211 */ /* 0x080fe400020f0eff */
[-C--:B------:R-:W-:Y:S01]  /*a1a0*/  LEA R128, P4, R8, R105.reuse, 0x1 ;  /* 0x0000006908807211 */ /* 0x080fe200078808ff */
[----:B------:R-:W-:Y:S01]  /*a1b0*/  IMAD.MOV R7, RZ, RZ, -R17 ;  /* 0x000000ffff077224 */ /* 0x000fe200078e0a11 */
[----:B------:R-:W-:Y:S01]  /*a1c0*/  LEA.HI.X.SX32 R133, R10, R104, 0x1, P1 ;  /* 0x000000680a857211 */ /* 0x000fe200008f0eff */
[----:B------:R-:W-:Y:S01]  /*a1d0*/  STL [R1+0x4], R132 ;  /* 0x0000048401007387 */ /* 0x000fe20000100800 */
[----:B------:R-:W-:-:S02]  /*a1e0*/  LEA R130, P1, R11, R105, 0x1 ;  /* 0x000000690b827211 */ /* 0x000fc400078208ff */
[-C--:B------:R-:W-:Y:S01]  /*a1f0*/  LEA.HI.X.SX32 R129, R8, R104.reuse, 0x1, P4 ;  /* 0x0000006808817211 */ /* 0x080fe200020f0eff */
[----:B------:R-:W-:Y:S01]  /*a200*/  IMAD.MOV R8, RZ, RZ, -R18 ;  /* 0x000000ffff087224 */ /* 0x000fe200078e0a12 */
[----:B------:R-:W-:Y:S01]  /*a210*/  LEA.HI.X.SX32 R131, R11, R104, 0x1, P1 ;  /* 0x000000680b837211 */ /* 0x000fe200008f0eff */
[----:B------:R-:W-:Y:S01]  /*a220*/  STL [R1+0xc], R128 ;  /* 0x00000c8001007387 */ /* 0x000fe20000100800 */
[----:B------:R-:W-:Y:S01]  /*a230*/  ISETP.GE.AND P1, PT, R4, RZ, PT ;  /* 0x000000ff0400720c */ /* 0x000fe20003f26270 */
[C---:B------:R-:W-:Y:S01]  /*a240*/  IMAD R4, R108.reuse, R7, R5 ;  /* 0x000000076c047224 */ /* 0x040fe200078e0205 */
[----:B------:R-:W-:Y:S01]  /*a250*/  PRMT R115, RZ, 0x7610, R115 ;  /* 0x00007610ff737816 */ /* 0x000fe20000000073 */
[----:B------:R-:W-:Y:S01]  /*a260*/  IMAD R5, R108, R8, R6 ;  /* 0x000000086c057224 */ /* 0x000fe200078e0206 */
[----:B------:R-:W-:Y:S01]  /*a270*/  PRMT R113, RZ, 0x7610, R113 ;  /* 0x00007610ff717816 */ /* 0x000fe20000000071 */
[----:B------:R-:W-:Y:S01]  /*a280*/  @P6 IMAD.MOV.U32 R6, RZ, RZ, R68 ;  /* 0x000000ffff066224 */ /* 0x000fe200078e0044 */
[----:B------:R-:W-:Y:S01]  /*a290*/  PRMT R112, RZ, 0x7610, R112 ;  /* 0x00007610ff707816 */ /* 0x000fe20000000070 */
[----:B------:R-:W-:Y:S01]  /*a2a0*/  @P6 IMAD.MOV.U32 R7, RZ, RZ, R70 ;  /* 0x000000ffff076224 */ /* 0x000fe200078e0046 */
[----:B--2---:R-:W-:Y:S01]  /*a2b0*/  BAR.SYNC.DEFER_BLOCKING 0x0 ;  /* 0x0000000000007b1d */ /* 0x004fe20000010000 */
[----:B------:R-:W-:-:S02]  /*a2c0*/  PRMT R67, RZ, 0x7610, R67 ;  /* 0x00007610ff437816 */ /* 0x000fc40000000043 */
[----:B------:R-:W-:Y:S02]  /*a2d0*/  PRMT R66, RZ, 0x7610, R66 ;  /* 0x00007610ff427816 */ /* 0x000fe40000000042 */
[----:B------:R-:W-:Y:S02]  /*a2e0*/  PRMT R65, RZ, 0x7610, R65 ;  /* 0x00007610ff417816 */ /* 0x000fe40000000041 */
[----:B------:R-:W-:Y:S01]  /*a2f0*/  PRMT R64, RZ, 0x7610, R64 ;  /* 0x00007610ff407816 */ /* 0x000fe20000000040 */
[----:B------:R-:W-:Y:S01]  /*a300*/  STL [R1], R133 ;  /* 0x0000008501007387 */ /* 0x000fe20000100800 */
[----:B------:R-:W-:Y:S02]  /*a310*/  PRMT R63, RZ, 0x7610, R63 ;  /* 0x00007610ff3f7816 */ /* 0x000fe4000000003f */
[----:B------:R-:W-:Y:S01]  /*a320*/  PRMT R62, RZ, 0x7610, R62 ;  /* 0x00007610ff3e7816 */ /* 0x000fe2000000003e */
[----:B------:R-:W-:Y:S01]  /*a330*/  STL [R1+0x24], R130 ;  /* 0x0000248201007387 */ /* 0x000fe20000100800 */
[----:B------:R-:W-:-:S02]  /*a340*/  PRMT R61, RZ, 0x7610, R61 ;  /* 0x00007610ff3d7816 */ /* 0x000fc4000000003d */
[----:B------:R-:W-:Y:S01]  /*a350*/  PRMT R60, RZ, 0x7610, R60 ;  /* 0x00007610ff3c7816 */ /* 0x000fe2000000003c */
[----:B------:R-:W-:Y:S01]  /*a360*/  STL [R1+0x8], R129 ;  /* 0x0000088101007387 */ /* 0x000fe20000100800 */
[----:B------:R-:W-:Y:S02]  /*a370*/  PRMT R59, RZ, 0x7610, R59 ;  /* 0x00007610ff3b7816 */ /* 0x000fe4000000003b */
[----:B------:R-:W-:Y:S02]  /*a380*/  PRMT R58, RZ, 0x7610, R58 ;  /* 0x00007610ff3a7816 */ /* 0x000fe4000000003a */
[----:B------:R-:W-:Y:S02]  /*a390*/  PRMT R57, RZ, 0x7610, R57 ;  /* 0x00007610ff397816 */ /* 0x000fe40000000039 */
[----:B------:R-:W-:Y:S01]  /*a3a0*/  PRMT R56, RZ, 0x7610, R56 ;  /* 0x00007610ff387816 */ /* 0x000fe20000000038 */
[----:B------:R2:W3:Y:S01]  /*a3b0*/  @P6 LDG.E.U16 R115, desc[UR20][R6.64] ;  /* 0x0000001406736981 */ /* 0x0004e2000c1e1500 */
[----:B------:R-:W-:-:S02]  /*a3c0*/  PRMT R55, RZ, 0x7610, R55 ;  /* 0x00007610ff377816 */ /* 0x000fc40000000037 */
[----:B------:R-:W-:Y:S02]  /*a3d0*/  PRMT R54, RZ, 0x7610, R54 ;  /* 0x00007610ff367816 */ /* 0x000fe40000000036 */
[----:B------:R-:W-:Y:S02]  /*a3e0*/  PRMT R53, RZ, 0x7610, R53 ;  /* 0x00007610ff357816 */ /* 0x000fe40000000035 */
[----:B------:R-:W-:Y:S02]  /*a3f0*/  PRMT R52, RZ, 0x7610, R52 ;  /* 0x00007610ff347816 */ /* 0x000fe40000000034 */
[----:B------:R-:W-:Y:S01]  /*a400*/  PRMT R51, RZ, 0x7610, R51 ;  /* 0x00007610ff337816 */ /* 0x000fe20000000033 */
[----:B--2---:R-:W-:Y:S01]  /*a410*/  @P6 IMAD.MOV.U32 R6, RZ, RZ, R73 ;  /* 0x000000ffff066224 */ /* 0x004fe200078e0049 */
[----:B------:R-:W-:Y:S01]  /*a420*/  PRMT R50, RZ, 0x7610, R50 ;  /* 0x00007610ff327816 */ /* 0x000fe20000000032 */
[----:B------:R-:W-:Y:S01]  /*a430*/  @P6 IMAD.MOV.U32 R7, RZ, RZ, R76 ;  /* 0x000000ffff076224 */ /* 0x000fe200078e004c */
[----:B------:R-:W-:-:S02]  /*a440*/  PRMT R34, RZ, 0x7610, R34 ;  /* 0x00007610ff227816 */ /* 0x000fc40000000022 */
[----:B------:R-:W-:Y:S02]  /*a450*/  PRMT R33, RZ, 0x7610, R33 ;  /* 0x00007610ff217816 */ /* 0x000fe40000000021 */
[----:B------:R2:W3:Y:S01]  /*a460*/  @P6 LDG.E.U16 R113, desc[UR20][R6.64] ;  /* 0x0000001406716981 */ /* 0x0004e2000c1e1500 */
[----:B------:R-:W-:Y:S02]  /*a470*/  PRMT R32, RZ, 0x7610, R32 ;  /* 0x00007610ff207816 */ /* 0x000fe40000000020 */
        /* <DEDUP_REMOVED lines=8> */
[C---:B------:R-:W-:Y:S02]  /*a500*/  LEA R48, P4, R9.reuse, R105, 0x1 ;  /* 0x0000006909307211 */ /* 0x040fe400078808ff */
[----:B------:R2:W3:Y:S01]  /*a510*/  @P6 LDG.E.U16 R112, desc[UR20][R6.64] ;  /* 0x0000001406706981 */ /* 0x0004e2000c1e1500 */
[----:B------:R-:W-:Y:S02]  /*a520*/  PRMT R36, RZ, 0x7610, R36 ;  /* 0x00007610ff247816 */ /* 0x000fe40000000024 */
[----:B------:R-:W-:Y:S01]  /*a530*/  LEA.HI.X.SX32 R49, R9, R104, 0x1, P4 ;  /* 0x0000006809317211 */ /* 0x000fe200020f0eff */
[----:B------:R0:W-:Y:S01]  /*a540*/  STL [R1+0x2c], R48 ;  /* 0x00002c3001007387 */ /* 0x0001e20000100800 */
[----:B------:R-:W-:Y:S02]  /*a550*/  PRMT R35, RZ, 0x7610, R35 ;  /* 0x00007610ff237816 */ /* 0x000fe40000000023 */
[----:B------:R-:W-:Y:S01]  /*a560*/  PRMT R47, RZ, 0x7610, R47 ;  /* 0x00007610ff2f7816 */ /* 0x000fe2000000002f */
[----:B------:R-:W-:Y:S01]  /*a570*/  STL [R1+0x20], R131 ;  /* 0x0000208301007387 */ /* 0x000fe20000100800 */
[----:B------:R-:W-:Y:S01]  /*a580*/  PRMT R46, RZ, 0x7610, R46 ;  /* 0x00007610ff2e7816 */ /* 0x000fe2000000002e */
[----:B--2---:R-:W-:Y:S01]  /*a590*/  @P6 IMAD.MOV.U32 R6, RZ, RZ, R85 ;  /* 0x000000ffff066224 */ /* 0x004fe200078e0055 */
[----:B------:R-:W-:Y:S01]  /*a5a0*/  PRMT R45, RZ, 0x7610, R45 ;  /* 0x00007610ff2d7816 */ /* 0x000fe2000000002d */
[----:B------:R-:W-:Y:S01]  /*a5b0*/  @P6 IMAD.MOV.U32 R7, RZ, RZ, R88 ;  /* 0x000000ffff076224 */ /* 0x000fe200078e0058 */
[----:B------:R-:W-:Y:S01]  /*a5c0*/  PRMT R44, RZ, 0x7610, R44 ;  /* 0x00007610ff2c7816 */ /* 0x000fe2000000002c */
[----:B------:R2:W-:Y:S01]  /*a5d0*/  STL [R1+0x28], R49 ;  /* 0x0000283101007387 */ /* 0x0005e20000100800 */
[----:B------:R-:W-:-:S02]  /*a5e0*/  PRMT R43, RZ, 0x7610, R43 ;  /* 0x00007610ff2b7816 */ /* 0x000fc4000000002b */
[----:B------:R-:W-:Y:S01]  /*a5f0*/  PRMT R42, RZ, 0x7610, R42 ;  /* 0x00007610ff2a7816 */ /* 0x000fe2000000002a */
[----:B------:R0:W2:Y:S01]  /*a600*/  @P6 LDG.E.U16 R67, desc[UR20][R6.64] ;  /* 0x0000001406436981 */ /* 0x0000a2000c1e1500 */
[----:B------:R-:W-:Y:S02]  /*a610*/  PRMT R41, RZ, 0x7610, R41 ;  /* 0x00007610ff297816 */ /* 0x000fe40000000029 */
[----:B------:R-:W-:Y:S01]  /*a620*/  ISETP.GE.AND P4, PT, R124, RZ, PT ;  /* 0x000000ff7c00720c */ /* 0x000fe20003f86270 */
[----:B0-----:R-:W-:Y:S02]  /*a630*/  @P6 IMAD.MOV.U32 R6, RZ, RZ, R91 ;  /* 0x000000ffff066224 */ /* 0x001fe400078e005b */
[----:B------:R-:W-:-:S05]  /*a640*/  @P6 IMAD.MOV.U32 R7, RZ, RZ, R94 ;  /* 0x000000ffff076224 */ /* 0x000fca00078e005e */
[----:B------:R0:W2:Y:S02]  /*a650*/  @P6 LDG.E.U16 R66, desc[UR20][R6.64] ;  /* 0x0000001406426981 */ /* 0x0000a4000c1e1500 */
        /* <DEDUP_REMOVED lines=98> */
[----:B------:R0:W2:Y:S01]  /*ac80*/  @P6 LDG.E.U16 R42, desc[UR20][R6.64] ;  /* 0x00000014062a6981 */ /* 0x0000a2000c1e1500 */
[----:B------:R-:W-:Y:S02]  /*ac90*/  PRMT R40, RZ, 0x7610, R40 ;  /* 0x00007610ff287816 */ /* 0x000fe40000000028 */
[----:B------:R-:W-:Y:S01]  /*aca0*/  SEL R120, R127, R120, !P3 ;  /* 0x000000787f787207 */ /* 0x000fe20005800000 */
[----:B0-----:R-:W-:Y:S02]  /*acb0*/  @P6 IMAD.MOV.U32 R6, RZ, RZ, R194 ;  /* 0x000000ffff066224 */ /* 0x001fe400078e00c2 */
[----:B------:R-:W-:-:S05]  /*acc0*/  @P6 IMAD.MOV.U32 R7, RZ, RZ, R193 ;  /* 0x000000ffff076224 */ /* 0x000fca00078e00c1 */
[----:B------:R0:W2:Y:S01]  /*acd0*/  @P6 LDG.E.U16 R41, desc[UR20][R6.64] ;  /* 0x0000001406296981 */ /* 0x0000a2000c1e1500 */
[----:B-1----:R-:W-:Y:S01]  /*ace0*/  IMAD R120, R120, UR10, RZ ;  /* 0x0000000a78787c24 */ /* 0x002fe2000f8e02ff */
[----:B------:R-:W-:Y:S02]  /*acf0*/  PRMT R39, RZ, 0x7610, R39 ;  /* 0x00007610ff277816 */ /* 0x000fe40000000027 */
[----:B------:R-:W-:Y:S01]  /*ad00*/  SEL R117, R127, R117, !P3 ;  /* 0x000000757f757207 */ /* 0x000fe20005800000 */
[----:B------:R-:W-:Y:S02]  /*ad10*/  @!P4 IMAD.MOV R96, RZ, RZ, -R96 ;  /* 0x000000ffff60c224 */ /* 0x000fe400078e0a60 */
[----:B0-----:R-:W-:Y:S02]  /*ad20*/  @P6 IMAD.MOV.U32 R6, RZ, RZ, R202 ;  /* 0x000000ffff066224 */ /* 0x001fe400078e00ca */
[----:B------:R-:W-:Y:S01]  /*ad30*/  @P6 IMAD.MOV.U32 R7, RZ, RZ, R201 ;  /* 0x000000ffff076224 */ /* 0x000fe200078e00c9 */
[----:B------:R-:W-:Y:S01]  /*ad40*/  LEA R226, P4, R120, R105, 0x1 ;  /* 0x0000006978e27211 */ /* 0x000fe200078808ff */
[----:B------:R-:W0:Y:S03]  /*ad50*/  LDCU UR10, c[0x0][0x3b0] ;  /* 0x00007600ff0a77ac */ /* 0x000e260008000800 */
[----:B------:R1:W2:Y:S01]  /*ad60*/  @P6 LDG.E.U16 R40, desc[UR20][R6.64] ;  /* 0x0000001406286981 */ /* 0x0002a2000c1e1500 */
[----:B---3--:R-:W-:Y:S01]  /*ad70*/  IMAD R117, R117, UR11, RZ ;  /* 0x0000000b75757c24 */ /* 0x008fe2000f8e02ff */
[----:B------:R-:W-:-:S02]  /*ad80*/  PRMT R29, RZ, 0x7610, R29 ;  /* 0x00007610ff1d7816 */ /* 0x000fc4000000001d */
[----:B------:R-:W-:Y:S02]  /*ad90*/  PRMT R26, RZ, 0x7610, R26 ;  /* 0x00007610ff1a7816 */ /* 0x000fe4000000001a */
[C---:B------:R-:W-:Y:S02]  /*ada0*/  SEL R114, R127.reuse, R114, !P3 ;  /* 0x000000727f727207 */ /* 0x040fe40005800000 */
[C---:B------:R-:W-:Y:S02]  /*adb0*/  SEL R111, R127.reuse, R111, !P3 ;  /* 0x0000006f7f6f7207 */ /* 0x040fe40005800000 */
[----:B------:R-:W-:Y:S01]  /*adc0*/  SEL R99, R127, R99, !P3 ;  /* 0x000000637f637207 */ /* 0x000fe20005800000 */
[----:B-1----:R-:W-:Y:S01]  /*add0*/  @P6 IMAD.MOV.U32 R6, RZ, RZ, R210 ;  /* 0x000000ffff066224 */ /* 0x002fe200078e00d2 */
[----:B------:R-:W-:Y:S01]  /*ade0*/  LEA.HI.X.SX32 R225, R120, R104, 0x1, P4 ;  /* 0x0000006878e17211 */ /* 0x000fe200020f0eff */
[----:B------:R-:W-:Y:S01]  /*adf0*/  @P6 IMAD.MOV.U32 R7, RZ, RZ, R209 ;  /* 0x000000ffff076224 */ /* 0x000fe200078e00d1 */
[----:B------:R-:W-:-:S02]  /*ae00*/  LEA R234, P4, R117, R105, 0x1 ;  /* 0x0000006975ea7211 */ /* 0x000fc400078808ff */
[----:B------:R-:W-:Y:S02]  /*ae10*/  PRMT R24, RZ, 0x7610, R24 ;  /* 0x00007610ff187816 */ /* 0x000fe40000000018 */
[----:B------:R-:W-:Y:S01]  /*ae20*/  PRMT R23, RZ, 0x7610, R23 ;  /* 0x00007610ff177816 */ /* 0x000fe20000000017 */
[----:B------:R1:W3:Y:S01]  /*ae30*/  @P6 LDG.E.U16 R39, desc[UR20][R6.64] ;  /* 0x0000001406276981 */ /* 0x0002e2000c1e1500 */
[----:B------:R-:W-:Y:S01]  /*ae40*/  IMAD R114, R114, UR12, RZ ;  /* 0x0000000c72727c24 */ /* 0x000fe2000f8e02ff */
[----:B------:R-:W-:Y:S02]  /*ae50*/  LEA.HI.X.SX32 R233, R117, R104, 0x1, P4 ;  /* 0x0000006875e97211 */ /* 0x000fe400020f0eff */
[----:B------:R-:W-:Y:S02]  /*ae60*/  PRMT R22, RZ, 0x7610, R22 ;  /* 0x00007610ff167816 */ /* 0x000fe40000000016 */
[----:B------:R-:W-:Y:S02]  /*ae70*/  PRMT R21, RZ, 0x7610, R21 ;  /* 0x00007610ff157816 */ /* 0x000fe40000000015 */
[----:B------:R-:W-:Y:S01]  /*ae80*/  PRMT R20, RZ, 0x7610, R20 ;  /* 0x00007610ff147816 */ /* 0x000fe20000000014 */
[----:B------:R-:W-:Y:S01]  /*ae90*/  @!P5 IMAD.MOV R98, RZ, RZ, -R98 ;  /* 0x000000ffff62d224 */ /* 0x000fe200078e0a62 */
[----:B------:R-:W-:Y:S01]  /*aea0*/  SEL R96, R127, R96, !P3 ;  /* 0x000000607f607207 */ /* 0x000fe20005800000 */
[----:B-1----:R-:W-:Y:S01]  /*aeb0*/  @P6 IMAD.MOV.U32 R6, RZ, RZ, R218 ;  /* 0x000000ffff066224 */ /* 0x002fe200078e00da */
[----:B------:R-:W-:Y:S01]  /*aec0*/  PRMT R25, RZ, 0x7610, R25 ;  /* 0x00007610ff197816 */ /* 0x000fe20000000019 */
[----:B------:R-:W-:Y:S01]  /*aed0*/  @P6 IMAD.MOV.U32 R7, RZ, RZ, R217 ;  /* 0x000000ffff076224 */ /* 0x000fe200078e00d9 */
[----:B------:R-:W-:-:S02]  /*aee0*/  LEA R242, P4, R114, R105, 0x1 ;  /* 0x0000006972f27211 */ /* 0x000fc400078808ff */
[----:B------:R-:W-:Y:S02]  /*aef0*/  PRMT R19, RZ, 0x7610, R19 ;  /* 0x00007610ff137816 */ /* 0x000fe40000000013 */
[----:B------:R-:W-:Y:S01]  /*af00*/  PRMT R18, RZ, 0x7610, R18 ;  /* 0x00007610ff127816 */ /* 0x000fe20000000012 */
[----:B------:R1:W3:Y:S01]  /*af10*/  @P6 LDG.E.U16 R29, desc[UR20][R6.64] ;  /* 0x00000014061d6981 */ /* 0x0002e2000c1e1500 */
[----:B----4-:R-:W-:Y:S01]  /*af20*/  IMAD R111, R111, UR14, RZ ;  /* 0x0000000e6f6f7c24 */ /* 0x010fe2000f8e02ff */
[----:B------:R-:W-:Y:S01]  /*af30*/  LEA.HI.X.SX32 R241, R114, R104, 0x1, P4 ;  /* 0x0000006872f17211 */ /* 0x000fe200020f0eff */
[----:B------:R-:W4:Y:S01]  /*af40*/  LDCU UR11, c[0x0][0x3b0] ;  /* 0x00007600ff0b77ac */ /* 0x000f220008000800 */
[----:B-1----:R-:W-:Y:S02]  /*af50*/  @P6 IMAD.MOV.U32 R6, RZ, RZ, R226 ;  /* 0x000000ffff066224 */ /* 0x002fe400078e00e2 */
[----:B------:R-:W-:Y:S01]  /*af60*/  @P6 IMAD.MOV.U32 R7, RZ, RZ, R225 ;  /* 0x000000ffff076224 */ /* 0x000fe200078e00e1 */
[----:B------:R-:W-:-:S04]  /*af70*/  LEA R250, P4, R111, R105, 0x1 ;  /* 0x000000696ffa7211 */ /* 0x000fc800078808ff */
[----:B------:R1:W3:Y:S01]  /*af80*/  @P6 LDG.E.U16 R26, desc[UR20][R6.64] ;  /* 0x00000014061a6981 */ /* 0x0002e2000c1e1500 */
[----:B0-----:R-:W-:Y:S01]  /*af90*/  IMAD R99, R99, UR10, RZ ;  /* 0x0000000a63637c24 */ /* 0x001fe2000f8e02ff */
[----:B------:R-:W-:Y:S01]  /*afa0*/  LEA.HI.X.SX32 R249, R111, R104, 0x1, P4 ;  /* 0x000000686ff97211 */ /* 0x000fe200020f0eff */
[----:B-----5:R-:W-:Y:S01]  /*afb0*/  IMAD R96, R96, UR15, RZ ;  /* 0x0000000f60607c24 */ /* 0x020fe2000f8e02ff */
[----:B------:R-:W0:Y:S01]  /*afc0*/  LDCU UR10, c[0x0][0x3b0] ;  /* 0x00007600ff0a77ac */ /* 0x000e220008000800 */
[----:B-1----:R-:W-:Y:S02]  /*afd0*/  @P6 IMAD.MOV.U32 R6, RZ, RZ, R234 ;  /* 0x000000ffff066224 */ /* 0x002fe400078e00ea */
[----:B------:R-:W-:Y:S01]  /*afe0*/  @P6 IMAD.MOV.U32 R7, RZ, RZ, R233 ;  /* 0x000000ffff076224 */ /* 0x000fe200078e00e9 */
[----:B------:R-:W-:-:S04]  /*aff0*/  LEA R48, P4, R99, R105, 0x1 ;  /* 0x0000006963307211 */ /* 0x000fc800078808ff */
[----:B------:R1:W5:Y:S01]  /*b000*/  @P6 LDG.E.U16 R24, desc[UR20][R6.64] ;  /* 0x0000001406186981 */ /* 0x000362000c1e1500 */
[----:B--2---:R-:W-:Y:S01]  /*b010*/  LEA.HI.X.SX32 R49, R99, R104, 0x1, P4 ;  /* 0x0000006863317211 */ /* 0x004fe200020f0eff */
[----:B-1----:R-:W-:Y:S02]  /*b020*/  @P6 IMAD.MOV.U32 R6, RZ, RZ, R242 ;  /* 0x000000ffff066224 */ /* 0x002fe400078e00f2 */
[----:B------:R-:W-:Y:S01]  /*b030*/  @P6 IMAD.MOV.U32 R7, RZ, RZ, R241 ;  /* 0x000000ffff076224 */ /* 0x000fe200078e00f1 */
[----:B------:R-:W-:-:S04]  /*b040*/  LEA R8, P4, R96, R105, 0x1 ;  /* 0x0000006960087211 */ /* 0x000fc800078808ff */
[----:B------:R1:W2:Y:S01]  /*b050*/  @P6 LDG.E.U16 R23, desc[UR20][R6.64] ;  /* 0x0000001406176981 */ /* 0x0002a2000c1e1500 */
[----:B------:R-:W-:Y:S01]  /*b060*/  LEA.HI.X.SX32 R9, R96, R104, 0x1, P4 ;  /* 0x0000006860097211 */ /* 0x000fe200020f0eff */
[----:B-1----:R-:W-:Y:S02]  /*b070*/  @P6 IMAD.MOV.U32 R6, RZ, RZ, R250 ;  /* 0x000000ffff066224 */ /* 0x002fe400078e00fa */
[----:B------:R-:W-:-:S05]  /*b080*/  @P6 IMAD.MOV.U32 R7, RZ, RZ, R249 ;  /* 0x000000ffff076224 */ /* 0x000fca00078e00f9 */
[----:B------:R1:W2:Y:S01]  /*b090*/  @P6 LDG.E.U16 R22, desc[UR20][R6.64] ;  /* 0x0000001406166981 */ /* 0x0002a2000c1e1500 */
[----:B------:R-:W-:Y:S01]  /*b0a0*/  ISETP.GT.U32.AND P4, PT, R108, R4, PT ;  /* 0x000000046c00720c */ /* 0x000fe20003f84070 */
[----:B-1----:R-:W-:Y:S02]  /*b0b0*/  @P6 IMAD.MOV.U32 R6, RZ, RZ, R48 ;  /* 0x000000ffff066224 */ /* 0x002fe400078e0030 */
[----:B------:R-:W-:-:S05]  /*b0c0*/  @P6 IMAD.MOV.U32 R7, RZ, RZ, R49 ;  /* 0x000000ffff076224 */ /* 0x000fca00078e0031 */
[----:B------:R1:W2:Y:S02]  /*b0d0*/  @P6 LDG.E.U16 R21, desc[UR20][R6.64] ;  /* 0x0000001406156981 */ /* 0x0002a4000c1e1500 */
[----:B-1----:R-:W-:Y:S02]  /*b0e0*/  @P6 IMAD.MOV.U32 R6, RZ, RZ, R8 ;  /* 0x000000ffff066224 */ /* 0x002fe400078e0008 */
[----:B------:R-:W-:Y:S01]  /*b0f0*/  @P6 IMAD.MOV.U32 R7, RZ, RZ, R9 ;  /* 0x000000ffff076224 */ /* 0x000fe200078e0009 */
[----:B------:R-:W-:Y:S04]  /*b100*/  STL [R1+0x14], R48 ;  /* 0x0000143001007387 */ /* 0x000fe80000100800 */
[----:B------:R1:W2:Y:S04]  /*b110*/  @P6 LDG.E.U16 R20, desc[UR20][R6.64] ;  /* 0x0000001406146981 */ /* 0x0002a8000c1e1500 */
[----:B------:R-:W-:Y:S01]  /*b120*/  STL [R1+0x10], R49 ;  /* 0x0000103101007387 */ /* 0x000fe20000100800 */
[----:B-1----:R-:W-:-:S03]  /*b130*/  SEL R6, R127, R153, !P3 ;  /* 0x000000997f067207 */ /* 0x002fc60005800000 */
[----:B------:R1:W-:Y:S01]  /*b140*/  STL [R1+0x34], R8 ;  /* 0x0000340801007387 */ /* 0x0003e20000100800 */
[----:B------:R-:W-:Y:S01]  /*b150*/  SEL R7, R127, R146, !P3 ;  /* 0x000000927f077207 */ /* 0x000fe20005800000 */
[----:B------:R-:W-:Y:S02]  /*b160*/  @!P4 IMAD.IADD R4, R4, 0x1, -R108 ;  /* 0x000000010404c824 */ /* 0x000fe400078e0a6c */
[----:B-1----:R-:W-:Y:S02]  /*b170*/  IMAD R8, R6, UR13, RZ ;  /* 0x0000000d06087c24 */ /* 0x002fe4000f8e02ff */
[----:B------:R-:W-:Y:S02]  /*b180*/  IMAD.MOV.U32 R6, RZ, RZ, R97 ;  /* 0x000000ffff067224 */ /* 0x000fe400078e0061 */
[----:B------:R-:W-:Y:S01]  /*b190*/  IMAD R99, R7, UR13, RZ ;  /* 0x0000000d07637c24 */ /* 0x000fe2000f8e02ff */
[----:B------:R-:W-:Y:S01]  /*b1a0*/  LEA R96, P4, R8, R105, 0x1 ;  /* 0x0000006908607211 */ /* 0x000fe200078808ff */
[----:B------:R-:W-:Y:S01]  /*b1b0*/  @!P0 IMAD.MOV R6, RZ, RZ, -R6 ;  /* 0x000000ffff068224 */ /* 0x000fe200078e0a06 */
[----:B------:R-:W-:-:S02]  /*b1c0*/  SEL R7, R127, R98, !P3 ;  /* 0x000000627f077207 */ /* 0x000fc40005800000 */
[----:B------:R-:W-:Y:S02]  /*b1d0*/  LEA.HI.X.SX32 R98, R8, R104, 0x1, P4 ;  /* 0x0000006808627211 */ /* 0x000fe400020f0eff */
[-C--:B------:R-:W-:Y:S01]  /*b1e0*/  LEA R97, P5, R99, R105.reuse, 0x1 ;  /* 0x0000006963617211 */ /* 0x080fe200078a08ff */
[----:B------:R-:W-:Y:S01]  /*b1f0*/  IMAD R102, R7, UR13, RZ ;  /* 0x0000000d07667c24 */ /* 0x000fe2000f8e02ff */
[----:B------:R-:W-:Y:S01]  /*b200*/  SEL R8, R127, R6, !P3 ;  /* 0x000000067f087207 */ /* 0x000fe20005800000 */
[----:B------:R-:W-:Y:S01]  /*b210*/  @P6 IMAD.MOV.U32 R6, RZ, RZ, R96 ;  /* 0x000000ffff066224 */ /* 0x000fe200078e0060 */
[----:B------:R-:W-:Y:S01]  /*b220*/  LEA.HI.X.SX32 R99, R99, R104, 0x1, P5 ;  /* 0x0000006863637211 */ /* 0x000fe200028f0eff */
[----:B------:R-:W-:Y:S01]  /*b230*/  @P6 IMAD.MOV.U32 R7, RZ, RZ, R98 ;  /* 0x000000ffff076224 */ /* 0x000fe200078e0062 */
[----:B------:R-:W-:Y:S01]  /*b240*/  LEA R100, P4, R102, R105, 0x1 ;  /* 0x0000006966647211 */ /* 0x000fe200078808ff */
[----:B0-----:R-:W-:Y:S01]  /*b250*/  IMAD R8, R8, UR10, RZ ;  /* 0x0000000a08087c24 */ /* 0x001fe2000f8e02ff */
[----:B------:R-:W-:Y:S01]  /*b260*/  ISETP.GT.U32.AND P0, PT, R108, R4, PT ;  /* 0x000000046c00720c */ /* 0x000fe20003f04070 */
[----:B------:R-:W0:Y:S01]  /*b270*/  LDCU UR10, c[0x0][0x3b0] ;  /* 0x00007600ff0a77ac */ /* 0x000e220008000800 */
[----:B------:R1:W2:Y:S01]  /*b280*/  @P6 LDG.E.U16 R25, desc[UR20][R6.64] ;  /* 0x0000001406196981 */ /* 0x0002a2000c1e1500 */
[----:B------:R-:W-:-:S02]  /*b290*/  LEA.HI.X.SX32 R102, R102, R104, 0x1, P4 ;  /* 0x0000006866667211 */ /* 0x000fc400020f0eff */
[C---:B------:R-:W-:Y:S01]  /*b2a0*/  LEA R101, P5, R8.reuse, R105, 0x1 ;  /* 0x0000006908657211 */ /* 0x040fe200078a08ff */
[----:B-1----:R-:W-:Y:S02]  /*b2b0*/  @P6 IMAD.MOV.U32 R6, RZ, RZ, R97 ;  /* 0x000000ffff066224 */ /* 0x002fe400078e0061 */
[----:B------:R-:W-:Y:S01]  /*b2c0*/  @P6 IMAD.MOV.U32 R7, RZ, RZ, R99 ;  /* 0x000000ffff076224 */ /* 0x000fe200078e0063 */
[----:B------:R-:W-:-:S04]  /*b2d0*/  LEA.HI.X.SX32 R103, R8, R104, 0x1, P5 ;  /* 0x0000006808677211 */ /* 0x000fc800028f0eff */
[----:B------:R1:W2:Y:S01]  /*b2e0*/  @P6 LDG.E.U16 R19, desc[UR20][R6.64] ;  /* 0x0000001406136981 */ /* 0x0002a2000c1e1500 */
[----:B------:R-:W-:Y:S01]  /*b2f0*/  PRMT R17, RZ, 0x7610, R17 ;  /* 0x00007610ff117816 */ /* 0x000fe20000000011 */
[----:B------:R-:W-:Y:S01]  /*b300*/  @!P0 IMAD.IADD R4, R4, 0x1, -R108 ;  /* 0x0000000104048824 */ /* 0x000fe200078e0a6c */
[----:B------:R-:W-:Y:S01]  /*b310*/  ISETP.GT.U32.AND P0, PT, R108, R5, PT ;  /* 0x000000056c00720c */ /* 0x000fe20003f04070 */
[----:B-1----:R-:W-:Y:S02]  /*b320*/  @P6 IMAD.MOV.U32 R6, RZ, RZ, R100 ;  /* 0x000000ffff066224 */ /* 0x002fe400078e0064 */
[----:B------:R-:W-:-:S05]  /*b330*/  @P6 IMAD.MOV.U32 R7, RZ, RZ, R102 ;  /* 0x000000ffff076224 */ /* 0x000fca00078e0066 */
[----:B------:R1:W2:Y:S01]  /*b340*/  @P6 LDG.E.U16 R18, desc[UR20][R6.64] ;  /* 0x0000001406126981 */ /* 0x0002a2000c1e1500 */
[----:B------:R-:W-:Y:S02]  /*b350*/  @!P1 IMAD.MOV R4, RZ, RZ, -R4 ;  /* 0x000000ffff049224 */ /* 0x000fe400078e0a04 */
[----:B-1----:R-:W-:Y:S02]  /*b360*/  @P6 IMAD.MOV.U32 R6, RZ, RZ, R101 ;  /* 0x000000ffff066224 */ /* 0x002fe400078e0065 */
[----:B------:R-:W-:-:S05]  /*b370*/  @P6 IMAD.MOV.U32 R7, RZ, RZ, R103 ;  /* 0x000000ffff076224 */ /* 0x000fca00078e0067 */
[----:B------:R1:W2:Y:S01]  /*b380*/  @P6 LDG.E.U16 R17, desc[UR20][R6.64] ;  /* 0x0000001406116981 */ /* 0x0002a2000c1e1500 */
[----:B------:R-:W-:Y:S01]  /*b390*/  @!P0 IMAD.IADD R5, R5, 0x1, -R108 ;  /* 0x0000000105058824 */ /* 0x000fe200078e0a6c */
[----:B------:R-:W-:Y:S02]  /*b3a0*/  SEL R8, R127, R4, !P3 ;  /* 0x000000047f087207 */ /* 0x000fe40005800000 */
[----:B-1----:R-:W-:-:S04]  /*b3b0*/  LOP3.LUT R6, R109, 0x36, RZ, 0xfc, !PT ;  /* 0x000000366d067812 */ /* 0x002fc800078efcff */
[----:B------:R-:W-:Y:S02]  /*b3c0*/  IABS R7, R6 ;  /* 0x0000000600077213 */ /* 0x000fe40000000000 */
[----:B------:R-:W-:-:S03]  /*b3d0*/  ISETP.GT.U32.AND P4, PT, R108, R5, PT ;  /* 0x000000056c00720c */ /* 0x000fc60003f84070 */
[----:B------:R-:W-:-:S04]  /*b3e0*/  IMAD.MOV.U32 R4, RZ, RZ, R7 ;  /* 0x000000ffff047224 */ /* 0x000fc800078e0007 */
[----:B------:R-:W-:-:S04]  /*b3f0*/  IMAD.HI.U32 R7, R110, R4, RZ ;  /* 0x000000046e077227 */ /* 0x000fc800078e00ff */
[----:B------:R-:W-:Y:S02]  /*b400*/  IMAD.MOV R7, RZ, RZ, -R7 ;  /* 0x000000ffff077224 */ /* 0x000fe400078e0a07 */
[----:B0-----:R-:W-:Y:S01]  /*b410*/  IMAD R8, R8, UR10, RZ ;  /* 0x0000000a08087c24 */ /* 0x001fe2000f8e02ff */
[----:B------:R-:W-:Y:S01]  /*b420*/  ISETP.GE.AND P1, PT, R16, RZ, PT ;  /* 0x000000ff1000720c */ /* 0x000fe20003f26270 */
[----:B------:R-:W-:Y:S01]  /*b430*/  IMAD R4, R108, R7, R4 ;  /* 0x000000076c047224 */ /* 0x000fe200078e0204 */
[----:B------:R0:W-:Y:S01]  /*b440*/  STL [R1+0x30], R9 ;  /* 0x0000300901007387 */ /* 0x0001e20000100800 */
[----:B------:R-:W-:Y:S01]  /*b450*/  @!P4 IMAD.IADD R5, R5, 0x1, -R108 ;  /* 0x000000010505c824 */ /* 0x000fe200078e0a6c */
[----:B------:R-:W-:Y:S01]  /*b460*/  LEA R161, P0, R8, R105, 0x1 ;  /* 0x0000006908a17211 */ /* 0x000fe200078008ff */
[----:B------:R-:W1:Y:S01]  /*b470*/  LDCU UR10, c[0x0][0x3b0] ;  /* 0x00007600ff0a77ac */ /* 0x000e620008000800 */
[----:B------:R-:W-:Y:S02]  /*b480*/  ISETP.GT.U32.AND P4, PT, R108, R4, PT ;  /* 0x000000046c00720c */ /* 0x000fe40003f84070 */
[----:B------:R-:W-:-:S02]  /*b490*/  LEA.HI.X.SX32 R158, R8, R104, 0x1, P0 ;  /* 0x00000068089e7211 */ /* 0x000fc400000f0eff */
[----:B------:R-:W-:Y:S02]  /*b4a0*/  ISETP.GE.AND P0, PT, R6, RZ, PT ;  /* 0x000000ff0600720c */ /* 0x000fe40003f06270 */
[----:B------:R-:W-:Y:S01]  /*b4b0*/  LOP3.LUT R6, R109, 0x3e, RZ, 0xfc, !PT ;  /* 0x0000003e6d067812 */ /* 0x000fe200078efcff */
[----:B------:R-:W-:Y:S01]  /*b4c0*/  @P6 IMAD.MOV.U32 R8, RZ, RZ, R161 ;  /* 0x000000ffff086224 */ /* 0x000fe200078e00a1 */
[----:B------:R-:W-:Y:S01]  /*b4d0*/  PRMT R16, RZ, 0x7610, R16 ;  /* 0x00007610ff107816 */ /* 0x000fe20000000010 */
[----:B0-----:R-:W-:Y:S01]  /*b4e0*/  @P6 IMAD.MOV.U32 R9, RZ, RZ, R158 ;  /* 0x000000ffff096224 */ /* 0x001fe200078e009e */
[----:B------:R-:W-:Y:S01]  /*b4f0*/  IABS R7, R6 ;  /* 0x0000000600077213 */ /* 0x000fe20000000000 */
[----:B------:R-:W-:Y:S02]  /*b500*/  @!P1 IMAD.MOV R5, RZ, RZ, -R5 ;  /* 0x000000ffff059224 */ /* 0x000fe400078e0a05 */
[----:B------:R-:W-:Y:S01]  /*b510*/  @!P4 IMAD.IADD R4, R4, 0x1, -R108 ;  /* 0x000000010404c824 */ /* 0x000fe200078e0a6c */
[----:B------:R0:W2:Y:S04]  /*b520*/  @P6 LDG.E.U16 R16, desc[UR20][R8.64] ;  /* 0x0000001408106981 */ /* 0x0000a8000c1e1500 */
[----:B------:R-:W-:-:S02]  /*b530*/  ISETP.GT.U32.AND P4, PT, R108, R4, PT ;  /* 0x000000046c00720c */ /* 0x000fc40003f84070 */
[----:B0-----:R-:W-:Y:S01]  /*b540*/  SEL R8, R127, R5, !P3 ;  /* 0x000000057f087207 */ /* 0x001fe20005800000 */
[----:B------:R-:W-:-:S04]  /*b550*/  IMAD.MOV.U32 R5, RZ, RZ, R7 ;  /* 0x000000ffff057224 */ /* 0x000fc800078e0007 */
[----:B------:R-:W-:-:S04]  /*b560*/  IMAD.HI.U32 R7, R110, R5, RZ ;  /* 0x000000056e077227 */ /* 0x000fc800078e00ff */
[----:B------:R-:W-:Y:S02]  /*b570*/  IMAD.MOV R7, RZ, RZ, -R7 ;  /* 0x000000ffff077224 */ /* 0x000fe400078e0a07 */
[----:B-1----:R-:W-:Y:S01]  /*b580*/  IMAD R8, R8, UR10, RZ ;  /* 0x0000000a08087c24 */ /* 0x002fe2000f8e02ff */
[----:B------:R-:W-:Y:S01]  /*b590*/  PRMT R15, RZ, 0x7610, R15 ;  /* 0x00007610ff0f7816 */ /* 0x000fe2000000000f */
[----:B------:R-:W-:Y:S01]  /*b5a0*/  IMAD R5, R108, R7, R5 ;  /* 0x000000076c057224 */ /* 0x000fe200078e0205 */
[----:B------:R-:W0:Y:S01]  /*b5b0*/  LDCU UR10, c[0x0][0x3b0] ;  /* 0x00007600ff0a77ac */ /* 0x000e220008000800 */
[----:B------:R-:W-:Y:S01]  /*b5c0*/  @!P4 IMAD.IADD R4, R4, 0x1, -R108 ;  /* 0x000000010404c824 */ /* 0x000fe200078e0a6c */
[----:B------:R-:W-:Y:S02]  /*b5d0*/  LEA R185, P1, R8, R105, 0x1 ;  /* 0x0000006908b97211 */ /* 0x000fe400078208ff */
[----:B------:R-:W-:Y:S02]  /*b5e0*/  ISETP.GT.U32.AND P4, PT, R108, R5, PT ;  /* 0x000000056c00720c */ /* 0x000fe40003f84070 */
[----:B------:R-:W-:-:S02]  /*b5f0*/  LEA.HI.X.SX32 R182, R8, R104, 0x1, P1 ;  /* 0x0000006808b67211 */ /* 0x000fc400008f0eff */
[----:B------:R-:W-:Y:S02]  /*b600*/  ISETP.GE.AND P1, PT, R6, RZ, PT ;  /* 0x000000ff0600720c */ /* 0x000fe40003f26270 */
[----:B------:R-:W-:Y:S01]  /*b610*/  LOP3.LUT R6, R109, 0x46, RZ, 0xfc, !PT ;  /* 0x000000466d067812 */ /* 0x000fe200078efcff */
[----:B------:R-:W-:Y:S02]  /*b620*/  @P6 IMAD.MOV.U32 R8, RZ, RZ, R185 ;  /* 0x000000ffff086224 */ /* 0x000fe400078e00b9 */
[----:B------:R-:W-:Y:S01]  /*b630*/  @P6 IMAD.MOV.U32 R9, RZ, RZ, R182 ;  /* 0x000000ffff096224 */ /* 0x000fe200078e00b6 */
[----:B------:R-:W-:Y:S01]  /*b640*/  IABS R7, R6 ;  /* 0x0000000600077213 */ /* 0x000fe20000000000 */
[----:B------:R-:W-:Y:S02]  /*b650*/  @!P0 IMAD.MOV R4, RZ, RZ, -R4 ;  /* 0x000000ffff048224 */ /* 0x000fe400078e0a04 */
[----:B------:R-:W-:Y:S01]  /*b660*/  @!P4 IMAD.IADD R5, R5, 0x1, -R108 ;  /* 0x000000010505c824 */ /* 0x000fe200078e0a6c */
[----:B------:R1:W2:Y:S04]  /*b670*/  @P6 LDG.E.U16 R15, desc[UR20][R8.64] ;  /* 0x00000014080f6981 */ /* 0x0002a8000c1e1500 */
[----:B------:R-:W-:-:S02]  /*b680*/  ISETP.GT.U32.AND P4, PT, R108, R5, PT ;  /* 0x000000056c00720c */ /* 0x000fc40003f84070 */
[----:B-1----:R-:W-:Y:S01]  /*b690*/  SEL R8, R127, R4, !P3 ;  /* 0x000000047f087207 */ /* 0x002fe20005800000 */
[----:B------:R-:W-:-:S04]  /*b6a0*/  IMAD.MOV.U32 R4, RZ, RZ, R7 ;  /* 0x000000ffff047224 */ /* 0x000fc800078e0007 */
[----:B------:R-:W-:-:S04]  /*b6b0*/  IMAD.HI.U32 R7, R110, R4, RZ ;  /* 0x000000046e077227 */ /* 0x000fc800078e00ff */
[----:B------:R-:W-:Y:S02]  /*b6c0*/  IMAD.MOV R7, RZ, RZ, -R7 ;  /* 0x000000ffff077224 */ /* 0x000fe400078e0a07 */
[----:B0-----:R-:W-:Y:S01]  /*b6d0*/  IMAD R8, R8, UR10, RZ ;  /* 0x0000000a08087c24 */ /* 0x001fe2000f8e02ff */
        /* <DEDUP_REMOVED lines=42> */
[----:B------:R-:W0:Y:S01]  /*b980*/  LDCU UR10, c[0x0][0x3b0] ;  /* 0x00007600ff0a77ac */ /* 0x000e220008000800 */
[----:B------:R-:W-:Y:S02]  /*b990*/  IMAD R4, R108, R7, R4 ;  /* 0x000000076c047224 */ /* 0x000fe400078e0204 */
[----:B------:R-:W-:-:S03]  /*b9a0*/  @!P0 IMAD.IADD R5, R5, 0x1, -R108 ;  /* 0x0000000105058824 */ /* 0x000fc600078e0a6c */
[----:B------:R-:W-:Y:S01]  /*b9b0*/  ISETP.GT.U32.AND P0, PT, R108, R4, PT ;  /* 0x000000046c00720c */ /* 0x000fe20003f04070 */
[----:B------:R-:W-:-:S05]  /*b9c0*/  @!P1 IMAD.MOV R5, RZ, RZ, -R5 ;  /* 0x000000ffff059224 */ /* 0x000fca00078e0a05 */
[----:B------:R-:W-:Y:S02]  /*b9d0*/  SEL R5, R127, R5, !P3 ;  /* 0x000000057f057207 */ /* 0x000fe40005800000 */
[----:B------:R-:W-:-:S03]  /*b9e0*/  LEA R212, P4, R8, R105, 0x1 ;  /* 0x0000006908d47211 */ /* 0x000fc600078808ff */
[----:B0-----:R-:W-:Y:S02]  /*b9f0*/  IMAD R5, R5, UR10, RZ ;  /* 0x0000000a05057c24 */ /* 0x001fe4000f8e02ff */
[----:B------:R-:W-:Y:S01]  /*ba00*/  @!P0 IMAD.IADD R4, R4, 0x1, -R108 ;  /* 0x0000000104048824 */ /* 0x000fe200078e0a6c */
[----:B------:R-:W-:Y:S01]  /*ba10*/  LEA.HI.X.SX32 R211, R8, R104, 0x1, P4 ;  /* 0x0000006808d37211 */ /* 0x000fe200020f0eff */
[----:B------:R-:W0:Y:S01]  /*ba20*/  LDCU UR10, c[0x0][0x3b0] ;  /* 0x00007600ff0a77ac */ /* 0x000e220008000800 */
[C---:B------:R-:W-:Y:S02]  /*ba30*/  LEA R220, P4, R5.reuse, R105, 0x1 ;  /* 0x0000006905dc7211 */ /* 0x040fe400078808ff */
[----:B------:R-:W-:Y:S02]  /*ba40*/  ISETP.GT.U32.AND P0, PT, R108, R4, PT ;  /* 0x000000046c00720c */ /* 0x000fe40003f04070 */
[----:B------:R-:W-:Y:S02]  /*ba50*/  ISETP.GE.AND P1, PT, R6, RZ, PT ;  /* 0x000000ff0600720c */ /* 0x000fe40003f26270 */
[----:B------:R-:W-:Y:S01]  /*ba60*/  LEA.HI.X.SX32 R219, R5, R104, 0x1, P4 ;  /* 0x0000006805db7211 */ /* 0x000fe200020f0eff */
[----:B------:R-:W-:Y:S01]  /*ba70*/  @P6 IMAD.MOV.U32 R6, RZ, RZ, R220 ;  /* 0x000000ffff066224 */ /* 0x000fe200078e00dc */
[----:B------:R-:W-:-:S03]  /*ba80*/  PRMT R11, RZ, 0x7610, R11 ;  /* 0x00007610ff0b7816 */ /* 0x000fc6000000000b */
[----:B------:R-:W-:-:S04]  /*ba90*/  @P6 IMAD.MOV.U32 R7, RZ, RZ, R219 ;  /* 0x000000ffff076224 */ /* 0x000fc800078e00db */
[----:B------:R-:W-:Y:S01]  /*baa0*/  @!P0 IMAD.IADD R4, R4, 0x1, -R108 ;  /* 0x0000000104048824 */ /* 0x000fe200078e0a6c */
[----:B------:R1:W2:Y:S03]  /*bab0*/  @P6 LDG.E.U16 R11, desc[UR20][R6.64] ;  /* 0x00000014060b6981 */ /* 0x0002a6000c1e1500 */
[----:B------:R-:W-:Y:S01]  /*bac0*/  @!P1 IMAD.MOV R4, RZ, RZ, -R4 ;  /* 0x000000ffff049224 */ /* 0x000fe200078e0a04 */
[----:B-1----:R-:W-:-:S04]  /*bad0*/  LOP3.LUT R6, R109, 0x5e, RZ, 0xfc, !PT ;  /* 0x0000005e6d067812 */ /* 0x002fc800078efcff */
[----:B------:R-:W-:Y:S02]  /*bae0*/  IABS R5, R6 ;  /* 0x0000000600057213 */ /* 0x000fe40000000000 */
[----:B------:R-:W-:-:S03]  /*baf0*/  SEL R7, R127, R4, !P3 ;  /* 0x000000047f077207 */ /* 0x000fc60005800000 */
[----:B------:R-:W-:-:S04]  /*bb00*/  IMAD.HI.U32 R4, R110, R5, RZ ;  /* 0x000000056e047227 */ /* 0x000fc800078e00ff */
[----:B0-----:R-:W-:Y:S01]  /*bb10*/  IMAD R7, R7, UR10, RZ ;  /* 0x0000000a07077c24 */ /* 0x001fe2000f8e02ff */
[----:B------:R-:W-:Y:S01]  /*bb20*/  PRMT R12, RZ, 0x7610, R12 ;  /* 0x00007610ff0c7816 */ /* 0x000fe2000000000c */
[----:B------:R-:W-:Y:S02]  /*bb30*/  IMAD.MOV R4, RZ, RZ, -R4 ;  /* 0x000000ffff047224 */ /* 0x000fe400078e0a04 */
[----:B------:R-:W-:Y:S01]  /*bb40*/  @P6 IMAD.MOV.U32 R8, RZ, RZ, R212 ;  /* 0x000000ffff086224 */ /* 0x000fe200078e00d4 */
[C---:B------:R-:W-:Y:S01]  /*bb50*/  LEA R228, P0, R7.reuse, R105, 0x1 ;  /* 0x0000006907e47211 */ /* 0x040fe200078008ff */
[C---:B------:R-:W-:Y:S02]  /*bb60*/  IMAD R4, R108.reuse, R4, R5 ;  /* 0x000000046c047224 */ /* 0x040fe400078e0205 */
[----:B------:R-:W-:Y:S01]  /*bb70*/  @P6 IMAD.MOV.U32 R9, RZ, RZ, R211 ;  /* 0x000000ffff096224 */ /* 0x000fe200078e00d3 */
[----:B------:R-:W-:Y:S01]  /*bb80*/  LEA.HI.X.SX32 R227, R7, R104, 0x1, P0 ;  /* 0x0000006807e37211 */ /* 0x000fe200000f0eff */
[----:B------:R-:W0:Y:S01]  /*bb90*/  LDCU UR10, c[0x0][0x3b0] ;  /* 0x00007600ff0a77ac */ /* 0x000e220008000800 */
[----:B------:R-:W-:-:S02]  /*bba0*/  ISETP.GT.U32.AND P0, PT, R108, R4, PT ;  /* 0x000000046c00720c */ /* 0x000fc40003f04070 */
[----:B------:R-:W-:Y:S01]  /*bbb0*/  LOP3.LUT R5, R109, 0x66, RZ, 0xfc, !PT ;  /* 0x000000666d057812 */ /* 0x000fe200078efcff */
[----:B------:R1:W2:Y:S01]  /*bbc0*/  @P6 LDG.E.U16 R12, desc[UR20][R8.64] ;  /* 0x00000014080c6981 */ /* 0x0002a2000c1e1500 */
[----:B------:R-:W-:Y:S02]  /*bbd0*/  PRMT R10, RZ, 0x7610, R10 ;  /* 0x00007610ff0a7816 */ /* 0x000fe4000000000a */
[----:B------:R-:W-:-:S07]  /*bbe0*/  IABS R7, R5 ;  /* 0x0000000500077213 */ /* 0x000fce0000000000 */
[----:B------:R-:W-:Y:S02]  /*bbf0*/  @!P0 IMAD.IADD R4, R4, 0x1, -R108 ;  /* 0x0000000104048824 */ /* 0x000fe400078e0a6c */
[----:B-1----:R-:W-:Y:S02]  /*bc00*/  @P6 IMAD.MOV.U32 R8, RZ, RZ, R228 ;  /* 0x000000ffff086224 */ /* 0x002fe400078e00e4 */
[----:B------:R-:W-:Y:S01]  /*bc10*/  @P6 IMAD.MOV.U32 R9, RZ, RZ, R227 ;  /* 0x000000ffff096224 */ /* 0x000fe200078e00e3 */
[----:B------:R-:W-:Y:S02]  /*bc20*/  ISETP.GT.U32.AND P5, PT, R108, R4, PT ;  /* 0x000000046c00720c */ /* 0x000fe40003fa4070 */
[----:B------:R-:W-:Y:S02]  /*bc30*/  ISETP.GE.AND P1, PT, R6, RZ, PT ;  /* 0x000000ff0600720c */ /* 0x000fe40003f26270 */
[----:B------:R1:W2:Y:S01]  /*bc40*/  @P6 LDG.E.U16 R10, desc[UR20][R8.64] ;  /* 0x00000014080a6981 */ /* 0x0002a2000c1e1500 */
[----:B------:R-:W-:-:S02]  /*bc50*/  ISETP.GE.AND P4, PT, R5, RZ, PT ;  /* 0x000000ff0500720c */ /* 0x000fc40003f86270 */
[----:B------:R-:W-:Y:S01]  /*bc60*/  LOP3.LUT R5, R109, 0x6e, RZ, 0xfc, !PT ;  /* 0x0000006e6d057812 */ /* 0x000fe200078efcff */
[----:B-1----:R-:W-:-:S03]  /*bc70*/  IMAD.HI.U32 R8, R110, R7, RZ ;  /* 0x000000076e087227 */ /* 0x002fc600078e00ff */
[----:B------:R-:W-:Y:S01]  /*bc80*/  IABS R6, R5 ;  /* 0x0000000500067213 */ /* 0x000fe20000000000 */
[----:B------:R-:W-:Y:S01]  /*bc90*/  IMAD.MOV R8, RZ, RZ, -R8 ;  /* 0x000000ffff087224 */ /* 0x000fe200078e0a08 */
[----:B------:R-:W-:Y:S01]  /*bca0*/  ISETP.GE.AND P0, PT, R5, RZ, PT ;  /* 0x000000ff0500720c */ /* 0x000fe20003f06270 */
[----:B------:R-:W-:Y:S02]  /*bcb0*/  @!P5 IMAD.IADD R4, R4, 0x1, -R108 ;  /* 0x000000010404d824 */ /* 0x000fe400078e0a6c */
[----:B------:R-:W-:Y:S02]  /*bcc0*/  IMAD R5, R108, R8, R7 ;  /* 0x000000086c057224 */ /* 0x000fe400078e0207 */
[----:B------:R-:W-:-:S03]  /*bcd0*/  @!P1 IMAD.MOV R4, RZ, RZ, -R4 ;  /* 0x000000ffff049224 */ /* 0x000fc600078e0a04 */
[----:B------:R-:W-:Y:S02]  /*bce0*/  ISETP.GT.U32.AND P5, PT, R108, R5, PT ;  /* 0x000000056c00720c */ /* 0x000fe40003fa4070 */
[----:B------:R-:W-:-:S05]  /*bcf0*/  SEL R4, R127, R4, !P3 ;  /* 0x000000047f047207 */ /* 0x000fca0005800000 */
[----:B0-----:R-:W-:Y:S01]  /*bd00*/  IMAD R235, R4, UR10, RZ ;  /* 0x0000000a04eb7c24 */ /* 0x001fe2000f8e02ff */
[----:B------:R-:W0:Y:S05]  /*bd10*/  LDCU UR10, c[0x0][0x3b0] ;  /* 0x00007600ff0a77ac */ /* 0x000e2a0008000800 */
[----:B------:R-:W-:Y:S01]  /*bd20*/  @!P5 IMAD.IADD R5, R5, 0x1, -R108 ;  /* 0x000000010505d824 */ /* 0x000fe200078e0a6c */
[----:B------:R-:W-:Y:S01]  /*bd30*/  LEA R236, P5, R235, R105, 0x1 ;  /* 0x00000069ebec7211 */ /* 0x000fe200078a08ff */
[----:B------:R-:W-:-:S03]  /*bd40*/  IMAD.HI.U32 R7, R110, R6, RZ ;  /* 0x000000066e077227 */ /* 0x000fc600078e00ff */
[----:B------:R-:W-:Y:S02]  /*bd50*/  LEA.HI.X.SX32 R235, R235, R104, 0x1, P5 ;  /* 0x00000068ebeb7211 */ /* 0x000fe400028f0eff */
[----:B------:R-:W-:Y:S01]  /*bd60*/  ISETP.GT.U32.AND P5, PT, R108, R5, PT ;  /* 0x000000056c00720c */ /* 0x000fe20003fa4070 */
[----:B------:R-:W-:-:S04]  /*bd70*/  IMAD.MOV R7, RZ, RZ, -R7 ;  /* 0x000000ffff077224 */ /* 0x000fc800078e0a07 */
[----:B------:R-:W-:Y:S01]  /*bd80*/  IMAD R6, R108, R7, R6 ;  /* 0x000000076c067224 */ /* 0x000fe200078e0206 */
[----:B------:R-:W-:-:S04]  /*bd90*/  LOP3.LUT R7, R109, 0x76, RZ, 0xfc, !PT ;  /* 0x000000766d077812 */ /* 0x000fc800078efcff */
[----:B------:R-:W-:-:S03]  /*bda0*/  ISETP.GE.AND P1, PT, R7, RZ, PT ;  /* 0x000000ff0700720c */ /* 0x000fc60003f26270 */
[----:B------:R-:W-:Y:S01]  /*bdb0*/  @!P5 IMAD.IADD R5, R5, 0x1, -R108 ;  /* 0x000000010505d824 */ /* 0x000fe200078e0a6c */
[----:B------:R-:W-:Y:S02]  /*bdc0*/  ISETP.GT.U32.AND P5, PT, R108, R6, PT ;  /* 0x000000066c00720c */ /* 0x000fe40003fa4070 */
[----:B------:R-:W-:Y:S01]  /*bdd0*/  IABS R7, R7 ;  /* 0x0000000700077213 */ /* 0x000fe20000000000 */
[----:B------:R-:W-:-:S04]  /*bde0*/  @!P4 IMAD.MOV R5, RZ, RZ, -R5 ;  /* 0x000000ffff05c224 */ /* 0x000fc800078e0a05 */
[----:B------:R-:W-:Y:S01]  /*bdf0*/  IMAD.HI.U32 R4, R110, R7, RZ ;  /* 0x000000076e047227 */ /* 0x000fe200078e00ff */
[----:B------:R-:W-:-:S03]  /*be00*/  LOP3.LUT R109, R109, 0x7e, RZ, 0xfc, !PT ;  /* 0x0000007e6d6d7812 */ /* 0x000fc600078efcff */
[----:B------:R-:W-:Y:S02]  /*be10*/  IMAD.MOV R4, RZ, RZ, -R4 ;  /* 0x000000ffff047224 */ /* 0x000fe400078e0a04 */
[----:B------:R-:W-:Y:S01]  /*be20*/  @!P5 IMAD.IADD R6, R6, 0x1, -R108 ;  /* 0x000000010606d824 */ /* 0x000fe200078e0a6c */
[----:B------:R-:W-:Y:S01]  /*be30*/  SEL R5, R127, R5, !P3 ;  /* 0x000000057f057207 */ /* 0x000fe20005800000 */
[C---:B------:R-:W-:Y:S01]  /*be40*/  IMAD R7, R108.reuse, R4, R7 ;  /* 0x000000046c077224 */ /* 0x040fe200078e0207 */
[----:B------:R-:W-:Y:S02]  /*be50*/  IABS R4, R109 ;  /* 0x0000006d00047213 */ /* 0x000fe40000000000 */
[----:B------:R-:W-:Y:S01]  /*be60*/  ISETP.GT.U32.AND P4, PT, R108, R6, PT ;  /* 0x000000066c00720c */ /* 0x000fe20003f84070 */
[----:B0-----:R-:W-:Y:S01]  /*be70*/  IMAD R5, R5, UR10, RZ ;  /* 0x0000000a05057c24 */ /* 0x001fe2000f8e02ff */
[----:B------:R-:W0:Y:S01]  /*be80*/  LDCU UR10, c[0x0][0x3b0] ;  /* 0x00007600ff0a77ac */ /* 0x000e220008000800 */
[----:B------:R-:W-:-:S03]  /*be90*/  IMAD.HI.U32 R110, R110, R4, RZ ;  /* 0x000000046e6e7227 */ /* 0x000fc600078e00ff */
[----:B------:R-:W-:Y:S01]  /*bea0*/  LEA R244, P5, R5, R105, 0x1 ;  /* 0x0000006905f47211 */ /* 0x000fe200078a08ff */
[----:B------:R-:W-:-:S03]  /*beb0*/  IMAD.MOV R110, RZ, RZ, -R110 ;  /* 0x000000ffff6e7224 */ /* 0x000fc600078e0a6e */
[----:B------:R-:W-:Y:S01]  /*bec0*/  LEA.HI.X.SX32 R243, R5, R104, 0x1, P5 ;  /* 0x0000006805f37211 */ /* 0x000fe200028f0eff */
[C---:B------:R-:W-:Y:S01]  /*bed0*/  IMAD R4, R108.reuse, R110, R4 ;  /* 0x0000006e6c047224 */ /* 0x040fe200078e0204 */
[----:B------:R-:W-:Y:S01]  /*bee0*/  ISETP.GT.U32.AND P5, PT, R108, R7, PT ;  /* 0x000000076c00720c */ /* 0x000fe20003fa4070 */
[----:B------:R-:W-:-:S03]  /*bef0*/  @!P4 IMAD.IADD R6, R6, 0x1, -R108 ;  /* 0x000000010606c824 */ /* 0x000fc600078e0a6c */
[----:B------:R-:W-:Y:S01]  /*bf00*/  ISETP.GT.U32.AND P4, PT, R108, R4, PT ;  /* 0x000000046c00720c */ /* 0x000fe20003f84070 */
[----:B------:R-:W-:-:S05]  /*bf10*/  @!P0 IMAD.MOV R6, RZ, RZ, -R6 ;  /* 0x000000ffff068224 */ /* 0x000fca00078e0a06 */
[----:B------:R-:W-:-:S03]  /*bf20*/  SEL R6, R127, R6, !P3 ;  /* 0x000000067f067207 */ /* 0x000fc60005800000 */
[--C-:B------:R-:W-:Y:S02]  /*bf30*/  @!P5 IMAD.IADD R7, R7, 0x1, -R108.reuse ;  /* 0x000000010707d824 */ /* 0x100fe400078e0a6c */
[----:B0-----:R-:W-:Y:S01]  /*bf40*/  IMAD R6, R6, UR10, RZ ;  /* 0x0000000a06067c24 */ /* 0x001fe2000f8e02ff */
[----:B------:R-:W0:Y:S01]  /*bf50*/  S2R R129, SR_TID.X ;  /* 0x0000000000817919 */ /* 0x000e220000002100 */
[----:B------:R-:W-:Y:S01]  /*bf60*/  @!P4 IMAD.IADD R4, R4, 0x1, -R108 ;  /* 0x000000010404c824 */ /* 0x000fe200078e0a6c */
[----:B------:R-:W-:Y:S01]  /*bf70*/  ISETP.GT.U32.AND P4, PT, R108, R7, PT ;  /* 0x000000076c00720c */ /* 0x000fe20003f84070 */
[----:B------:R-:W1:Y:S01]  /*bf80*/  LDCU UR10, c[0x0][0x3b0] ;  /* 0x00007600ff0a77ac */ /* 0x000e620008000800 */
[----:B------:R-:W-:-:S04]  /*bf90*/  LEA R252, P5, R6, R105, 0x1 ;  /* 0x0000006906fc7211 */ /* 0x000fc800078a08ff */
[----:B------:R-:W-:Y:S02]  /*bfa0*/  LEA.HI.X.SX32 R251, R6, R104, 0x1, P5 ;  /* 0x0000006806fb7211 */ /* 0x000fe400028f0eff */
[----:B------:R-:W-:Y:S02]  /*bfb0*/  ISETP.GT.U32.AND P5, PT, R108, R4, PT ;  /* 0x000000046c00720c */ /* 0x000fe40003fa4070 */
[----:B------:R-:W-:-:S03]  /*bfc0*/  ISETP.GE.AND P0, PT, R109, RZ, PT ;  /* 0x000000ff6d00720c */ /* 0x000fc60003f06270 */
[----:B------:R-:W-:-:S04]  /*bfd0*/  @!P4 IMAD.IADD R7, R7, 0x1, -R108 ;  /* 0x000000010707c824 */ /* 0x000fc800078e0a6c */
[----:B------:R-:W-:-:S04]  /*bfe0*/  @!P1 IMAD.MOV R7, RZ, RZ, -R7 ;  /* 0x000000ffff079224 */ /* 0x000fc800078e0a07 */
[----:B------:R-:W-:Y:S01]  /*bff0*/  @!P5 IMAD.IADD R4, R4, 0x1, -R108 ;  /* 0x000000010404d824 */ /* 0x000fe200078e0a6c */
[----:B------:R-:W-:-:S03]  /*c000*/  SEL R7, R127, R7, !P3 ;  /* 0x000000077f077207 */ /* 0x000fc60005800000 */
[----:B------:R-:W-:Y:S01]  /*c010*/  @!P0 IMAD.MOV R4, RZ, RZ, -R4 ;  /* 0x000000ffff048224 */ /* 0x000fe200078e0a04 */
[----:B------:R-:W-:Y:S01]  /*c020*/  PRMT R9, RZ, 0x7610, R9 ;  /* 0x00007610ff097816 */ /* 0x000fe20000000009 */
[----:B------:R-:W-:Y:S02]  /*c030*/  @P6 IMAD.MOV.U32 R48, RZ, RZ, R236 ;  /* 0x000000ffff306224 */ /* 0x000fe400078e00ec */
[----:B------:R-:W-:Y:S02]  /*c040*/  @P6 IMAD.MOV.U32 R49, RZ, RZ, R235 ;  /* 0x000000ffff316224 */ /* 0x000fe400078e00eb */
[----:B-1----:R-:W-:Y:S01]  /*c050*/  IMAD R7, R7, UR10, RZ ;  /* 0x0000000a07077c24 */ /* 0x002fe2000f8e02ff */
[----:B------:R-:W-:Y:S02]  /*c060*/  SEL R4, R127, R4, !P3 ;  /* 0x000000047f047207 */ /* 0x000fe40005800000 */
[----:B------:R1:W2:Y:S01]  /*c070*/  @P6 LDG.E.U16 R9, desc[UR20][R48.64] ;  /* 0x0000001430096981 */ /* 0x0002a2000c1e1500 */
[----:B------:R-:W-:-:S02]  /*c080*/  PRMT R8, RZ, 0x7610, R8 ;  /* 0x00007610ff087816 */ /* 0x000fc40000000008 */
[CC--:B------:R-:W-:Y:S01]  /*c090*/  LEA R111, P0, R7.reuse, R105.reuse, 0x1 ;  /* 0x00000069076f7211 */ /* 0x0c0fe200078008ff */
[----:B----4-:R-:W-:Y:S01]  /*c0a0*/  IMAD R4, R4, UR11, RZ ;  /* 0x0000000b04047c24 */ /* 0x010fe2000f8e02ff */
[----:B------:R-:W-:Y:S02]  /*c0b0*/  PRMT R6, RZ, 0x7610, R6 ;  /* 0x00007610ff067816 */ /* 0x000fe40000000006 */
[----:B------:R-:W-:Y:S01]  /*c0c0*/  LEA.HI.X.SX32 R114, R7, R104, 0x1, P0 ;  /* 0x0000006807727211 */ /* 0x000fe200000f0eff */
[----:B-1----:R-:W-:Y:S02]  /*c0d0*/  @P6 IMAD.MOV.U32 R48, RZ, RZ, R244 ;  /* 0x000000ffff306224 */ /* 0x002fe400078e00f4 */
[----:B------:R-:W-:Y:S01]  /*c0e0*/  @P6 IMAD.MOV.U32 R49, RZ, RZ, R243 ;  /* 0x000000ffff316224 */ /* 0x000fe200078e00f3 */
[----:B0-----:R-:W-:Y:S02]  /*c0f0*/  SHF.R.S32.HI R7, RZ, 0x7, R129 ;  /* 0x00000007ff077819 */ /* 0x001fe40000011481 */
[----:B------:R-:W-:-:S02]  /*c100*/  LEA R105, P0, R4, R105, 0x1 ;  /* 0x0000006904697211 */ /* 0x000fc400078008ff */
[----:B------:R0:W4:Y:S01]  /*c110*/  @P6 LDG.E.U16 R8, desc[UR20][R48.64] ;  /* 0x0000001430086981 */ /* 0x000122000c1e1500 */
[----:B------:R-:W-:Y:S02]  /*c120*/  SGXT R7, R7, 0x1 ;  /* 0x000000010707781a */ /* 0x000fe40000000200 */
[----:B------:R-:W-:Y:S01]  /*c130*/  LEA.HI.X.SX32 R108, R4, R104, 0x1, P0 ;  /* 0x00000068046c7211 */ /* 0x000fe200000f0eff */
[----:B------:R-:W-:Y:S01]  /*c140*/  IMAD.SHL.U32 R104, R129, 0x2, RZ ;  /* 0x0000000281687824 */ /* 0x000fe200078e00ff */
[----:B------:R-:W-:Y:S01]  /*c150*/  PRMT R5, RZ, 0x7610, R5 ;  /* 0x00007610ff057816 */ /* 0x000fe20000000005 */
[----:B0-----:R-:W-:Y:S02]  /*c160*/  @P6 IMAD.MOV.U32 R48, RZ, RZ, R252 ;  /* 0x000000ffff306224 */ /* 0x001fe400078e00fc */
[----:B------:R-:W-:Y:S01]  /*c170*/  @P6 IMAD.MOV.U32 R49, RZ, RZ, R251 ;  /* 0x000000ffff316224 */ /* 0x000fe200078e00fb */
[----:B------:R-:W-:-:S04]  /*c180*/  LOP3.LUT R4, R7, 0x90, RZ, 0xc0, !PT ;  /* 0x0000009007047812 */ /* 0x000fc800078ec0ff */
[----:B------:R0:W4:Y:S01]  /*c190*/  @P6 LDG.E.U16 R6, desc[UR20][R48.64] ;  /* 0x0000001430066981 */ /* 0x000122000c1e1500 */
[----:B------:R-:W-:Y:S02]  /*c1a0*/  LOP3.LUT R104, R4, 0x7e, R104, 0x78, !PT ;  /* 0x0000007e04687812 */ /* 0x000fe400078e7868 */
[----:B------:R-:W-:Y:S01]  /*c1b0*/  PRMT R4, RZ, 0x7610, R4 ;  /* 0x00007610ff047816 */ /* 0x000fe20000000004 */
[----:B0-----:R-:W-:Y:S02]  /*c1c0*/  @P6 IMAD.MOV.U32 R48, RZ, RZ, R111 ;  /* 0x000000ffff306224 */ /* 0x001fe400078e006f */
[----:B------:R-:W-:-:S05]  /*c1d0*/  @P6 IMAD.MOV.U32 R49, RZ, RZ, R114 ;  /* 0x000000ffff316224 */ /* 0x000fca00078e0072 */
[----:B------:R0:W4:Y:S02]  /*c1e0*/  @P6 LDG.E.U16 R5, desc[UR20][R48.64] ;  /* 0x0000001430056981 */ /* 0x000124000c1e1500 */
[----:B0-----:R-:W-:Y:S02]  /*c1f0*/  @P6 IMAD.MOV.U32 R48, RZ, RZ, R105 ;  /* 0x000000ffff306224 */ /* 0x001fe400078e0069 */
[----:B------:R-:W-:-:S05]  /*c200*/  @P6 IMAD.MOV.U32 R49, RZ, RZ, R108 ;  /* 0x000000ffff316224 */ /* 0x000fca00078e006c */
[----:B------:R0:W4:Y:S01]  /*c210*/  @P6 LDG.E.U16 R4, desc[UR20][R48.64] ;  /* 0x0000001430046981 */ /* 0x000122000c1e1500 */
[----:B------:R-:W-:-:S05]  /*c220*/  IMAD.SHL.U32 R7, R129, 0x100, RZ ;  /* 0x0000010081077824 */ /* 0x000fca00078e00ff */
[----:B------:R-:W-:-:S04]  /*c230*/  LOP3.LUT R104, R104, 0x4000, R7, 0xf8, !PT ;  /* 0x0000400068687812 */ /* 0x000fc800078ef807 */
[----:B0-----:R-:W-:Y:S01]  /*c240*/  LOP3.LUT R48, R104, 0x20, RZ, 0x3c, !PT ;  /* 0x0000002068307812 */ /* 0x001fe200078e3cff */
[----:B------:R-:W-:Y:S01]  /*c250*/  STS.U16 [R104+UR4], R115 ;  /* 0x0000007368007988 */ /* 0x000fe20008000404 */
[----:B------:R-:W-:-:S03]  /*c260*/  SHF.R.U32.HI R128, RZ, 0x5, R129 ;  /* 0x00000005ff807819 */ /* 0x000fc60000011681 */
[----:B------:R-:W-:Y:S04]  /*c270*/  STS.U16 [R104+UR4+0x400], R113 ;  /* 0x0004007168007988 */ /* 0x000fe80008000404 */
        /* <DEDUP_REMOVED lines=15> */
[----:B------:R-:W-:Y:S01]  /*c370*/  STS.U16 [R48+UR4+0x500], R53 ;  /* 0x0005003530007988 */ /* 0x000fe20008000404 */
[----:B------:R-:W-:-:S02]  /*c380*/  ISETP.NE.U32.AND P0, PT, R128, RZ, PT ;  /* 0x000000ff8000720c */ /* 0x000fc40003f05070 */
[----:B------:R-:W0:Y:S01]  /*c390*/  LDC R128, c[0x0][0x3a0] ;  /* 0x0000e800ff807b82 */ /* 0x000e220000000800 */
[----:B------:R-:W-:Y:S04]  /*c3a0*/  STS.U16 [R48+UR4+0x900], R52 ;  /* 0x0009003430007988 */ /* 0x000fe80008000404 */
[----:B------:R-:W-:Y:S04]  /*c3b0*/  STS.U16 [R48+UR4+0xd00], R51 ;  /* 0x000d003330007988 */ /* 0x000fe80008000404 */
[----:B------:R-:W-:Y:S04]  /*c3c0*/  STS.U16 [R48+UR4+0x1100], R50 ;  /* 0x0011003230007988 */ /* 0x000fe80008000404 */
[----:B------:R-:W-:Y:S04]  /*c3d0*/  STS.U16 [R48+UR4+0x1500], R34 ;  /* 0x0015002230007988 */ /* 0x000fe80008000404 */
[----:B------:R-:W-:Y:S04]  /*c3e0*/  STS.U16 [R48+UR4+0x1900], R33 ;  /* 0x0019002130007988 */ /* 0x000fe80008000404 */
[----:B------:R-:W-:Y:S01]  /*c3f0*/  STS.U16 [R48+UR4+0x1d00], R32 ;  /* 0x001d002030007988 */ /* 0x000fe20008000404 */
[----:B------:R-:W-:-:S03]  /*c400*/  LOP3.LUT R7, R104, 0x40, RZ, 0x3c, !PT ;  /* 0x0000004068077812 */ /* 0x000fc600078e3cff */
[----:B------:R-:W-:Y:S04]  /*c410*/  STS.U16 [R48+UR4+0x2100], R31 ;  /* 0x0021001f30007988 */ /* 0x000fe80008000404 */
[----:B------:R-:W-:Y:S04]  /*c420*/  STS.U16 [R48+UR4+0x2500], R30 ;  /* 0x0025001e30007988 */ /* 0x000fe80008000404 */
[----:B------:R-:W-:Y:S04]  /*c430*/  STS.U16 [R48+UR4+0x2900], R28 ;  /* 0x0029001c30007988 */ /* 0x000fe80008000404 */
[----:B------:R1:W-:Y:S04]  /*c440*/  STS.U16 [R48+UR4+0x2d00], R27 ;  /* 0x002d001b30007988 */ /* 0x0003e80008000404 */
        /* <DEDUP_REMOVED lines=12> */
[----:B-1----:R-:W-:-:S03]  /*c510*/  LOP3.LUT R27, R104, 0x60, RZ, 0x3c, !PT ;  /* 0x00000060681b7812 */ /* 0x002fc600078e3cff */
[----:B---3--:R-:W-:Y:S04]  /*c520*/  STS.U16 [R7+UR4+0x2200], R39 ;  /* 0x0022002707007988 */ /* 0x008fe80008000404 */
[----:B------:R-:W-:Y:S04]  /*c530*/  STS.U16 [R7+UR4+0x2600], R29 ;  /* 0x0026001d07007988 */ /* 0x000fe80008000404 */
[----:B------:R-:W-:Y:S01]  /*c540*/  STS.U16 [R7+UR4+0x2a00], R26 ;  /* 0x002a001a07007988 */ /* 0x000fe20008000404 */
[----:B0-----:R-:W-:-:S03]  /*c550*/  VIADD R128, R128, 0x7f ;  /* 0x0000007f80807836 */ /* 0x001fc60000000000 */
[----:B-----5:R-:W-:Y:S04]  /*c560*/  STS.U16 [R7+UR4+0x2e00], R24 ;  /* 0x002e001807007988 */ /* 0x020fe80008000404 */
[----:B--2---:R-:W-:Y:S04]  /*c570*/  STS.U16 [R7+UR4+0x3200], R23 ;  /* 0x0032001707007988 */ /* 0x004fe80008000404 */
[----:B------:R-:W-:Y:S04]  /*c580*/  STS.U16 [R7+UR4+0x3600], R22 ;  /* 0x0036001607007988 */ /* 0x000fe80008000404 */
[----:B------:R-:W-:Y:S04]  /*c590*/  STS.U16 [R7+UR4+0x3a00], R21 ;  /* 0x003a001507007988 */ /* 0x000fe80008000404 */
[----:B------:R0:W-:Y:S04]  /*c5a0*/  STS.U16 [R7+UR4+0x3e00], R20 ;  /* 0x003e001407007988 */ /* 0x0001e80008000404 */
[----:B------:R-:W-:Y:S04]  /*c5b0*/  STS.U16 [R27+UR4+0x300], R25 ;  /* 0x000300191b007988 */ /* 0x000fe80008000404 */
[----:B------:R-:W-:Y:S01]  /*c5c0*/  STS.U16 [R27+UR4+0x700], R19 ;  /* 0x000700131b007988 */ /* 0x000fe20008000404 */
[----:B0-----:R-:W-:-:S03]  /*c5d0*/  SHF.R.S32.HI R7, RZ, 0x1f, R128 ;  /* 0x0000001fff077819 */ /* 0x001fc60000011480 */
[----:B------:R-:W-:Y:S04]  /*c5e0*/  STS.U16 [R27+UR4+0xb00], R18 ;  /* 0x000b00121b007988 */ /* 0x000fe80008000404 */
[----:B------:R-:W-:Y:S01]  /*c5f0*/  STS.U16 [R27+UR4+0xf00], R17 ;  /* 0x000f00111b007988 */ /* 0x000fe20008000404 */
[----:B------:R-:W-:-:S03]  /*c600*/  LEA.HI R7, R7, R128, RZ, 0x7 ;  /* 0x0000008007077211 */ /* 0x000fc600078f38ff */
[----:B------:R-:W-:Y:S04]  /*c610*/  STS.U16 [R27+UR4+0x1300], R16 ;  /* 0x001300101b007988 */ /* 0x000fe80008000404 */
[----:B------:R-:W-:Y:S04]  /*c620*/  STS.U16 [R27+UR4+0x1700], R15 ;  /* 0x0017000f1b007988 */ /* 0x000fe80008000404 */
[----:B------:R-:W-:Y:S04]  /*c630*/  STS.U16 [R27+UR4+0x1b00], R14 ;  /* 0x001b000e1b007988 */ /* 0x000fe80008000404 */
[----:B------:R-:W-:Y:S01]  /*c640*/  STS.U16 [R27+UR4+0x1f00], R13 ;  /* 0x001f000d1b007988 */ /* 0x000fe20008000404 */
[----:B------:R-:W-:-:S03]  /*c650*/  SHF.R.S32.HI R7, RZ, 0x7, R7 ;  /* 0x00000007ff077819 */ /* 0x000fc60000011407 */
[----:B------:R-:W-:Y:S04]  /*c660*/  STS.U16 [R27+UR4+0x2300], R12 ;  /* 0x0023000c1b007988 */ /* 0x000fe80008000404 */
[----:B------:R-:W-:Y:S04]  /*c670*/  STS.U16 [R27+UR4+0x2700], R11 ;  /* 0x0027000b1b007988 */ /* 0x000fe80008000404 */
[----:B------:R-:W-:Y:S04]  /*c680*/  STS.U16 [R27+UR4+0x2b00], R10 ;  /* 0x002b000a1b007988 */ /* 0x000fe80008000404 */
[----:B------:R-:W-:Y:S04]  /*c690*/  STS.U16 [R27+UR4+0x2f00], R9 ;  /* 0x002f00091b007988 */ /* 0x000fe80008000404 */
[----:B----4-:R-:W-:Y:S04]  /*c6a0*/  STS.U16 [R27+UR4+0x3300], R8 ;  /* 0x003300081b007988 */ /* 0x010fe80008000404 */
[----:B------:R-:W-:Y:S04]  /*c6b0*/  STL [R1+0x1c], R111 ;  /* 0x00001c6f01007387 */ /* 0x000fe80000100800 */
[----:B------:R-:W-:Y:S04]  /*c6c0*/  STS.U16 [R27+UR4+0x3700], R6 ;  /* 0x003700061b007988 */ /* 0x000fe80008000404 */
[----:B------:R-:W-:Y:S01]  /*c6d0*/  STL [R1+0x18], R114 ;  /* 0x0000187201007387 */ /* 0x000fe20000100800 */
[----:B------:R-:W-:-:S03]  /*c6e0*/  UIADD3 UR10, UPT, UPT, UR4, 0x8000, URZ ;  /* 0x00008000040a7890 */ /* 0x000fc6000fffe0ff */
[----:B------:R-:W-:Y:S04]  /*c6f0*/  STL [R1+0x3c], R105 ;  /* 0x00003c6901007387 */ /* 0x000fe80000100800 */
[----:B------:R0:W-:Y:S02]  /*c700*/  STS.U16 [R27+UR4+0x3b00], R5 ;  /* 0x003b00051b007988 */ /* 0x0001e40008000404 */
[----:B0-----:R-:W-:Y:S02]  /*c710*/  VIMNMX R5, PT, PT, R7, 0x1, !PT ;  /* 0x0000000107057848 */ /* 0x001fe40007fe0100 */
[----:B------:R0:W-:Y:S03]  /*c720*/  STS.U16 [R27+UR4+0x3f00], R4 ;  /* 0x003f00041b007988 */ /* 0x0001e60008000404 */
[----:B------:R-:W-:Y:S01]  /*c730*/  VIADD R5, R5, 0xffffffff ;  /* 0xffffffff05057836 */ /* 0x000fe20000000000 */
[----:B------:R1:W-:Y:S06]  /*c740*/  MEMBAR.ALL.CTA ;  /* 0x0000000000007992 */ /* 0x0003ec0000008000 */
[----:B-1----:R-:W1:Y:S04]  /*c750*/  FENCE.VIEW.ASYNC.S ;  /* 0x00000000000073c6 */ /* 0x002e680000000000 */
[----:B------:R0:W-:Y:S04]  /*c760*/  STL [R1+0x38], R108 ;  /* 0x0000386c01007387 */ /* 0x0001e80000100800 */
[----:B------:R0:W-:Y:S01]  /*c770*/  STL [R1+0x43c], R5 ;  /* 0x00043c0501007387 */ /* 0x0001e20000100800 */
[----:B------:R-:W-:Y:S01]  /*c780*/  USHF.R.U32.HI UR10, URZ, 0x4, UR10 ;  /* 0x00000004ff0a7899 */ /* 0x000fe2000801160a */
[----:B-1----:R-:W-:Y:S01]  /*c790*/  BAR.SYNC.DEFER_BLOCKING 0x0 ;  /* 0x0000000000007b1d */ /* 0x002fe20000010000 */
[----:B------:R-:W-:-:S02]  /*c7a0*/  ISETP.LT.OR P1, PT, R128, 0x80, P0 ;  /* 0x000000808000780c */ /* 0x000fc40000721670 */
[----:B------:R-:W-:-:S04]  /*c7b0*/  USGXT.U32 UR10, UR10, 0xe ;  /* 0x0000000e0a0a789a */ /* 0x000fc80008000000 */
[----:B------:R-:W-:Y:S01]  /*c7c0*/  UIADD3 UR11, UP1, UPT, UR10, 0x2, URZ ;  /* 0x000000020a0b7890 */ /* 0x000fe2000ff3e0ff */
[----:B------:R-:W-:-:S03]  /*c7d0*/  UMOV UR12, URZ ;  /* 0x000000ff000c7c82 */ /* 0x000fc60008000000 */
[----:B------:R-:W-:Y:S01]  /*c7e0*/  UIADD3.X UR12, UPT, UPT, UR12, 0x40004040, URZ, UP1, !UPT ;  /* 0x400040400c0c7890 */ /* 0x000fe20008ffe4ff */
[----:B------:R-:W-:Y:S01]  /*c7f0*/  ISETP.NE.U32.AND P3, PT, R5, RZ, PT ;  /* 0x000000ff0500720c */ /* 0x000fe20003f65070 */
[----:B------:R-:W-:Y:S01]  /*c800*/  IMAD.SHL.U32 R107, R107, 0x80, RZ ;  /* 0x000000806b6b7824 */ /* 0x000fe200078e00ff */
[----:B0-----:R-:W-:Y:S11]  /*c810*/  @P1 BRA `(.L_x_7) ;  /* 0x0000000400641947 */ /* 0x001ff60003800000 */
[----:B------:R-:W-:Y:S01]  /*c820*/  USHF.R.U32.HI UR46, URZ, 0x4, UR4 ;  /* 0x00000004ff2e7899 */ /* 0x000fe20008011604 */
[----:B------:R-:W-:Y:S01]  /*c830*/  MOV.SPILL R5, UR11 ;  /* 0x0000000b00057c02 */ /* 0x000fe20009000f00 */
[----:B------:R-:W-:Y:S01]  /*c840*/  UMOV UR14, URZ ;  /* 0x000000ff000e7c82 */ /* 0x000fe20008000000 */
[----:B------:R-:W-:Y:S01]  /*c850*/  UIADD3 UR76, UPT, UPT, UR5, 0x108, URZ ;  /* 0x00000108054c7890 */ /* 0x000fe2000fffe0ff */
[----:B------:R-:W-:Y:S01]  /*c860*/  MOV.SPILL R4, UR10 ;  /* 0x0000000a00047c02 */ /* 0x000fe20009000f00 */
[----:B------:R-:W-:Y:S02]  /*c870*/  USGXT.U32 UR46, UR46, 0xe ;  /* 0x0000000e2e2e789a */ /* 0x000fe40008000000 */
[----:B------:R-:W-:Y:S02]  /*c880*/  UIADD3 UR75, UPT, UPT, UR5, 0x110, URZ ;  /* 0x00000110054b7890 */ /* 0x000fe4000fffe0ff */
[----:B------:R-:W-:Y:S01]  /*c890*/  UIADD3 UR50, UP1, UPT, UR46, 0x2, URZ ;  /* 0x000000022e327890 */ /* 0x000fe2000ff3e0ff */
[----:B------:R-:W-:Y:S01]  /*c8a0*/  UMOV UR34, 0x0 ;  /* 0x0000000000227882 */ /* 0x000fe20000000000 */
[----:B------:R-:W-:-:S02]  /*c8b0*/  UMOV UR35, 0x8200010 ;  /* 0x0820001000237882 */ /* 0x000fc40000000000 */
[----:B------:R-:W-:Y:S01]  /*c8c0*/  UIADD3.X UR51, UPT, UPT, UR14, 0x40004040, URZ, UP1, !UPT ;  /* 0x400040400e337890 */ /* 0x000fe20008ffe4ff */
[----:B------:R-:W-:Y:S01]  /*c8d0*/  UMOV UR47, 0x40004040 ;  /* 0x40004040002f7882 */ /* 0x000fe20000000000 */
[----:B------:R-:W-:Y:S02]  /*c8e0*/  UMOV UR32, 0x0 ;  /* 0x0000000000207882 */ /* 0x000fe40000000000 */
[----:B------:R-:W-:Y:S01]  /*c8f0*/  UIADD3.64 UR56, UPT, UPT, UR50, 0x2, URZ ;  /* 0x0000000232387897 */ /* 0x000fe2000fffe0ff */
[----:B------:R0:W-:Y:S01]  /*c900*/  UTCHMMA tmem[UR6], gdesc[UR46], tmem[UR5], tmem[UR34], idesc[UR35], !UPT ;  /* 0x00ff222e060079ea */ /* 0x0001e2000f800005 */
[----:B------:R-:W-:Y:S01]  /*c910*/  UMOV UR33, 0x8200010 ;  /* 0x0820001000217882 */ /* 0x000fe20000000000 */
[----:B------:R-:W-:Y:S02]  /*c920*/  UIADD3 UR13, UPT, UPT, UR5, 0x118, URZ ;  /* 0x00000118050d7890 */ /* 0x000fe4000fffe0ff */
[----:B------:R-:W-:Y:S02]  /*c930*/  UIADD3.64 UR58, UPT, UPT, UR50, 0x4, URZ ;  /* 0x00000004323a7897 */ /* 0x000fe4000fffe0ff */
[----:B------:R1:W-:Y:S01]  /*c940*/  UTCHMMA tmem[UR76], gdesc[UR50], tmem[UR5], tmem[UR32], idesc[UR33], UPT ;  /* 0x00ff20324c0079ea */ /* 0x0003e2000b800005 */
[----:B------:R-:W-:Y:S01]  /*c950*/  UMOV UR26, 0x0 ;  /* 0x00000000001a7882 */ /* 0x000fe20000000000 */
[----:B------:R-:W-:Y:S01]  /*c960*/  UMOV UR27, 0x8200010 ;  /* 0x08200010001b7882 */ /* 0x000fe20000000000 */
[----:B------:R-:W-:-:S02]  /*c970*/  UIADD3 UR74, UPT, UPT, UR5, 0x120, URZ ;  /* 0x00000120054a7890 */ /* 0x000fc4000fffe0ff */
[----:B------:R2:W-:Y:S01]  /*c980*/  UTCHMMA tmem[UR75], gdesc[UR56], tmem[UR5], tmem[UR26], idesc[UR27], UPT ;  /* 0x00ff1a384b0079ea */ /* 0x0005e2000b800005 */
[----:B------:R-:W-:Y:S02]  /*c990*/  UIADD3.64 UR60, UPT, UPT, UR50, 0x3fe, URZ ;  /* 0x000003fe323c7897 */ /* 0x000fe4000fffe0ff */
[----:B------:R-:W-:Y:S02]  /*c9a0*/  UIADD3 UR73, UPT, UPT, UR5, 0x128, URZ ;  /* 0x0000012805497890 */ /* 0x000fe4000fffe0ff */
[----:B0-----:R-:W-:Y:S02]  /*c9b0*/  UIADD3.64 UR34, UPT, UPT, UR50, 0x400, URZ ;  /* 0x0000040032227897 */ /* 0x001fe4000fffe0ff */
[----:B------:R-:W-:Y:S02]  /*c9c0*/  UIADD3 UR72, UPT, UPT, UR5, 0x130, URZ ;  /* 0x0000013005487890 */ /* 0x000fe4000fffe0ff */
[----:B-1----:R-:W-:Y:S02]  /*c9d0*/  UIADD3.64 UR32, UPT, UPT, UR50, 0x402, URZ ;  /* 0x0000040232207897 */ /* 0x002fe4000fffe0ff */
[----:B------:R-:W-:-:S02]  /*c9e0*/  UIADD3 UR71, UPT, UPT, UR5, 0x138, URZ ;  /* 0x0000013805477890 */ /* 0x000fc4000fffe0ff */
[----:B--2---:R-:W-:Y:S02]  /*c9f0*/  UIADD3.64 UR26, UPT, UPT, UR50, 0x404, URZ ;  /* 0x00000404321a7897 */ /* 0x004fe4000fffe0ff */
[----:B------:R-:W-:Y:S02]  /*ca00*/  UIADD3 UR70, UPT, UPT, UR5, 0x80, URZ ;  /* 0x0000008005467890 */ /* 0x000fe4000fffe0ff */
[----:B------:R-:W-:Y:S02]  /*ca10*/  UIADD3 UR69, UPT, UPT, UR5, 0x140, URZ ;  /* 0x0000014005457890 */ /* 0x000fe4000fffe0ff */
[----:B------:R-:W-:Y:S02]  /*ca20*/  UIADD3 UR68, UPT, UPT, UR5, 0x80, URZ ;  /* 0x0000008005447890 */ /* 0x000fe4000fffe0ff */
[----:B------:R-:W-:Y:S01]  /*ca30*/  UIADD3 UR67, UPT, UPT, UR5, 0x148, URZ ;  /* 0x0000014805437890 */ /* 0x000fe2000fffe0ff */
[----:B------:R-:W-:Y:S01]  /*ca40*/  UMOV UR24, 0x0 ;  /* 0x0000000000187882 */ /* 0x000fe20000000000 */
[----:B------:R-:W-:Y:S01]  /*ca50*/  UMOV UR25, 0x8200010 ;  /* 0x0820001000197882 */ /* 0x000fe20000000000 */
[----:B------:R-:W-:-:S02]  /*ca60*/  UIADD3 UR66, UPT, UPT, UR5, 0x80, URZ ;  /* 0x0000008005427890 */ /* 0x000fc4000fffe0ff */
[----:B------:R0:W-:Y:S01]  /*ca70*/  UTCHMMA tmem[UR13], gdesc[UR58], tmem[UR5], tmem[UR24], idesc[UR25], UPT ;  /* 0x00ff183a0d0079ea */ /* 0x0001e2000b800005 */
[----:B------:R-:W-:Y:S01]  /*ca80*/  UIADD3 UR65, UPT, UPT, UR5, 0x150, URZ ;  /* 0x0000015005417890 */ /* 0x000fe2000fffe0ff */
[----:B------:R-:W-:Y:S01]  /*ca90*/  UMOV UR22, 0x0 ;  /* 0x0000000000167882 */ /* 0x000fe20000000000 */
[----:B------:R-:W-:Y:S01]  /*caa0*/  UMOV UR23, 0x8200010 ;  /* 0x0820001000177882 */ /* 0x000fe20000000000 */
[----:B------:R-:W-:Y:S02]  /*cab0*/  UIADD3 UR64, UPT, UPT, UR5, 0x80, URZ ;  /* 0x0000008005407890 */ /* 0x000fe4000fffe0ff */
[----:B------:R1:W-:Y:S01]  /*cac0*/  UTCHMMA tmem[UR74], gdesc[UR60], tmem[UR5], tmem[UR22], idesc[UR23], UPT ;  /* 0x00ff163c4a0079ea */ /* 0x0003e2000b800005 */
        /* <DEDUP_REMOVED lines=18> */
[----:B------:R-:W-:Y:S01]  /*cbf0*/  UIADD3 UR14, UPT, UPT, UR5, 0x80, URZ ;  /* 0x00000080050e7890 */ /* 0x000fe2000fffe0ff */
[----:B------:R1:W-:Y:S01]  /*cc00*/  UTCHMMA tmem[UR69], gdesc[UR46], tmem[UR70], tmem[UR36], idesc[UR37], !UPT ;  /* 0x00ff242e450079ea */ /* 0x0003e2000f800046 */
[----:B------:R-:W-:Y:S01]  /*cc10*/  UIADD3 UR77, UPT, UPT, UR5, 0x178, URZ ;  /* 0x00000178054d7890 */ /* 0x000fe2000fffe0ff */
[----:B------:R-:W-:Y:S01]  /*cc20*/  UMOV UR44, 0x0 ;  /* 0x00000000002c7882 */ /* 0x000fe20000000000 */
[----:B------:R-:W-:Y:S01]  /*cc30*/  UMOV UR45, 0x8200010 ;  /* 0x08200010002d7882 */ /* 0x000fe20000000000 */
[----:B------:R-:W-:Y:S01]  /*cc40*/  UMOV UR40, 0x0 ;  /* 0x0000000000287882 */ /* 0x000fe20000000000 */
[----:B------:R-:W-:Y:S01]  /*cc50*/  UMOV UR41, 0x8200010 ;  /* 0x0820001000297882 */ /* 0x000fe20000000000 */
[----:B------:R-:W-:Y:S01]  /*cc60*/  UMOV UR38, 0x0 ;  /* 0x0000000000267882 */ /* 0x000fe20000000000 */
[----:B------:R-:W-:Y:S01]  /*cc70*/  UMOV UR39, 0x8200010 ;  /* 0x0820001000277882 */ /* 0x000fe20000000000 */
[----:B------:R1:W-:Y:S01]  /*cc80*/  UTCHMMA tmem[UR67], gdesc[UR50], tmem[UR68], tmem[UR44], idesc[UR45], UPT ;  /* 0x00ff2c32430079ea */ /* 0x0003e2000b800044 */
        /* <DEDUP_REMOVED lines=8> */
[----:B------:R-:W-:Y:S01]  /*cd10*/  UMOV UR10, UR8 ;  /* 0x00000008000a7c82 */ /* 0x000fe20008000000 */
[----:B------:R-:W-:Y:S01]  /*cd20*/  UMOV UR11, URZ ;  /* 0x000000ff000b7c82 */ /* 0x000fe20008000000 */
[----:B------:R1:W-:Y:S01]  /*cd30*/  UTCHMMA tmem[UR19], gdesc[UR60], tmem[UR62], tmem[UR48], idesc[UR49], UPT ;  /* 0x00ff303c130079ea */ /* 0x0003e2000b80003e */
[----:B------:R1:W-:Y:S01]  /*cd40*/  UTCHMMA tmem[UR17], gdesc[UR34], tmem[UR18], tmem[UR52], idesc[UR53], UPT ;  /* 0x00ff3422110079ea */ /* 0x0003e2000b800012 */
[----:B0-----:R-:W-:Y:S01]  /*cd50*/  UMOV UR13, UR10 ;  /* 0x0000000a000d7c82 */ /* 0x001fe20008000000 */
[----:B------:R1:W-:Y:S01]  /*cd60*/  UTCHMMA tmem[UR15], gdesc[UR32], tmem[UR16], tmem[UR54], idesc[UR55], UPT ;  /* 0x00ff36200f0079ea */ /* 0x0003e2000b800010 */
[----:B------:R1:W-:Y:S01]  /*cd70*/  UTCHMMA tmem[UR77], gdesc[UR26], tmem[UR14], tmem[UR24], idesc[UR25], UPT ;  /* 0x00ff181a4d0079ea */ /* 0x0003e2000b80000e */
[----:B------:R1:W-:Y:S01]  /*cd80*/  UTCBAR [UR13], URZ ;  /* 0x000000ff0d0073e9 */ /* 0x0003e200080000ff */
[----:B------:R-:W-:-:S02]  /*cd90*/  R2UR.FILL UR11, R5 ;  /* 0x00000000050b72ca */ /* 0x000fc400004e0000 */
[----:B------:R-:W-:-:S15]  /*cda0*/  R2UR.FILL UR10, R4 ;  /* 0x00000000040a72ca */ /* 0x000fde00004e0000 */
.L_x_7:
[----:B-1----:R-:W-:Y:S01]  /*cdb0*/  UMOV UR13, URZ ;  /* 0x000000ff000d7c82 */ /* 0x002fe20008000000 */
[----:B------:R-:W-:Y:S01]  /*cdc0*/  UMOV UR22, UR11 ;  /* 0x0000000b00167c82 */ /* 0x000fe20008000000 */
[----:B------:R-:W-:Y:S01]  /*cdd0*/  UMOV UR23, UR12 ;  /* 0x0000000c00177c82 */ /* 0x000fe20008000000 */
[----:B------:R-:W-:Y:S02]  /*cde0*/  IMAD.SHL.U32 R109, R106, 0x80, RZ ;  /* 0x000000806a6d7824 */ /* 0x000fe400078e00ff */
[----:B------:R-:W-:Y:S01]  /*cdf0*/  IMAD.MOV.U32 R105, RZ, RZ, RZ ;  /* 0x000000ffff697224 */ /* 0x000fe200078e00ff */
[----:B------:R-:W-:Y:S06]  /*ce00*/  @!P3 BRA `(.L_x_8) ;  /* 0x0000008000a0b947 */ /* 0x000fec0003800000 */
[----:B------:R-:W-:Y:S01]  /*ce10*/  SHF.R.S32.HI R106, RZ, 0x1f, R107 ;  /* 0x0000001fff6a7819 */ /* 0x000fe2000001146b */
[----:B------:R-:W-:Y:S01]  /*ce20*/  UIADD3.64 UR24, UPT, UPT, UR22, 0x2, URZ ;  /* 0x0000000216187897 */ /* 0x000fe2000fffe0ff */
[----:B------:R-:W-:Y:S01]  /*ce30*/  SHF.R.S32.HI R108, RZ, 0x1f, R109 ;  /* 0x0000001fff6c7819 */ /* 0x000fe2000001146d */
[----:B------:R-:W-:Y:S01]  /*ce40*/  UIADD3.64 UR26, UPT, UPT, UR22, 0x4, URZ ;  /* 0x00000004161a7897 */ /* 0x000fe2000fffe0ff */
[C---:B------:R-:W-:Y:S01]  /*ce50*/  SHF.L.U64.HI R106, R107.reuse, 0x1, R106 ;  /* 0x000000016b6a7819 */ /* 0x040fe2000001026a */
[----:B------:R-:W-:Y:S01]  /*ce60*/  IMAD.SHL.U32 R107, R107, 0x2, RZ ;  /* 0x000000026b6b7824 */ /* 0x000fe200078e00ff */
[C---:B------:R-:W-:Y:S01]  /*ce70*/  SHF.L.U64.HI R108, R109.reuse, 0x1, R108 ;  /* 0x000000016d6c7819 */ /* 0x040fe2000001026c */
[----:B------:R-:W-:Y:S01]  /*ce80*/  IMAD.SHL.U32 R109, R109, 0x2, RZ ;  /* 0x000000026d6d7824 */ /* 0x000fe200078e00ff */
[----:B------:R-:W-:Y:S02]  /*ce90*/  UIADD3.64 UR28, UPT, UPT, UR22, 0x3fe, URZ ;  /* 0x000003fe161c7897 */ /* 0x000fe4000fffe0ff */
[----:B------:R-:W-:-:S02]  /*cea0*/  UIADD3.64 UR30, UPT, UPT, UR22, 0x400, URZ ;  /* 0x00000400161e7897 */ /* 0x000fc4000fffe0ff */
[----:B------:R-:W-:Y:S02]  /*ceb0*/  UIADD3.64 UR32, UPT, UPT, UR22, 0x402, URZ ;  /* 0x0000040216207897 */ /* 0x000fe4000fffe0ff */
[----:B------:R-:W-:Y:S01]  /*cec0*/  UIADD3.64 UR34, UPT, UPT, UR22, 0x404, URZ ;  /* 0x0000040416227897 */ /* 0x000fe2000fffe0ff */
[----:B------:R-:W-:Y:S01]  /*ced0*/  UMOV UR12, 0x1 ;  /* 0x00000001000c7882 */ /* 0x000fe20000000000 */
[----:B------:R-:W-:Y:S01]  /*cee0*/  UMOV UR11, URZ ;  /* 0x000000ff000b7c82 */ /* 0x000fe20008000000 */
[----:B------:R-:W-:Y:S01]  /*cef0*/  UMOV UR36, UR10 ;  /* 0x0000000a00247c82 */ /* 0x000fe20008000000 */
[----:B------:R-:W-:-:S08]  /*cf00*/  UMOV UR37, 0x40004040 ;  /* 0x4000404000257882 */ /* 0x000fd00000000000 */
.L_x_11:
[----:B------:R-:W2:Y:S01]  /*cf10*/  LDL.LU R5, [R1+0x40] ;  /* 0x0000400001057983 */ /* 0x000ea20000300800 */
[----:B------:R-:W0:Y:S03]  /*cf20*/  LDC R151, c[0x0][0x3a0] ;  /* 0x0000e800ff977b82 */ /* 0x000e260000000800 */
[----:B------:R-:W3:Y:S04]  /*cf30*/  LDL.LU R4, [R1+0x44] ;  /* 0x0000440001047983 */ /* 0x000ee80000300800 */
[----:B------:R1:W-:Y:S04]  /*cf40*/  STL [R1+0x464], R73 ;  /* 0x0004644901007387 */ /* 0x0003e80000100800 */
[----:B-1----:R-:W4:Y:S04]  /*cf50*/  LDL.LU R73, [R1+0x64] ;  /* 0x0000640001497983 */ /* 0x002f280000300800 */
        /* <DEDUP_REMOVED lines=9> */
[----:B-1----:R-:W4:Y:S01]  /*cff0*/  LDL.LU R68, [R1+0x48] ;  /* 0x0000480001447983 */ /* 0x002f220000300800 */
[----:B------:R-:W-:Y:S01]  /*d000*/  VIADD R105, R105, 0x1 ;  /* 0x0000000169697836 */ /* 0x000fe20000000000 */
[----:B------:R-:W-:-:S02]  /*d010*/  IADD3 R2, P1, PT, R2, R109, RZ ;  /* 0x0000006d02027210 */ /* 0x000fc40007f3e0ff */
[----:B------:R-:W-:Y:S01]  /*d020*/  PRMT R150, RZ, 0x7610, R150 ;  /* 0x00007610ff967816 */ /* 0x000fe20000000096 */
[----:B0-----:R-:W-:Y:S01]  /*d030*/  IMAD R151, R105, -0x80, R151 ;  /* 0xffffff8069977824 */ /* 0x001fe200078e0297 */
[----:B------:R-:W-:Y:S01]  /*d040*/  PRMT R149, RZ, 0x7610, R149 ;  /* 0x00007610ff957816 */ /* 0x000fe20000000095 */
[----:B------:R-:W-:Y:S01]  /*d050*/  IMAD.X R3, R3, 0x1, R108, P1 ;  /* 0x0000000103037824 */ /* 0x000fe200008e066c */
[----:B------:R-:W-:Y:S02]  /*d060*/  STL [R1+0x44c], R0 ;  /* 0x00044c0001007387 */ /* 0x000fe40000100800 */
[C---:B------:R-:W-:Y:S02]  /*d070*/  ISETP.GT.AND P3, PT, R151.reuse, RZ, PT ;  /* 0x000000ff9700720c */ /* 0x040fe40003f64270 */
[C---:B------:R-:W-:Y:S02]  /*d080*/  ISETP.GT.AND P4, PT, R151.reuse, 0x1, PT ;  /* 0x000000019700780c */ /* 0x040fe40003f84270 */
[----:B------:R-:W-:-:S02]  /*d090*/  ISETP.GT.AND P1, PT, R151, 0x2, PT ;  /* 0x000000029700780c */ /* 0x000fc40003f24270 */
[----:B------:R-:W-:-:S07]  /*d0a0*/  PRMT R147, RZ, 0x7610, R147 ;  /* 0x00007610ff937816 */ /* 0x000fce0000000093 */
[----:B------:R-:W4:Y:S01]  /*d0b0*/  @P3 LDG.E.U16 R150, desc[UR20][R2.64] ;  /* 0x0000001402963981 */ /* 0x000f22000c1e1500 */
[----:B------:R-:W-:Y:S02]  /*d0c0*/  ISETP.GT.AND P3, PT, R151, 0x3, PT ;  /* 0x000000039700780c */ /* 0x000fe40003f64270 */
[----:B------:R-:W-:Y:S02]  /*d0d0*/  PRMT R148, RZ, 0x7610, R148 ;  /* 0x00007610ff947816 */ /* 0x000fe40000000094 */
[----:B---3--:R-:W-:-:S05]  /*d0e0*/  IADD3 R4, P6, PT, R4, R109, RZ ;  /* 0x0000006d04047210 */ /* 0x008fca0007fde0ff */
[----:B--2---:R-:W-:Y:S01]  /*d0f0*/  IMAD.X R5, R5, 0x1, R108, P6 ;  /* 0x0000000105057824 */ /* 0x004fe200030e066c */
[----:B------:R0:W-:Y:S04]  /*d100*/  STL [R1+0x44], R4 ;  /* 0x0000440401007387 */ /* 0x0001e80000100800 */
[----:B------:R0:W2:Y:S01]  /*d110*/  @P4 LDG.E.U16 R149, desc[UR20][R4.64] ;  /* 0x0000001404954981 */ /* 0x0000a2000c1e1500 */
[-C--:B----4-:R-:W-:Y:S02]  /*d120*/  IADD3 R71, P6, PT, R71, R109.reuse, RZ ;  /* 0x0000006d47477210 */ /* 0x090fe40007fde0ff */
[----:B------:R-:W-:-:S05]  /*d130*/  IADD3 R69, P5, PT, R69, R109, RZ ;  /* 0x0000006d45457210 */ /* 0x000fca0007fbe0ff */
[----:B------:R-:W-:Y:S01]  /*d140*/  STL [R1+0x4c], R69 ;  /* 0x00004c4501007387 */ /* 0x000fe20000100800 */
[----:B0-----:R-:W-:-:S03]  /*d150*/  @P1 IMAD.MOV.U32 R4, RZ, RZ, R69 ;  /* 0x000000ffff041224 */ /* 0x001fc600078e0045 */
[----:B------:R0:W-:Y:S01]  /*d160*/  STL [R1+0x40], R5 ;  /* 0x0000400501007387 */ /* 0x0001e20000100800 */
[----:B------:R-:W-:Y:S01]  /*d170*/  IMAD.X R68, R68, 0x1, R108, P5 ;  /* 0x0000000144447824 */ /* 0x000fe200028e066c */
[----:B------:R-:W-:-:S03]  /*d180*/  IADD3 R72, P5, PT, R72, R109, RZ ;  /* 0x0000006d48487210 */ /* 0x000fc60007fbe0ff */
[----:B0-----:R-:W-:Y:S01]  /*d190*/  @P1 IMAD.MOV.U32 R5, RZ, RZ, R68 ;  /* 0x000000ffff051224 */ /* 0x001fe200078e0044 */
[----:B------:R0:W-:Y:S01]  /*d1a0*/  STL [R1+0x48], R68 ;  /* 0x0000484401007387 */ /* 0x0001e20000100800 */
[----:B------:R-:W-:Y:S01]  /*d1b0*/  IMAD.X R70, R70, 0x1, R108, P5 ;  /* 0x0000000146467824 */ /* 0x000fe200028e066c */
[----:B------:R-:W-:Y:S02]  /*d1c0*/  IADD3 R73, P5, PT, R73, R109, RZ ;  /* 0x0000006d49497210 */ /* 0x000fe40007fbe0ff */
[----:B------:R1:W5:Y:S04]  /*d1d0*/  @P1 LDG.E.U16 R147, desc[UR20][R4.64] ;  /* 0x0000001404931981 */ /* 0x000368000c1e1500 */
[----:B0-----:R-:W3:Y:S04]  /*d1e0*/  LDL.LU R68, [R1+0x60] ;  /* 0x0000600001447983 */ /* 0x001ee80000300800 */
[----:B------:R-:W4:Y:S01]  /*d1f0*/  LDL.LU R69, [R1+0x6c] ;  /* 0x00006c0001457983 */ /* 0x000f220000300800 */
[----:B-1----:R-:W-:-:S02]  /*d200*/  @P3 IMAD.MOV.U32 R4, RZ, RZ, R72 ;  /* 0x000000ffff043224 */ /* 0x002fc400078e0048 */
[----:B------:R-:W-:Y:S01]  /*d210*/  @P3 IMAD.MOV.U32 R5, RZ, RZ, R70 ;  /* 0x000000ffff053224 */ /* 0x000fe200078e0046 */
[----:B------:R-:W-:Y:S04]  /*d220*/  STL [R1+0x54], R72 ;  /* 0x0000544801007387 */ /* 0x000fe80000100800 */
[----:B------:R0:W-:Y:S04]  /*d230*/  STL [R1+0x50], R70 ;  /* 0x0000504601007387 */ /* 0x0001e80000100800 */
[----:B------:R1:W5:Y:S04]  /*d240*/  @P3 LDG.E.U16 R148, desc[UR20][R4.64] ;  /* 0x0000001404943981 */ /* 0x000368000c1e1500 */
[----:B0-----:R-:W2:Y:S04]  /*d250*/  LDL.LU R70, [R1+0x68] ;  /* 0x0000680001467983 */ /* 0x001ea80000300800 */
[----:B------:R0:W-:Y:S04]  /*d260*/  STL [R1+0x5c], R71 ;  /* 0x00005c4701007387 */ /* 0x0001e80000100800 */
[----:B------:R-:W2:Y:S04]  /*d270*/  LDL.LU R72, [R1+0x74] ;  /* 0x0000740001487983 */ /* 0x000ea80000300800 */
[----:B------:R-:W-:Y:S04]  /*d280*/  STL [R1+0x64], R73 ;  /* 0x0000644901007387 */ /* 0x000fe80000100800 */
[----:B------:R-:W2:Y:S04]  /*d290*/  LDL.LU R0, [R1+0x7c] ;  /* 0x00007c0001007983 */ /* 0x000ea80000300800 */
[----:B------:R-:W2:Y:S01]  /*d2a0*/  LDL.LU R5, [R1+0x58] ;  /* 0x0000580001057983 */ /* 0x000ea20000300800 */
[----:B------:R-:W-:-:S02]  /*d2b0*/  ISETP.GT.AND P4, PT, R151, 0x4, PT ;  /* 0x000000049700780c */ /* 0x000fc40003f84270 */
[C---:B------:R-:W-:Y:S02]  /*d2c0*/  ISETP.GT.AND P1, PT, R151.reuse, 0x5, PT ;  /* 0x000000059700780c */ /* 0x040fe40003f24270 */
[----:B------:R-:W-:Y:S02]  /*d2d0*/  PRMT R6, RZ, 0x7610, R6 ;  /* 0x00007610ff067816 */ /* 0x000fe40000000006 */
[----:B------:R-:W-:Y:S02]  /*d2e0*/  ISETP.GT.AND P3, PT, R151, 0x6, PT ;  /* 0x000000069700780c */ /* 0x000fe40003f64270 */
[----:B------:R-:W-:-:S05]  /*d2f0*/  PRMT R146, RZ, 0x7610, R146 ;  /* 0x00007610ff927816 */ /* 0x000fca0000000092 */
[----:B-1----:R-:W-:Y:S01]  /*d300*/  @P4 IMAD.MOV.U32 R4, RZ, RZ, R71 ;  /* 0x000000ffff044224 */ /* 0x002fe200078e0047 */
[----:B------:R-:W-:Y:S01]  /*d310*/  PRMT R7, RZ, 0x7610, R7 ;  /* 0x00007610ff077816 */ /* 0x000fe20000000007 */
[----:B---3--:R-:W-:Y:S01]  /*d320*/  IMAD.X R68, R68, 0x1, R108, P5 ;  /* 0x0000000144447824 */ /* 0x008fe200028e066c */
[----:B----4-:R-:W-:-:S05]  /*d330*/  IADD3 R69, P5, PT, R69, R109, RZ ;  /* 0x0000006d45457210 */ /* 0x010fca0007fbe0ff */
[--C-:B--2---:R-:W-:Y:S02]  /*d340*/  IMAD.X R70, R70, 0x1, R108.reuse, P5 ;  /* 0x0000000146467824 */ /* 0x104fe400028e066c */
[----:B------:R-:W-:Y:S01]  /*d350*/  IMAD.X R5, R5, 0x1, R108, P6 ;  /* 0x0000000105057824 */ /* 0x000fe200030e066c */
[----:B------:R-:W-:-:S04]  /*d360*/  IADD3 R72, P6, PT, R72, R109, RZ ;  /* 0x0000006d48487210 */ /* 0x000fc80007fde0ff */
[----:B------:R1:W-:Y:S04]  /*d370*/  STL [R1+0x58], R5 ;  /* 0x0000580501007387 */ /* 0x0003e80000100800 */
[----:B------:R2:W5:Y:S01]  /*d380*/  @P4 LDG.E.U16 R6, desc[UR20][R4.64] ;  /* 0x0000001404064981 */ /* 0x000562000c1e1500 */
[----:B------:R-:W-:-:S03]  /*d390*/  IADD3 R0, P5, PT, R0, R109, RZ ;  /* 0x0000006d00007210 */ /* 0x000fc60007fbe0ff */
[----:B------:R3:W-:Y:S04]  /*d3a0*/  STL [R1+0x60], R68 ;  /* 0x0000604401007387 */ /* 0x0007e80000100800 */
[----:B0-----:R-:W4:Y:S01]  /*d3b0*/  LDL.LU R71, [R1+0x78] ;  /* 0x0000780001477983 */ /* 0x001f220000300800 */
[----:B--2---:R-:W-:Y:S02]  /*d3c0*/  @P1 IMAD.MOV.U32 R4, RZ, RZ, R73 ;  /* 0x000000ffff041224 */ /* 0x004fe400078e0049 */
[----:B-1----:R-:W-:Y:S02]  /*d3d0*/  @P1 IMAD.MOV.U32 R5, RZ, RZ, R68 ;  /* 0x000000ffff051224 */ /* 0x002fe400078e0044 */
[----:B---3--:R-:W2:Y:S04]  /*d3e0*/  LDL.LU R68, [R1+0x84] ;  /* 0x0000840001447983 */ /* 0x008ea80000300800 */
[----:B------:R-:W-:Y:S04]  /*d3f0*/  STL [R1+0x6c], R69 ;  /* 0x00006c4501007387 */ /* 0x000fe80000100800 */
[----:B------:R0:W5:Y:S04]  /*d400*/  @P1 LDG.E.U16 R146, desc[UR20][R4.64] ;  /* 0x0000001404921981 */ /* 0x000168000c1e1500 */
[----:B------:R1:W-:Y:S01]  /*d410*/  STL [R1+0x68], R70 ;  /* 0x0000684601007387 */ /* 0x0003e20000100800 */
[----:B0-----:R-:W-:-:S02]  /*d420*/  @P3 IMAD.MOV.U32 R4, RZ, RZ, R69 ;  /* 0x000000ffff043224 */ /* 0x001fc400078e0045 */
[----:B------:R-:W-:Y:S02]  /*d430*/  @P3 IMAD.MOV.U32 R5, RZ, RZ, R70 ;  /* 0x000000ffff053224 */ /* 0x000fe400078e0046 */
[----:B-1----:R-:W3:Y:S04]  /*d440*/  LDL.LU R70, [R1+0x80] ;  /* 0x0000800001467983 */ /* 0x002ee80000300800 */
[----:B------:R-:W-:Y:S04]  /*d450*/  STL [R1+0x74], R72 ;  /* 0x0000744801007387 */ /* 0x000fe80000100800 */
[----:B------:R-:W3:Y:S04]  /*d460*/  LDL.LU R73, [R1+0x8c] ;  /* 0x00008c0001497983 */ /* 0x000ee80000300800 */
[----:B------:R-:W-:Y:S04]  /*d470*/  STL [R1+0x7c], R0 ;  /* 0x00007c0001007387 */ /* 0x000fe80000100800 */
[----:B------:R-:W3:Y:S04]  /*d480*/  LDL.LU R69, [R1+0x94] ;  /* 0x0000940001457983 */ /* 0x000ee80000300800 */
[----:B------:R0:W5:Y:S04]  /*d490*/  @P3 LDG.E.U16 R7, desc[UR20][R4.64] ;  /* 0x0000001404073981 */ /* 0x000168000c1e1500 */
[----:B------:R-:W3:Y:S01]  /*d4a0*/  LDL.LU R5, [R1+0x70] ;  /* 0x0000700001057983 */ /* 0x000ee20000300800 */
[----:B------:R-:W-:-:S02]  /*d4b0*/  ISETP.GT.AND P4, PT, R151, 0x7, PT ;  /* 0x000000079700780c */ /* 0x000fc40003f84270 */
[C---:B------:R-:W-:Y:S02]  /*d4c0*/  ISETP.GT.AND P1, PT, R151.reuse, 0x8, PT ;  /* 0x000000089700780c */ /* 0x040fe40003f24270 */
[----:B------:R-:W-:Y:S02]  /*d4d0*/  PRMT R145, RZ, 0x7610, R145 ;  /* 0x00007610ff917816 */ /* 0x000fe40000000091 */
[----:B------:R-:W-:Y:S02]  /*d4e0*/  ISETP.GT.AND P3, PT, R151, 0x9, PT ;  /* 0x000000099700780c */ /* 0x000fe40003f64270 */
[----:B------:R-:W-:-:S05]  /*d4f0*/  PRMT R144, RZ, 0x7610, R144 ;  /* 0x00007610ff907816 */ /* 0x000fca0000000090 */
[----:B0-----:R-:W-:Y:S01]  /*d500*/  @P4 IMAD.MOV.U32 R4, RZ, RZ, R72 ;  /* 0x000000ffff044224 */ /* 0x001fe200078e0048 */
[----:B------:R-:W-:Y:S01]  /*d510*/  PRMT R8, RZ, 0x7610, R8 ;  /* 0x00007610ff087816 */ /* 0x000fe20000000008 */
[----:B----4-:R-:W-:Y:S01]  /*d520*/  IMAD.X R71, R71, 0x1, R108, P5 ;  /* 0x0000000147477824 */ /* 0x010fe200028e066c */
[----:B--2---:R-:W-:-:S05]  /*d530*/  IADD3 R68, P5, PT, R68, R109, RZ ;  /* 0x0000006d44447210 */ /* 0x004fca0007fbe0ff */
[--C-:B---3--:R-:W-:Y:S01]  /*d540*/  IMAD.X R70, R70, 0x1, R108.reuse, P5 ;  /* 0x0000000146467824 */ /* 0x108fe200028e066c */
[-C--:B------:R-:W-:Y:S01]  /*d550*/  IADD3 R69, P5, PT, R69, R109.reuse, RZ ;  /* 0x0000006d45457210 */ /* 0x080fe20007fbe0ff */
[----:B------:R-:W-:Y:S01]  /*d560*/  IMAD.X R5, R5, 0x1, R108, P6 ;  /* 0x0000000105057824 */ /* 0x000fe200030e066c */
[----:B------:R-:W-:-:S04]  /*d570*/  IADD3 R73, P6, PT, R73, R109, RZ ;  /* 0x0000006d49497210 */ /* 0x000fc80007fde0ff */
[----:B------:R0:W-:Y:S04]  /*d580*/  STL [R1+0x70], R5 ;  /* 0x0000700501007387 */ /* 0x0001e80000100800 */
[----:B------:R1:W5:Y:S04]  /*d590*/  @P4 LDG.E.U16 R145, desc[UR20][R4.64] ;  /* 0x0000001404914981 */ /* 0x000368000c1e1500 */
[----:B------:R2:W-:Y:S01]  /*d5a0*/  STL [R1+0x78], R71 ;  /* 0x0000784701007387 */ /* 0x0005e20000100800 */
[----:B-1----:R-:W-:Y:S02]  /*d5b0*/  @P1 IMAD.MOV.U32 R4, RZ, RZ, R0 ;  /* 0x000000ffff041224 */ /* 0x002fe400078e0000 */
[----:B0-----:R-:W-:-:S02]  /*d5c0*/  @P1 IMAD.MOV.U32 R5, RZ, RZ, R71 ;  /* 0x000000ffff051224 */ /* 0x001fc400078e0047 */
[----:B--2---:R-:W2:Y:S04]  /*d5d0*/  LDL.LU R71, [R1+0x90] ;  /* 0x0000900001477983 */ /* 0x004ea80000300800 */
[----:B------:R-:W3:Y:S04]  /*d5e0*/  LDL.LU R0, [R1+0x9c] ;  /* 0x00009c0001007983 */ /* 0x000ee80000300800 */
[----:B------:R-:W-:Y:S04]  /*d5f0*/  STL [R1+0x84], R68 ;  /* 0x0000844401007387 */ /* 0x000fe80000100800 */
[----:B------:R0:W5:Y:S04]  /*d600*/  @P1 LDG.E.U16 R144, desc[UR20][R4.64] ;  /* 0x0000001404901981 */ /* 0x000168000c1e1500 */
[----:B------:R1:W-:Y:S01]  /*d610*/  STL [R1+0x80], R70 ;  /* 0x0000804601007387 */ /* 0x0003e20000100800 */
[----:B0-----:R-:W-:-:S02]  /*d620*/  @P3 IMAD.MOV.U32 R4, RZ, RZ, R68 ;  /* 0x000000ffff043224 */ /* 0x001fc400078e0044 */
[----:B------:R-:W-:Y:S02]  /*d630*/  @P3 IMAD.MOV.U32 R5, RZ, RZ, R70 ;  /* 0x000000ffff053224 */ /* 0x000fe400078e0046 */
[----:B-1----:R-:W4:Y:S04]  /*d640*/  LDL.LU R70, [R1+0x98] ;  /* 0x0000980001467983 */ /* 0x002f280000300800 */
[----:B------:R-:W-:Y:S04]  /*d650*/  STL [R1+0x8c], R73 ;  /* 0x00008c4901007387 */ /* 0x000fe80000100800 */
[----:B------:R-:W4:Y:S04]  /*d660*/  LDL.LU R72, [R1+0xa4] ;  /* 0x0000a40001487983 */ /* 0x000f280000300800 */
[----:B------:R-:W-:Y:S04]  /*d670*/  STL [R1+0x94], R69 ;  /* 0x0000944501007387 */ /* 0x000fe80000100800 */
[----:B------:R-:W4:Y:S04]  /*d680*/  LDL.LU R68, [R1+0xac] ;  /* 0x0000ac0001447983 */ /* 0x000f280000300800 */
[----:B------:R0:W5:Y:S04]  /*d690*/  @P3 LDG.E.U16 R8, desc[UR20][R4.64] ;  /* 0x0000001404083981 */ /* 0x000168000c1e1500 */
[----:B------:R-:W4:Y:S01]  /*d6a0*/  LDL.LU R5, [R1+0x88] ;  /* 0x0000880001057983 */ /* 0x000f220000300800 */
[----:B------:R-:W-:-:S02]  /*d6b0*/  ISETP.GT.AND P4, PT, R151, 0xa, PT ;  /* 0x0000000a9700780c */ /* 0x000fc40003f84270 */
[C---:B------:R-:W-:Y:S02]  /*d6c0*/  ISETP.GT.AND P1, PT, R151.reuse, 0xb, PT ;  /* 0x0000000b9700780c */ /* 0x040fe40003f24270 */
[----:B------:R-:W-:Y:S02]  /*d6d0*/  PRMT R9, RZ, 0x7610, R9 ;  /* 0x00007610ff097816 */ /* 0x000fe40000000009 */
[----:B------:R-:W-:Y:S02]  /*d6e0*/  ISETP.GT.AND P3, PT, R151, 0xc, PT ;  /* 0x0000000c9700780c */ /* 0x000fe40003f64270 */
[----:B------:R-:W-:-:S05]  /*d6f0*/  PRMT R143, RZ, 0x7610, R143 ;  /* 0x00007610ff8f7816 */ /* 0x000fca000000008f */
[----:B0-----:R-:W-:Y:S01]  /*d700*/  @P4 IMAD.MOV.U32 R4, RZ, RZ, R73 ;  /* 0x000000ffff044224 */ /* 0x001fe200078e0049 */
[----:B------:R-:W-:Y:S01]  /*d710*/  PRMT R10, RZ, 0x7610, R10 ;  /* 0x00007610ff0a7816 */ /* 0x000fe2000000000a */
[----:B--2---:R-:W-:Y:S01]  /*d720*/  IMAD.X R71, R71, 0x1, R108, P5 ;  /* 0x0000000147477824 */ /* 0x004fe200028e066c */
[----:B---3--:R-:W-:-:S05]  /*d730*/  IADD3 R0, P5, PT, R0, R109, RZ ;  /* 0x0000006d00007210 */ /* 0x008fca0007fbe0ff */
[--C-:B----4-:R-:W-:Y:S01]  /*d740*/  IMAD.X R70, R70, 0x1, R108.reuse, P5 ;  /* 0x0000000146467824 */ /* 0x110fe200028e066c */
        /* <DEDUP_REMOVED lines=848> */
[----:B------:R0:W-:Y:S04]  /*10c50*/  STL [R1+0x314], R72 ;  /* 0x0003144801007387 */ /* 0x0001e80000100800 */
        /* <DEDUP_REMOVED lines=10> */
[----:B-1----:R-:W-:Y:S01]  /*10d00*/  @P4 IMAD.MOV.U32 R4, RZ, RZ, R72 ;  /* 0x000000ffff044224 */ /* 0x002fe200078e0048 */
[----:B------:R-:W-:Y:S01]  /*10d10*/  PRMT R60, RZ, 0x7610, R60 ;  /* 0x00007610ff3c7816 */ /* 0x000fe2000000003c */
[----:B--2---:R-:W-:Y:S01]  /*10d20*/  IMAD.X R71, R71, 0x1, R108, P5 ;  /* 0x0000000147477824 */ /* 0x004fe200028e066c */
[----:B---3--:R-:W-:-:S05]  /*10d30*/  IADD3 R0, P5, PT, R0, R109, RZ ;  /* 0x0000006d00007210 */ /* 0x008fca0007fbe0ff */
[--C-:B----4-:R-:W-:Y:S01]  /*10d40*/  IMAD.X R70, R70, 0x1, R108.reuse, P5 ;  /* 0x0000000146467824 */ /* 0x110fe200028e066c */
[----:B------:R-:W-:Y:S01]  /*10d50*/  IADD3 R68, P5, PT, R68, R109, RZ ;  /* 0x0000006d44447210 */ /* 0x000fe20007fbe0ff */
[----:B------:R-:W-:-:S05]  /*10d60*/  IMAD.X R5, R5, 0x1, R108, P6 ;  /* 0x0000000105057824 */ /* 0x000fca00030e066c */
[----:B------:R1:W-:Y:S04]  /*10d70*/  STL [R1+0x310], R5 ;  /* 0x0003100501007387 */ /* 0x0003e80000100800 */
[----:B------:R2:W5:Y:S01]  /*10d80*/  @P4 LDG.E.U16 R61, desc[UR20][R4.64] ;  /* 0x00000014043d4981 */ /* 0x000562000c1e1500 */
[----:B------:R-:W-:-:S03]  /*10d90*/  IADD3 R73, P6, PT, R73, R109, RZ ;  /* 0x0000006d49497210 */ /* 0x000fc60007fde0ff */
[----:B------:R3:W-:Y:S04]  /*10da0*/  STL [R1+0x318], R71 ;  /* 0x0003184701007387 */ /* 0x0007e80000100800 */
[----:B0-----:R-:W4:Y:S01]  /*10db0*/  LDL.LU R72, [R1+0x330] ;  /* 0x0003300001487983 */ /* 0x001f220000300800 */
[----:B--2---:R-:W-:Y:S02]  /*10dc0*/  @P1 IMAD.MOV.U32 R4, RZ, RZ, R69 ;  /* 0x000000ffff041224 */ /* 0x004fe400078e0045 */
[----:B-1----:R-:W-:Y:S01]  /*10dd0*/  @P1 IMAD.MOV.U32 R5, RZ, RZ, R71 ;  /* 0x000000ffff051224 */ /* 0x002fe200078e0047 */
[----:B------:R-:W2:Y:S04]  /*10de0*/  LDL.LU R69, [R1+0x33c] ;  /* 0x00033c0001457983 */ /* 0x000ea80000300800 */
[----:B------:R0:W5:Y:S04]  /*10df0*/  @P1 LDG.E.U16 R50, desc[UR20][R4.64] ;  /* 0x0000001404321981 */ /* 0x000168000c1e1500 */
[----:B------:R-:W-:Y:S04]  /*10e00*/  STL [R1+0x324], R0 ;  /* 0x0003240001007387 */ /* 0x000fe80000100800 */
[----:B------:R1:W-:Y:S01]  /*10e10*/  STL [R1+0x320], R70 ;  /* 0x0003204601007387 */ /* 0x0003e20000100800 */
[----:B0-----:R-:W-:-:S02]  /*10e20*/  @P3 IMAD.MOV.U32 R4, RZ, RZ, R0 ;  /* 0x000000ffff043224 */ /* 0x001fc400078e0000 */
[----:B------:R-:W-:Y:S01]  /*10e30*/  @P3 IMAD.MOV.U32 R5, RZ, RZ, R70 ;  /* 0x000000ffff053224 */ /* 0x000fe200078e0046 */
[----:B---3--:R-:W3:Y:S04]  /*10e40*/  LDL.LU R71, [R1+0x338] ;  /* 0x0003380001477983 */ /* 0x008ee80000300800 */
[----:B------:R0:W-:Y:S04]  /*10e50*/  STL [R1+0x32c], R73 ;  /* 0x00032c4901007387 */ /* 0x0001e80000100800 */
[----:B-1----:R-:W3:Y:S04]  /*10e60*/  LDL.LU R70, [R1+0x344] ;  /* 0x0003440001467983 */ /* 0x002ee80000300800 */
[----:B------:R-:W-:Y:S04]  /*10e70*/  STL [R1+0x334], R68 ;  /* 0x0003344401007387 */ /* 0x000fe80000100800 */
[----:B------:R1:W5:Y:S04]  /*10e80*/  @P3 LDG.E.U16 R60, desc[UR20][R4.64] ;  /* 0x00000014043c3981 */ /* 0x000368000c1e1500 */
[----:B------:R-:W3:Y:S01]  /*10e90*/  LDL.LU R0, [R1+0x34c] ;  /* 0x00034c0001007983 */ /* 0x000ee20000300800 */
[----:B-1----:R-:W-:-:S03]  /*10ea0*/  IMAD.MOV.U32 R5, RZ, RZ, R73 ;  /* 0x000000ffff057224 */ /* 0x002fc600078e0049 */
[----:B0-----:R-:W5:Y:S04]  /*10eb0*/  LDL.LU R73, [R1+0x464] ;  /* 0x0004640001497983 */ /* 0x001f680000300800 */
[----:B------:R-:W3:Y:S01]  /*10ec0*/  LDL.LU R4, [R1+0x328] ;  /* 0x0003280001047983 */ /* 0x000ee20000300800 */
[C---:B------:R-:W-:Y:S02]  /*10ed0*/  ISETP.GT.AND P4, PT, R151.reuse, 0x5e, PT ;  /* 0x0000005e9700780c */ /* 0x040fe40003f84270 */
[C---:B------:R-:W-:Y:S02]  /*10ee0*/  ISETP.GT.AND P1, PT, R151.reuse, 0x5f, PT ;  /* 0x0000005f9700780c */ /* 0x040fe40003f24270 */
[----:B------:R-:W-:Y:S02]  /*10ef0*/  PRMT R51, RZ, 0x7610, R51 ;  /* 0x00007610ff337816 */ /* 0x000fe40000000033 */
[----:B------:R-:W-:-:S02]  /*10f00*/  ISETP.GT.AND P3, PT, R151, 0x60, PT ;  /* 0x000000609700780c */ /* 0x000fc40003f64270 */
[----:B------:R-:W-:Y:S02]  /*10f10*/  PRMT R59, RZ, 0x7610, R59 ;  /* 0x00007610ff3b7816 */ /* 0x000fe4000000003b */
[----:B------:R-:W-:Y:S01]  /*10f20*/  PRMT R52, RZ, 0x7610, R52 ;  /* 0x00007610ff347816 */ /* 0x000fe20000000034 */
[----:B----4-:R-:W-:Y:S01]  /*10f30*/  IMAD.X R72, R72, 0x1, R108, P5 ;  /* 0x0000000148487824 */ /* 0x010fe200028e066c */
[----:B--2---:R-:W-:-:S05]  /*10f40*/  IADD3 R69, P5, PT, R69, R109, RZ ;  /* 0x0000006d45457210 */ /* 0x004fca0007fbe0ff */
[--C-:B---3--:R-:W-:Y:S02]  /*10f50*/  IMAD.X R71, R71, 0x1, R108.reuse, P5 ;  /* 0x0000000147477824 */ /* 0x108fe400028e066c */
[----:B------:R-:W-:-:S05]  /*10f60*/  IMAD.X R4, R4, 0x1, R108, P6 ;  /* 0x0000000104047824 */ /* 0x000fca00030e066c */
[-C--:B------:R-:W-:Y:S01]  /*10f70*/  @P4 LOP3.LUT R5, R5, R4.reuse, RZ, 0x3c, !PT ;  /* 0x0000000405054212 */ /* 0x080fe200078e3cff */
[----:B------:R0:W-:Y:S03]  /*10f80*/  STL [R1+0x328], R4 ;  /* 0x0003280401007387 */ /* 0x0001e60000100800 */
[----:B0-----:R-:W-:-:S04]  /*10f90*/  @P4 LOP3.LUT R4, R5, R4, RZ, 0x3c, !PT ;  /* 0x0000000405044212 */ /* 0x001fc800078e3cff */
[----:B------:R-:W-:Y:S01]  /*10fa0*/  @P4 LOP3.LUT R5, R5, R4, RZ, 0x3c, !PT ;  /* 0x0000000405054212 */ /* 0x000fe200078e3cff */
[----:B------:R0:W-:Y:S04]  /*10fb0*/  STL [R1+0x330], R72 ;  /* 0x0003304801007387 */ /* 0x0001e80000100800 */
[----:B------:R1:W5:Y:S01]  /*10fc0*/  @P4 LDG.E.U16 R51, desc[UR20][R4.64] ;  /* 0x0000001404334981 */ /* 0x000362000c1e1500 */
[-C--:B------:R-:W-:Y:S02]  /*10fd0*/  IADD3 R70, P6, PT, R70, R109.reuse, RZ ;  /* 0x0000006d46467210 */ /* 0x080fe40007fde0ff */
[----:B------:R-:W-:Y:S01]  /*10fe0*/  IADD3 R0, P5, PT, R0, R109, RZ ;  /* 0x0000006d00007210 */ /* 0x000fe20007fbe0ff */
[----:B-1----:R-:W-:Y:S02]  /*10ff0*/  @P1 IMAD.MOV.U32 R4, RZ, RZ, R68 ;  /* 0x000000ffff041224 */ /* 0x002fe400078e0044 */
[----:B------:R-:W-:Y:S01]  /*11000*/  @P1 IMAD.MOV.U32 R5, RZ, RZ, R72 ;  /* 0x000000ffff051224 */ /* 0x000fe200078e0048 */
[----:B------:R-:W2:Y:S04]  /*11010*/  LDL.LU R68, [R1+0x348] ;  /* 0x0003480001447983 */ /* 0x000ea80000300800 */
[----:B0-----:R-:W3:Y:S04]  /*11020*/  LDL.LU R72, [R1+0x354] ;  /* 0x0003540001487983 */ /* 0x001ee80000300800 */
[----:B------:R0:W5:Y:S04]  /*11030*/  @P1 LDG.E.U16 R59, desc[UR20][R4.64] ;  /* 0x00000014043b1981 */ /* 0x000168000c1e1500 */
[----:B------:R-:W-:Y:S04]  /*11040*/  STL [R1+0x33c], R69 ;  /* 0x00033c4501007387 */ /* 0x000fe80000100800 */
[----:B------:R1:W-:Y:S01]  /*11050*/  STL [R1+0x338], R71 ;  /* 0x0003384701007387 */ /* 0x0003e20000100800 */
[----:B0-----:R-:W-:-:S02]  /*11060*/  @P3 IMAD.MOV.U32 R4, RZ, RZ, R69 ;  /* 0x000000ffff043224 */ /* 0x001fc400078e0045 */
[----:B------:R-:W-:-:S05]  /*11070*/  @P3 IMAD.MOV.U32 R5, RZ, RZ, R71 ;  /* 0x000000ffff053224 */ /* 0x000fca00078e0047 */
[----:B------:R0:W5:Y:S04]  /*11080*/  @P3 LDG.E.U16 R52, desc[UR20][R4.64] ;  /* 0x0000001404343981 */ /* 0x000168000c1e1500 */
[----:B-1----:R-:W4:Y:S04]  /*11090*/  LDL.LU R71, [R1+0x35c] ;  /* 0x00035c0001477983 */ /* 0x002f280000300800 */
[----:B------:R1:W-:Y:S04]  /*110a0*/  STL [R1+0x344], R70 ;  /* 0x0003444601007387 */ /* 0x0003e80000100800 */
[----:B------:R-:W4:Y:S04]  /*110b0*/  LDL.LU R69, [R1+0x364] ;  /* 0x0003640001457983 */ /* 0x000f280000300800 */
[----:B------:R-:W-:Y:S04]  /*110c0*/  STL [R1+0x34c], R0 ;  /* 0x00034c0001007387 */ /* 0x000fe80000100800 */
[----:B------:R-:W4:Y:S01]  /*110d0*/  LDL.LU R5, [R1+0x340] ;  /* 0x0003400001057983 */ /* 0x000f220000300800 */
[----:B------:R-:W-:-:S02]  /*110e0*/  ISETP.GT.AND P4, PT, R151, 0x61, PT ;  /* 0x000000619700780c */ /* 0x000fc40003f84270 */
[----:B------:R-:W-:Y:S02]  /*110f0*/  ISETP.GT.AND P1, PT, R151, 0x62, PT ;  /* 0x000000629700780c */ /* 0x000fe40003f24270 */
[----:B------:R-:W-:Y:S02]  /*11100*/  PRMT R58, RZ, 0x7610, R58 ;  /* 0x00007610ff3a7816 */ /* 0x000fe4000000003a */
[----:B------:R-:W-:-:S07]  /*11110*/  PRMT R53, RZ, 0x7610, R53 ;  /* 0x00007610ff357816 */ /* 0x000fce0000000035 */
[----:B0-----:R-:W-:Y:S02]  /*11120*/  @P4 IMAD.MOV.U32 R4, RZ, RZ, R70 ;  /* 0x000000ffff044224 */ /* 0x001fe400078e0046 */
[--C-:B--2---:R-:W-:Y:S01]  /*11130*/  IMAD.X R68, R68, 0x1, R108.reuse, P5 ;  /* 0x0000000144447824 */ /* 0x104fe200028e066c */
[----:B---3--:R-:W-:Y:S01]  /*11140*/  IADD3 R72, P5, PT, R72, R109, RZ ;  /* 0x0000006d48487210 */ /* 0x008fe20007fbe0ff */
[----:B----4-:R-:W-:-:S05]  /*11150*/  IMAD.X R5, R5, 0x1, R108, P6 ;  /* 0x0000000105057824 */ /* 0x010fca00030e066c */
[----:B------:R0:W-:Y:S04]  /*11160*/  STL [R1+0x340], R5 ;  /* 0x0003400501007387 */ /* 0x0001e80000100800 */
[----:B------:R2:W5:Y:S04]  /*11170*/  @P4 LDG.E.U16 R58, desc[UR20][R4.64] ;  /* 0x00000014043a4981 */ /* 0x000568000c1e1500 */
[----:B------:R3:W-:Y:S04]  /*11180*/  STL [R1+0x348], R68 ;  /* 0x0003484401007387 */ /* 0x0007e80000100800 */
[----:B-1----:R-:W4:Y:S01]  /*11190*/  LDL.LU R70, [R1+0x360] ;  /* 0x0003600001467983 */ /* 0x002f220000300800 */
[----:B--2---:R-:W-:-:S02]  /*111a0*/  @P1 IMAD.MOV.U32 R4, RZ, RZ, R0 ;  /* 0x000000ffff041224 */ /* 0x004fc400078e0000 */
[----:B0-----:R-:W-:Y:S02]  /*111b0*/  @P1 IMAD.MOV.U32 R5, RZ, RZ, R68 ;  /* 0x000000ffff051224 */ /* 0x001fe400078e0044 */
[----:B---3--:R-:W2:Y:S04]  /*111c0*/  LDL.LU R68, [R1+0x36c] ;  /* 0x00036c0001447983 */ /* 0x008ea80000300800 */
[----:B------:R-:W3:Y:S04]  /*111d0*/  LDL.LU R0, [R1+0x374] ;  /* 0x0003740001007983 */ /* 0x000ee80000300800 */
[----:B------:R0:W5:Y:S04]  /*111e0*/  @P1 LDG.E.U16 R53, desc[UR20][R4.64] ;  /* 0x0000001404351981 */ /* 0x000168000c1e1500 */
[----:B------:R1:W-:Y:S01]  /*111f0*/  STL [R1+0x354], R72 ;  /* 0x0003544801007387 */ /* 0x0003e20000100800 */
[----:B0-----:R-:W-:-:S03]  /*11200*/  IMAD.MOV.U32 R5, RZ, RZ, R72 ;  /* 0x000000ffff057224 */ /* 0x001fc600078e0048 */
[----:B-1----:R-:W5:Y:S04]  /*11210*/  LDL.LU R72, [R1+0x460] ;  /* 0x0004600001487983 */ /* 0x002f680000300800 */
[----:B------:R-:W2:Y:S01]  /*11220*/  LDL.LU R4, [R1+0x350] ;  /* 0x0003500001047983 */ /* 0x000ea20000300800 */
[----:B------:R-:W-:Y:S02]  /*11230*/  ISETP.GT.AND P3, PT, R151, 0x63, PT ;  /* 0x000000639700780c */ /* 0x000fe40003f64270 */
[----:B------:R-:W-:Y:S02]  /*11240*/  PRMT R57, RZ, 0x7610, R57 ;  /* 0x00007610ff397816 */ /* 0x000fe40000000039 */
[----:B------:R-:W-:Y:S01]  /*11250*/  IADD3 R71, P6, PT, R71, R109, RZ ;  /* 0x0000006d47477210 */ /* 0x000fe20007fde0ff */
[----:B--2---:R-:W-:-:S08]  /*11260*/  IMAD.X R4, R4, 0x1, R108, P5 ;  /* 0x0000000104047824 */ /* 0x004fd000028e066c */
[-C--:B------:R-:W-:Y:S01]  /*11270*/  @P3 LOP3.LUT R5, R5, R4.reuse, RZ, 0x3c, !PT ;  /* 0x0000000405053212 */ /* 0x080fe200078e3cff */
[----:B------:R0:W-:Y:S03]  /*11280*/  STL [R1+0x350], R4 ;  /* 0x0003500401007387 */ /* 0x0001e60000100800 */
[----:B0-----:R-:W-:-:S04]  /*11290*/  @P3 LOP3.LUT R4, R5, R4, RZ, 0x3c, !PT ;  /* 0x0000000405043212 */ /* 0x001fc800078e3cff */
[----:B------:R-:W-:Y:S01]  /*112a0*/  @P3 LOP3.LUT R5, R5, R4, RZ, 0x3c, !PT ;  /* 0x0000000405053212 */ /* 0x000fe200078e3cff */
[----:B------:R0:W-:Y:S04]  /*112b0*/  STL [R1+0x35c], R71 ;  /* 0x00035c4701007387 */ /* 0x0001e80000100800 */
[----:B------:R1:W5:Y:S02]  /*112c0*/  @P3 LDG.E.U16 R57, desc[UR20][R4.64] ;  /* 0x0000001404393981 */ /* 0x000364000c1e1500 */
[----:B-1----:R-:W-:Y:S02]  /*112d0*/  IMAD.MOV.U32 R5, RZ, RZ, R71 ;  /* 0x000000ffff057224 */ /* 0x002fe400078e0047 */
[----:B0-----:R-:W5:Y:S04]  /*112e0*/  LDL.LU R71, [R1+0x45c] ;  /* 0x00045c0001477983 */ /* 0x001f680000300800 */
[----:B------:R-:W2:Y:S01]  /*112f0*/  LDL.LU R4, [R1+0x358] ;  /* 0x0003580001047983 */ /* 0x000ea20000300800 */
[----:B------:R-:W-:-:S02]  /*11300*/  ISETP.GT.AND P4, PT, R151, 0x64, PT ;  /* 0x000000649700780c */ /* 0x000fc40003f84270 */
[----:B------:R-:W-:-:S05]  /*11310*/  IADD3 R69, P5, PT, R69, R109, RZ ;  /* 0x0000006d45457210 */ /* 0x000fca0007fbe0ff */
[----:B------:R-:W-:Y:S01]  /*11320*/  STL [R1+0x364], R69 ;  /* 0x0003644501007387 */ /* 0x000fe20000100800 */
[----:B------:R-:W-:Y:S02]  /*11330*/  ISETP.GT.AND P1, PT, R151, 0x65, PT ;  /* 0x000000659700780c */ /* 0x000fe40003f24270 */
[----:B------:R-:W-:Y:S01]  /*11340*/  PRMT R56, RZ, 0x7610, R56 ;  /* 0x00007610ff387816 */ /* 0x000fe20000000038 */
[----:B----4-:R-:W-:Y:S01]  /*11350*/  IMAD.X R70, R70, 0x1, R108, P5 ;  /* 0x0000000146467824 */ /* 0x010fe200028e066c */
[----:B------:R-:W-:Y:S01]  /*11360*/  PRMT R54, RZ, 0x7610, R54 ;  /* 0x00007610ff367816 */ /* 0x000fe20000000036 */
[----:B--2---:R-:W-:-:S05]  /*11370*/  IMAD.X R4, R4, 0x1, R108, P6 ;  /* 0x0000000104047824 */ /* 0x004fca00030e066c */
[-C--:B------:R-:W-:Y:S01]  /*11380*/  @P4 LOP3.LUT R5, R5, R4.reuse, RZ, 0x3c, !PT ;  /* 0x0000000405054212 */ /* 0x080fe200078e3cff */
[----:B------:R0:W-:Y:S03]  /*11390*/  STL [R1+0x358], R4 ;  /* 0x0003580401007387 */ /* 0x0001e60000100800 */
[----:B0-----:R-:W-:-:S04]  /*113a0*/  @P4 LOP3.LUT R4, R5, R4, RZ, 0x3c, !PT ;  /* 0x0000000405044212 */ /* 0x001fc800078e3cff */
[----:B------:R-:W-:-:S05]  /*113b0*/  @P4 LOP3.LUT R5, R5, R4, RZ, 0x3c, !PT ;  /* 0x0000000405054212 */ /* 0x000fca00078e3cff */
[----:B------:R0:W5:Y:S02]  /*113c0*/  @P4 LDG.E.U16 R56, desc[UR20][R4.64] ;  /* 0x0000001404384981 */ /* 0x000164000c1e1500 */
[----:B0-----:R-:W-:Y:S02]  /*113d0*/  IMAD.MOV.U32 R4, RZ, RZ, R70 ;  /* 0x000000ffff047224 */ /* 0x001fe400078e0046 */
[----:B------:R-:W-:-:S05]  /*113e0*/  IMAD.MOV.U32 R5, RZ, RZ, R69 ;  /* 0x000000ffff057224 */ /* 0x000fca00078e0045 */
[----:B------:R-:W-:-:S04]  /*113f0*/  @P1 LOP3.LUT R5, R5, R4, RZ, 0x3c, !PT ;  /* 0x0000000405051212 */ /* 0x000fc800078e3cff */
[C---:B------:R-:W-:Y:S02]  /*11400*/  @P1 LOP3.LUT R4, R5.reuse, R4, RZ, 0x3c, !PT ;  /* 0x0000000405041212 */ /* 0x040fe400078e3cff */
[----:B------:R-:W-:Y:S02]  /*11410*/  IADD3 R68, P4, PT, R68, R109, RZ ;  /* 0x0000006d44447210 */ /* 0x000fe40007f9e0ff */
[----:B------:R-:W-:Y:S01]  /*11420*/  @P1 LOP3.LUT R5, R5, R4, RZ, 0x3c, !PT ;  /* 0x0000000405051212 */ /* 0x000fe200078e3cff */
[----:B------:R0:W-:Y:S04]  /*11430*/  STL [R1+0x360], R70 ;  /* 0x0003604601007387 */ /* 0x0001e80000100800 */
[----:B------:R1:W5:Y:S04]  /*11440*/  @P1 LDG.E.U16 R54, desc[UR20][R4.64] ;  /* 0x0000001404361981 */ /* 0x000368000c1e1500 */
[----:B0-----:R-:W5:Y:S04]  /*11450*/  LDL.LU R70, [R1+0x458] ;  /* 0x0004580001467983 */ /* 0x001f680000300800 */
[----:B------:R-:W5:Y:S01]  /*11460*/  LDL.LU R69, [R1+0x454] ;  /* 0x0004540001457983 */ /* 0x000f620000300800 */
[----:B-1----:R-:W-:-:S03]  /*11470*/  IMAD.MOV.U32 R5, RZ, RZ, R68 ;  /* 0x000000ffff057224 */ /* 0x002fc600078e0044 */
[----:B------:R0:W-:Y:S04]  /*11480*/  STL [R1+0x36c], R68 ;  /* 0x00036c4401007387 */ /* 0x0001e80000100800 */
[----:B0-----:R-:W5:Y:S04]  /*11490*/  LDL.LU R68, [R1+0x450] ;  /* 0x0004500001447983 */ /* 0x001f680000300800 */
[----:B------:R-:W2:Y:S01]  /*114a0*/  LDL.LU R4, [R1+0x368] ;  /* 0x0003680001047983 */ /* 0x000ea20000300800 */
[----:B------:R-:W-:Y:S02]  /*114b0*/  ISETP.GT.AND P3, PT, R151, 0x66, PT ;  /* 0x000000669700780c */ /* 0x000fe40003f64270 */
[----:B------:R-:W-:Y:S01]  /*114c0*/  PRMT R55, RZ, 0x7610, R55 ;  /* 0x00007610ff377816 */ /* 0x000fe20000000037 */
[----:B--2---:R-:W-:-:S10]  /*114d0*/  IMAD.X R4, R4, 0x1, R108, P4 ;  /* 0x0000000104047824 */ /* 0x004fd400020e066c */
[-C--:B------:R-:W-:Y:S01]  /*114e0*/  @P3 LOP3.LUT R5, R5, R4.reuse, RZ, 0x3c, !PT ;  /* 0x0000000405053212 */ /* 0x080fe200078e3cff */
[----:B------:R0:W-:Y:S03]  /*114f0*/  STL [R1+0x368], R4 ;  /* 0x0003680401007387 */ /* 0x0001e60000100800 */
[----:B0-----:R-:W-:-:S04]  /*11500*/  @P3 LOP3.LUT R4, R5, R4, RZ, 0x3c, !PT ;  /* 0x0000000405043212 */ /* 0x001fc800078e3cff */
[----:B------:R-:W-:-:S05]  /*11510*/  @P3 LOP3.LUT R5, R5, R4, RZ, 0x3c, !PT ;  /* 0x0000000405053212 */ /* 0x000fca00078e3cff */
[----:B------:R0:W5:Y:S04]  /*11520*/  @P3 LDG.E.U16 R55, desc[UR20][R4.64] ;  /* 0x0000001404373981 */ /* 0x000168000c1e1500 */
[----:B------:R-:W2:Y:S01]  /*11530*/  LDL.LU R5, [R1+0x370] ;  /* 0x0003700001057983 */ /* 0x000ea20000300800 */
[----:B------:R-:W-:Y:S02]  /*11540*/  ISETP.GT.AND P5, PT, R151, 0x67, PT ;  /* 0x000000679700780c */ /* 0x000fe40003fa4270 */
[----:B---3--:R-:W-:Y:S02]  /*11550*/  IADD3 R0, P1, PT, R0, R109, RZ ;  /* 0x0000006d00007210 */ /* 0x008fe40007f3e0ff */
[----:B------:R-:W-:-:S03]  /*11560*/  PRMT R153, RZ, 0x7610, R153 ;  /* 0x00007610ff997816 */ /* 0x000fc60000000099 */
[----:B------:R1:W-:Y:S06]  /*11570*/  STL [R1+0x374], R0 ;  /* 0x0003740001007387 */ /* 0x0003ec0000100800 */
[----:B0-----:R-:W-:Y:S02]  /*11580*/  @P5 IMAD.MOV.U32 R4, RZ, RZ, R0 ;  /* 0x000000ffff045224 */ /* 0x001fe400078e0000 */
[----:B--2---:R-:W-:-:S05]  /*11590*/  IMAD.X R5, R5, 0x1, R108, P1 ;  /* 0x0000000105057824 */ /* 0x004fca00008e066c */
[----:B------:R0:W-:Y:S04]  /*115a0*/  STL [R1+0x370], R5 ;  /* 0x0003700501007387 */ /* 0x0001e80000100800 */
[----:B-1----:R-:W5:Y:S04]  /*115b0*/  LDL.LU R0, [R1+0x44c] ;  /* 0x00044c0001007983 */ /* 0x002f680000300800 */
[----:B------:R1:W5:Y:S04]  /*115c0*/  @P5 LDG.E.U16 R153, desc[UR20][R4.64] ;  /* 0x0000001404995981 */ /* 0x000368000c1e1500 */
[----:B------:R-:W2:Y:S04]  /*115d0*/  LDL.LU R4, [R1+0x378] ;  /* 0x0003780001047983 */ /* 0x000ea80000300800 */
[----:B0-----:R-:W1:Y:S01]  /*115e0*/  LDL.LU R5, [R1+0x37c] ;  /* 0x00037c0001057983 */ /* 0x001e620000300800 */
[----:B------:R-:W-:-:S02]  /*115f0*/  ISETP.GT.AND P3, PT, R151, 0x68, PT ;  /* 0x000000689700780c */ /* 0x000fc40003f64270 */
[----:B------:R-:W-:Y:S02]  /*11600*/  PRMT R154, RZ, 0x7610, R154 ;  /* 0x00007610ff9a7816 */ /* 0x000fe4000000009a */
[----:B-1----:R-:W-:-:S05]  /*11610*/  IADD3 R5, P1, PT, R5, R109, RZ ;  /* 0x0000006d05057210 */ /* 0x002fca0007f3e0ff */
[----:B--2---:R-:W-:Y:S01]  /*11620*/  IMAD.X R4, R4, 0x1, R108, P1 ;  /* 0x0000000104047824 */ /* 0x004fe200008e066c */
[----:B------:R0:W-:Y:S04]  /*11630*/  STL [R1+0x37c], R5 ;  /* 0x00037c0501007387 */ /* 0x0001e80000100800 */
[----:B------:R1:W-:Y:S01]  /*11640*/  STL [R1+0x378], R4 ;  /* 0x0003780401007387 */ /* 0x0003e20000100800 */
[----:B0-----:R-:W-:-:S04]  /*11650*/  @P3 LOP3.LUT R5, R5, R4, RZ, 0x3c, !PT ;  /* 0x0000000405053212 */ /* 0x001fc800078e3cff */
[----:B-1----:R-:W-:-:S04]  /*11660*/  @P3 LOP3.LUT R4, R5, R4, RZ, 0x3c, !PT ;  /* 0x0000000405043212 */ /* 0x002fc800078e3cff */
[----:B------:R-:W-:-:S05]  /*11670*/  @P3 LOP3.LUT R5, R5, R4, RZ, 0x3c, !PT ;  /* 0x0000000405053212 */ /* 0x000fca00078e3cff */
[----:B------:R0:W5:Y:S04]  /*11680*/  @P3 LDG.E.U16 R154, desc[UR20][R4.64] ;  /* 0x00000014049a3981 */ /* 0x000168000c1e1500 */
[----:B------:R-:W2:Y:S04]  /*11690*/  LDL.LU R4, [R1+0x380] ;  /* 0x0003800001047983 */ /* 0x000ea80000300800 */
[----:B------:R-:W0:Y:S01]  /*116a0*/  LDL.LU R5, [R1+0x384] ;  /* 0x0003840001057983 */ /* 0x000e220000300800 */
[----:B------:R-:W-:Y:S02]  /*116b0*/  ISETP.GT.AND P3, PT, R151, 0x69, PT ;  /* 0x000000699700780c */ /* 0x000fe40003f64270 */
[----:B------:R-:W-:-:S02]  /*116c0*/  PRMT R156, RZ, 0x7610, R156 ;  /* 0x00007610ff9c7816 */ /* 0x000fc4000000009c */
[----:B0-----:R-:W-:-:S05]  /*116d0*/  IADD3 R5, P1, PT, R5, R109, RZ ;  /* 0x0000006d05057210 */ /* 0x001fca0007f3e0ff */
        /* <DEDUP_REMOVED lines=262> */
[----:B------:R-:W-:Y:S01]  /*12740*/  PRMT R189, RZ, 0x7610, R189 ;  /* 0x00007610ffbd7816 */ /* 0x000fe200000000bd */
[----:B------:R-:W-:Y:S01]  /*12750*/  USHF.L.U32 UR10, UR13, 0x1f, URZ ;  /* 0x0000001f0d0a7899 */ /* 0x000fe200080006ff */
[----:B0-----:R-:W-:-:S05]  /*12760*/  IADD3 R5, P1, PT, R5, R109, RZ ;  /* 0x0000006d05057210 */ /* 0x001fca0007f3e0ff */
[----:B--2---:R-:W-:Y:S01]  /*12770*/  IMAD.X R4, R4, 0x1, R108, P1 ;  /* 0x0000000104047824 */ /* 0x004fe200008e066c */
[----:B------:R0:W-:Y:S04]  /*12780*/  STL [R1+0x434], R5 ;  /* 0x0004340501007387 */ /* 0x0001e80000100800 */
[----:B------:R1:W-:Y:S01]  /*12790*/  STL [R1+0x430], R4 ;  /* 0x0004300401007387 */ /* 0x0003e20000100800 */
[----:B0-----:R-:W-:-:S04]  /*127a0*/  @P3 LOP3.LUT R5, R5, R4, RZ, 0x3c, !PT ;  /* 0x0000000405053212 */ /* 0x001fc800078e3cff */
[----:B-1----:R-:W-:-:S04]  /*127b0*/  @P3 LOP3.LUT R4, R5, R4, RZ, 0x3c, !PT ;  /* 0x0000000405043212 */ /* 0x002fc800078e3cff */
[----:B------:R-:W-:-:S05]  /*127c0*/  @P3 LOP3.LUT R5, R5, R4, RZ, 0x3c, !PT ;  /* 0x0000000405053212 */ /* 0x000fca00078e3cff */
[----:B------:R0:W5:Y:S02]  /*127d0*/  @P3 LDG.E.U16 R189, desc[UR20][R4.64] ;  /* 0x0000001404bd3981 */ /* 0x000164000c1e1500 */
[----:B0-----:R-:W0:Y:S02]  /*127e0*/  S2R R5, SR_TID.X ;  /* 0x0000000000057919 */ /* 0x001e240000002100 */
[----:B0-----:R-:W-:Y:S01]  /*127f0*/  LOP3.LUT R4, R5, 0x7f, RZ, 0xc0, !PT ;  /* 0x0000007f05047812 */ /* 0x001fe200078ec0ff */
[----:B------:R-:W-:-:S04]  /*12800*/  IMAD.U32 R5, RZ, RZ, UR10 ;  /* 0x0000000aff057e24 */ /* 0x000fc8000f8e00ff */
[----:B------:R-:W0:Y:S01]  /*12810*/  SYNCS.PHASECHK.TRANS64.TRYWAIT P3, [UR8], R5 ;  /* 0x00000005ff0075a7 */ /* 0x000e220008061108 */
[----:B------:R-:W-:Y:S02]  /*12820*/  ISETP.GE.AND P1, PT, R4, R151, PT ;  /* 0x000000970400720c */ /* 0x000fe40003f26270 */
[----:B------:R-:W-:Y:S01]  /*12830*/  PRMT R4, R150, 0x5410, R149 ;  /* 0x0000541096047816 */ /* 0x000fe20000000095 */
[----:B0-----:R-:W-:Y:S10]  /*12840*/  @!P3 BRA `(.L_x_9) ;  /* 0x0000006800d0b947 */ /* 0x001ff40003800000 */
.L_x_17:
[----:B------:R-:W2:Y:S01]  /*12850*/  LDL.LU R151, [R1+0x8] ;  /* 0x0000080001977983 */ /* 0x000ea20000300800 */
[----:B-----5:R-:W-:-:S03]  /*12860*/  PRMT R5, R147, 0x5410, R148 ;  /* 0x0000541093057816 */ /* 0x020fc60000000094 */
[----:B------:R-:W3:Y:S01]  /*12870*/  LDL.LU R150, [R1+0xc] ;  /* 0x00000c0001967983 */ /* 0x000ee20000300800 */
[----:B------:R-:W-:-:S03]  /*12880*/  PRMT R6, R6, 0x5410, R146 ;  /* 0x0000541006067816 */ /* 0x000fc60000000092 */
[----:B------:R-:W4:Y:S04]  /*12890*/  LDL.LU R149, [R1+0x2c] ;  /* 0x00002c0001957983 */ /* 0x000f280000300800 */
[----:B------:R-:W2:Y:S04]  /*128a0*/  LDL.LU R147, [R1+0x20] ;  /* 0x0000200001937983 */ /* 0x000ea80000300800 */
[----:B------:R-:W2:Y:S04]  /*128b0*/  LDL.LU R148, [R1+0x24] ;  /* 0x0000240001947983 */ /* 0x000ea80000300800 */
[----:B------:R-:W2:Y:S01]  /*128c0*/  LDL.LU R146, [R1+0x4] ;  /* 0x0000040001927983 */ /* 0x000ea20000300800 */
[----:B------:R-:W-:-:S03]  /*128d0*/  PRMT R7, R7, 0x5410, R145 ;  /* 0x0000541007077816 */ /* 0x000fc60000000091 */
[----:B------:R-:W3:Y:S01]  /*128e0*/  LDL.LU R145, [R1] ;  /* 0x0000000001917983 */ /* 0x000ee20000300800 */
[-C--:B------:R-:W-:Y:S02]  /*128f0*/  IADD3 R68, P3, PT, R68, R107.reuse, RZ ;  /* 0x0000006b44447210 */ /* 0x080fe40007f7e0ff */
[----:B------:R-:W-:Y:S02]  /*12900*/  PRMT R32, R32, 0x5410, R120 ;  /* 0x0000541020207816 */ /* 0x000fe40000000078 */
[----:B------:R-:W-:Y:S01]  /*12910*/  PRMT R43, R43, 0x5410, R67 ;  /* 0x000054102b2b7816 */ /* 0x000fe20000000043 */
[----:B------:R-:W-:Y:S01]  /*12920*/  IMAD.X R70, R70, 0x1, R106, P3 ;  /* 0x0000000146467824 */ /* 0x000fe200018e066a */
[-C--:B------:R-:W-:Y:S02]  /*12930*/  IADD3 R96, P3, PT, R96, R107.reuse, RZ ;  /* 0x0000006b60607210 */ /* 0x080fe40007f7e0ff */
[-C--:B------:R-:W-:Y:S02]  /*12940*/  IADD3 R71, P4, PT, R71, R107.reuse, RZ ;  /* 0x0000006b47477210 */ /* 0x080fe40007f9e0ff */
[----:B------:R-:W-:Y:S01]  /*12950*/  PRMT R44, R44, 0x5410, R66 ;  /* 0x000054102c2c7816 */ /* 0x000fe20000000042 */
[--C-:B------:R-:W-:Y:S01]  /*12960*/  IMAD.X R98, R98, 0x1, R106.reuse, P3 ;  /* 0x0000000162627824 */ /* 0x100fe200018e066a */
[----:B------:R-:W-:Y:S01]  /*12970*/  IADD3 R77, P3, PT, R77, R107, RZ ;  /* 0x0000006b4d4d7210 */ /* 0x000fe20007f7e0ff */
[----:B------:R-:W-:Y:S01]  /*12980*/  IMAD.X R74, R74, 0x1, R106, P4 ;  /* 0x000000014a4a7824 */ /* 0x000fe200020e066a */
[----:B------:R-:W-:-:S02]  /*12990*/  PRMT R45, R45, 0x5410, R65 ;  /* 0x000054102d2d7816 */ /* 0x000fc40000000041 */
[----:B------:R-:W-:Y:S01]  /*129a0*/  PRMT R46, R46, 0x5410, R64 ;  /* 0x000054102e2e7816 */ /* 0x000fe20000000040 */
[--C-:B------:R-:W-:Y:S01]  /*129b0*/  IMAD.X R80, R80, 0x1, R106.reuse, P3 ;  /* 0x0000000150507824 */ /* 0x100fe200018e066a */
        /* <DEDUP_REMOVED lines=30> */
[----:B------:R-:W-:Y:S01]  /*12ba0*/  IMAD.X R195, R195, 0x1, R106, P3 ;  /* 0x00000001c3c37824 */ /* 0x000fe200018e066a */
[----:B------:R-:W-:Y:S02]  /*12bb0*/  IADD3 R202, P3, PT, R202, R107, RZ ;  /* 0x0000006bcaca7210 */ /* 0x000fe40007f7e0ff */
[----:B------:R-:W-:-:S02]  /*12bc0*/  PRMT R10, R10, 0x5410, R142 ;  /* 0x000054100a0a7816 */ /* 0x000fc4000000008e */
[----:B------:R-:W-:Y:S01]  /*12bd0*/  PRMT R11, R141, 0x5410, R11 ;  /* 0x000054108d0b7816 */ /* 0x000fe2000000000b */
[----:B------:R-:W-:Y:S01]  /*12be0*/  IMAD.X R201, R201, 0x1, R106, P3 ;  /* 0x00000001c9c97824 */ /* 0x000fe200018e066a */
[-C--:B------:R-:W-:Y:S02]  /*12bf0*/  IADD3 R208, P3, PT, R208, R107.reuse, RZ ;  /* 0x0000006bd0d07210 */ /* 0x080fe40007f7e0ff */
[----:B------:R-:W-:Y:S02]  /*12c00*/  PRMT R12, R140, 0x5410, R12 ;  /* 0x000054108c0c7816 */ /* 0x000fe4000000000c */
        /* <DEDUP_REMOVED lines=52> */
[----:B------:R-:W-:Y:S01]  /*12f50*/  PRMT R67, R187, 0x5410, R189 ;  /* 0x00005410bb437816 */ /* 0x000fe200000000bd */
[----:B------:R-:W-:Y:S01]  /*12f60*/  IMAD.X R92, R92, 0x1, R106, P4 ;  /* 0x000000015c5c7824 */ /* 0x000fe200020e066a */
[-C--:B------:R-:W-:Y:S02]  /*12f70*/  IADD3 R69, P5, PT, R69, R107.reuse, RZ ;  /* 0x0000006b45457210 */ /* 0x080fe40007fbe0ff */
[----:B------:R0:W-:Y:S01]  /*12f80*/  STTM.x64 tmem[UR9], R4 ;  /* 0x00000004000079ed */ /* 0x0001e20008340009 */
[----:B--2---:R-:W-:Y:S01]  /*12f90*/  IADD3 R146, P3, PT, R146, R107, RZ ;  /* 0x0000006b92927210 */ /* 0x004fe20007f7e0ff */
[----:B------:R-:W1:Y:S01]  /*12fa0*/  FENCE.VIEW.ASYNC.T ;  /* 0x00000000000073c6 */ /* 0x000e620000000200 */
[----:B------:R-:W-:-:S03]  /*12fb0*/  PRMT R111, RZ, 0x7610, R111 ;  /* 0x00007610ff6f7816 */ /* 0x000fc6000000006f */
[----:B---3--:R-:W-:Y:S01]  /*12fc0*/  IMAD.X R145, R145, 0x1, R106, P3 ;  /* 0x0000000191917824 */ /* 0x008fe200018e066a */
[----:B------:R-:W-:Y:S01]  /*12fd0*/  STL [R1+0x4], R146 ;  /* 0x0000049201007387 */ /* 0x000fe20000100800 */
[----:B------:R-:W-:Y:S01]  /*12fe0*/  IADD3 R93, P4, PT, R93, R107, RZ ;  /* 0x0000006b5d5d7210 */ /* 0x000fe20007f9e0ff */
[----:B0-----:R-:W-:Y:S02]  /*12ff0*/  @!P1 IMAD.MOV.U32 R4, RZ, RZ, R68 ;  /* 0x000000ffff049224 */ /* 0x001fe400078e0044 */
[----:B------:R-:W-:Y:S01]  /*13000*/  STL [R1], R145 ;  /* 0x0000009101007387 */ /* 0x000fe20000100800 */
[----:B------:R-:W-:-:S03]  /*13010*/  @!P1 IMAD.MOV.U32 R5, RZ, RZ, R70 ;  /* 0x000000ffff059224 */ /* 0x000fc600078e0046 */
[----:B------:R-:W2:Y:S01]  /*13020*/  LDL.LU R120, [R1+0x28] ;  /* 0x0000280001787983 */ /* 0x000ea20000300800 */
[----:B------:R-:W-:Y:S01]  /*13030*/  IMAD.X R95, R95, 0x1, R106, P4 ;  /* 0x000000015f5f7824 */ /* 0x000fe200020e066a */
[----:B-1----:R-:W-:Y:S01]  /*13040*/  BAR.SYNC.DEFER_BLOCKING 0x0 ;  /* 0x0000000000007b1d */ /* 0x002fe20000010000 */
[----:B------:R-:W-:-:S05]  /*13050*/  IADD3 R167, P4, PT, R167, R107, RZ ;  /* 0x0000006ba7a77210 */ /* 0x000fca0007f9e0ff */
[--C-:B------:R-:W-:Y:S01]  /*13060*/  IMAD.X R164, R164, 0x1, R106.reuse, P4 ;  /* 0x00000001a4a47824 */ /* 0x100fe200020e066a */
[-C--:B------:R-:W-:Y:S01]  /*13070*/  IADD3 R185, P4, PT, R185, R107.reuse, RZ ;  /* 0x0000006bb9b97210 */ /* 0x080fe20007f9e0ff */
[----:B------:R-:W-:Y:S02]  /*13080*/  IMAD.X R72, R72, 0x1, R106, P5 ;  /* 0x0000000148487824 */ /* 0x000fe400028e066a */
[----:B------:R-:W-:Y:S01]  /*13090*/  @!P1 IMAD.MOV.U32 R6, RZ, RZ, R69 ;  /* 0x000000ffff069224 */ /* 0x000fe200078e0045 */
[----:B------:R-:W-:Y:S01]  /*130a0*/  PRMT R8, RZ, 0x7610, R8 ;  /* 0x00007610ff087816 */ /* 0x000fe20000000008 */
[--C-:B------:R-:W-:Y:S01]  /*130b0*/  IMAD.X R182, R182, 0x1, R106.reuse, P4 ;  /* 0x00000001b6b67824 */ /* 0x100fe200020e066a */
[-C--:B------:R-:W-:Y:S01]  /*130c0*/  IADD3 R194, P4, PT, R194, R107.reuse, RZ ;  /* 0x0000006bc2c27210 */ /* 0x080fe20007f9e0ff */
[----:B------:R-:W3:Y:S04]  /*130d0*/  LDL.LU R118, [R1+0x14] ;  /* 0x0000140001767983 */ /* 0x000ee80000300800 */
[----:B------:R-:W-:Y:S01]  /*130e0*/  IMAD.X R193, R193, 0x1, R106, P4 ;  /* 0x00000001c1c17824 */ /* 0x000fe200020e066a */
[-C--:B------:R-:W-:Y:S01]  /*130f0*/  IADD3 R200, P4, PT, R200, R107.reuse, RZ ;  /* 0x0000006bc8c87210 */ /* 0x080fe20007f9e0ff */
[----:B------:R-:W-:Y:S01]  /*13100*/  @!P1 IMAD.MOV.U32 R7, RZ, RZ, R72 ;  /* 0x000000ffff079224 */ /* 0x000fe200078e0048 */
[----:B------:R0:W3:Y:S03]  /*13110*/  @!P1 LDG.E.U16 R111, desc[UR20][R4.64] ;  /* 0x00000014046f9981 */ /* 0x0000e6000c1e1500 */
[----:B------:R-:W-:Y:S01]  /*13120*/  IMAD.X R199, R199, 0x1, R106, P4 ;  /* 0x00000001c7c77824 */ /* 0x000fe200020e066a */
[----:B------:R-:W-:-:S02]  /*13130*/  IADD3 R206, P4, PT, R206, R107, RZ ;  /* 0x0000006bcece7210 */ /* 0x000fc40007f9e0ff */
[----:B------:R-:W-:Y:S01]  /*13140*/  IADD3 R73, P5, PT, R73, R107, RZ ;  /* 0x0000006b49497210 */ /* 0x000fe20007fbe0ff */
[----:B------:R-:W3:Y:S01]  /*13150*/  LDL.LU R116, [R1+0x34] ;  /* 0x0000340001747983 */ /* 0x000ee20000300800 */
[----:B0-----:R-:W-:Y:S02]  /*13160*/  PRMT R4, RZ, 0x7610, R4 ;  /* 0x00007610ff047816 */ /* 0x001fe40000000004 */
[----:B------:R-:W-:Y:S01]  /*13170*/  PRMT R5, RZ, 0x7610, R5 ;  /* 0x00007610ff057816 */ /* 0x000fe20000000005 */
[----:B------:R-:W-:-:S03]  /*13180*/  IMAD.X R205, R205, 0x1, R106, P4 ;  /* 0x00000001cdcd7824 */ /* 0x000fc600020e066a */
[----:B------:R0:W3:Y:S01]  /*13190*/  @!P1 LDG.E.U16 R4, desc[UR20][R6.64] ;  /* 0x0000001406049981 */ /* 0x0000e2000c1e1500 */
[----:B------:R-:W-:Y:S01]  /*131a0*/  IADD3 R212, P4, PT, R212, R107, RZ ;  /* 0x0000006bd4d47210 */ /* 0x000fe20007f9e0ff */
[----:B------:R-:W-:Y:S02]  /*131b0*/  IMAD.X R76, R76, 0x1, R106, P5 ;  /* 0x000000014c4c7824 */ /* 0x000fe400028e066a */
[----:B0-----:R-:W-:Y:S02]  /*131c0*/  @!P1 IMAD.MOV.U32 R6, RZ, RZ, R71 ;  /* 0x000000ffff069224 */ /* 0x001fe400078e0047 */
[----:B------:R-:W-:Y:S02]  /*131d0*/  @!P1 IMAD.MOV.U32 R7, RZ, RZ, R74 ;  /* 0x000000ffff079224 */ /* 0x000fe400078e004a */
[----:B------:R-:W-:-:S03]  /*131e0*/  IMAD.X R211, R211, 0x1, R106, P4 ;  /* 0x00000001d3d37824 */ /* 0x000fc600020e066a */
[----:B------:R0:W3:Y:S01]  /*131f0*/  @!P1 LDG.E.U16 R5, desc[UR20][R6.64] ;  /* 0x0000001406059981 */ /* 0x0000e2000c1e1500 */
[----:B------:R-:W-:Y:S02]  /*13200*/  IADD3 R218, P4, PT, R218, R107, RZ ;  /* 0x0000006bdada7210 */ /* 0x000fe40007f9e0ff */
[----:B------:R-:W-:Y:S01]  /*13210*/  PRMT R9, RZ, 0x7610, R9 ;  /* 0x00007610ff097816 */ /* 0x000fe20000000009 */
[----:B0-----:R-:W-:Y:S02]  /*13220*/  @!P1 IMAD.MOV.U32 R6, RZ, RZ, R96 ;  /* 0x000000ffff069224 */ /* 0x001fe400078e0060 */
[----:B------:R-:W-:Y:S02]  /*13230*/  @!P1 IMAD.MOV.U32 R7, RZ, RZ, R98 ;  /* 0x000000ffff079224 */ /* 0x000fe400078e0062 */
[----:B------:R-:W-:-:S03]  /*13240*/  IMAD.X R217, R217, 0x1, R106, P4 ;  /* 0x00000001d9d97824 */ /* 0x000fc600020e066a */
[----:B------:R0:W3:Y:S01]  /*13250*/  @!P1 LDG.E.U16 R8, desc[UR20][R6.64] ;  /* 0x0000001406089981 */ /* 0x0000e2000c1e1500 */
[----:B------:R-:W-:Y:S02]  /*13260*/  IADD3 R224, P4, PT, R224, R107, RZ ;  /* 0x0000006be0e07210 */ /* 0x000fe40007f9e0ff */
[----:B------:R-:W-:Y:S02]  /*13270*/  PRMT R10, RZ, 0x7610, R10 ;  /* 0x00007610ff0a7816 */ /* 0x000fe4000000000a */
[----:B------:R-:W-:Y:S01]  /*13280*/  PRMT R11, RZ, 0x7610, R11 ;  /* 0x00007610ff0b7816 */ /* 0x000fe2000000000b */
[----:B0-----:R-:W-:Y:S02]  /*13290*/  @!P1 IMAD.MOV.U32 R6, RZ, RZ, R73 ;  /* 0x000000ffff069224 */ /* 0x001fe400078e0049 */
[----:B------:R-:W-:Y:S02]  /*132a0*/  @!P1 IMAD.MOV.U32 R7, RZ, RZ, R76 ;  /* 0x000000ffff079224 */ /* 0x000fe400078e004c */
[----:B------:R-:W-:-:S03]  /*132b0*/  IMAD.X R223, R223, 0x1, R106, P4 ;  /* 0x00000001dfdf7824 */ /* 0x000fc600020e066a */
[----:B------:R0:W3:Y:S01]  /*132c0*/  @!P1 LDG.E.U16 R9, desc[UR20][R6.64] ;  /* 0x0000001406099981 */ /* 0x0000e2000c1e1500 */
[-C--:B------:R-:W-:Y:S02]  /*132d0*/  IADD3 R230, P4, PT, R230, R107.reuse, RZ ;  /* 0x0000006be6e67210 */ /* 0x080fe40007f9e0ff */
[-C--:B------:R-:W-:Y:S02]  /*132e0*/  IADD3 R97, P5, PT, R97, R107.reuse, RZ ;  /* 0x0000006b61617210 */ /* 0x080fe40007fbe0ff */
[----:B------:R-:W-:Y:S01]  /*132f0*/  IADD3 R148, P3, PT, R148, R107, RZ ;  /* 0x0000006b94947210 */ /* 0x000fe20007f7e0ff */
[----:B0-----:R-:W-:Y:S02]  /*13300*/  @!P1 IMAD.MOV.U32 R6, RZ, RZ, R75 ;  /* 0x000000ffff069224 */ /* 0x001fe400078e004b */
[----:B------:R-:W-:Y:S02]  /*13310*/  @!P1 IMAD.MOV.U32 R7, RZ, RZ, R78 ;  /* 0x000000ffff079224 */ /* 0x000fe400078e004e */
[----:B------:R-:W-:-:S03]  /*13320*/  IMAD.X R229, R229, 0x1, R106, P4 ;  /* 0x00000001e5e57824 */ /* 0x000fc600020e066a */
[----:B------:R0:W3:Y:S01]  /*13330*/  @!P1 LDG.E.U16 R10, desc[UR20][R6.64] ;  /* 0x00000014060a9981 */ /* 0x0000e2000c1e1500 */
[--C-:B------:R-:W-:Y:S01]  /*13340*/  IMAD.X R99, R99, 0x1, R106.reuse, P5 ;  /* 0x0000000163637824 */ /* 0x100fe200028e066a */
[----:B------:R-:W-:Y:S01]  /*13350*/  IADD3 R236, P4, PT, R236, R107, RZ ;  /* 0x0000006becec7210 */ /* 0x000fe20007f9e0ff */
[----:B------:R-:W-:Y:S01]  /*13360*/  IMAD.X R147, R147, 0x1, R106, P3 ;  /* 0x0000000193937824 */ /* 0x000fe200018e066a */
[----:B------:R-:W-:Y:S01]  /*13370*/  PRMT R12, RZ, 0x7610, R12 ;  /* 0x00007610ff0c7816 */ /* 0x000fe2000000000c */
[----:B0-----:R-:W-:Y:S02]  /*13380*/  @!P1 IMAD.MOV.U32 R6, RZ, RZ, R77 ;  /* 0x000000ffff069224 */ /* 0x001fe400078e004d */
[----:B------:R-:W-:Y:S01]  /*13390*/  @!P1 IMAD.MOV.U32 R7, RZ, RZ, R80 ;  /* 0x000000ffff079224 */ /* 0x000fe200078e0050 */
[----:B------:R-:W-:Y:S01]  /*133a0*/  STL [R1+0x24], R148 ;  /* 0x0000249401007387 */ /* 0x000fe20000100800 */
[----:B------:R-:W-:-:S03]  /*133b0*/  IMAD.X R235, R235, 0x1, R106, P4 ;  /* 0x00000001ebeb7824 */ /* 0x000fc600020e066a */
[----:B------:R0:W3:Y:S01]  /*133c0*/  @!P1 LDG.E.U16 R11, desc[UR20][R6.64] ;  /* 0x00000014060b9981 */ /* 0x0000e2000c1e1500 */
[----:B------:R-:W-:Y:S02]  /*133d0*/  IADD3 R246, P4, PT, R246, R107, RZ ;  /* 0x0000006bf6f67210 */ /* 0x000fe40007f9e0ff */
[----:B------:R-:W-:Y:S01]  /*133e0*/  PRMT R13, RZ, 0x7610, R13 ;  /* 0x00007610ff0d7816 */ /* 0x000fe2000000000d */
[----:B------:R-:W-:Y:S01]  /*133f0*/  STL [R1+0x20], R147 ;  /* 0x0000209301007387 */ /* 0x000fe20000100800 */
[----:B------:R-:W-:-:S03]  /*13400*/  PRMT R14, RZ, 0x7610, R14 ;  /* 0x00007610ff0e7816 */ /* 0x000fc6000000000e */
[----:B------:R-:W3:Y:S01]  /*13410*/  LDL.LU R119, [R1+0x10] ;  /* 0x0000100001777983 */ /* 0x000ee20000300800 */
[----:B0-----:R-:W-:Y:S02]  /*13420*/  @!P1 IMAD.MOV.U32 R6, RZ, RZ, R97 ;  /* 0x000000ffff069224 */ /* 0x001fe400078e0061 */
[----:B------:R-:W-:Y:S01]  /*13430*/  @!P1 IMAD.MOV.U32 R7, RZ, RZ, R99 ;  /* 0x000000ffff079224 */ /* 0x000fe200078e0063 */
[----:B------:R-:W3:Y:S01]  /*13440*/  LDL.LU R117, [R1+0x30] ;  /* 0x0000300001757983 */ /* 0x000ee20000300800 */
[----:B------:R-:W-:-:S03]  /*13450*/  IMAD.X R245, R245, 0x1, R106, P4 ;  /* 0x00000001f5f57824 */ /* 0x000fc600020e066a */
[----:B------:R0:W3:Y:S01]  /*13460*/  @!P1 LDG.E.U16 R12, desc[UR20][R6.64] ;  /* 0x00000014060c9981 */ /* 0x0000e2000c1e1500 */
[-C--:B------:R-:W-:Y:S02]  /*13470*/  IADD3 R248, P4, PT, R248, R107.reuse, RZ ;  /* 0x0000006bf8f87210 */ /* 0x080fe40007f9e0ff */
[-C--:B------:R-:W-:Y:S01]  /*13480*/  IADD3 R83, P5, PT, R83, R107.reuse, RZ ;  /* 0x0000006b53537210 */ /* 0x080fe20007fbe0ff */
[----:B------:R-:W3:Y:S01]  /*13490*/  LDL.LU R114, [R1+0x1c] ;  /* 0x00001c0001727983 */ /* 0x000ee20000300800 */
[----:B0-----:R-:W-:Y:S01]  /*134a0*/  @!P1 IMAD.MOV.U32 R6, RZ, RZ, R79 ;  /* 0x000000ffff069224 */ /* 0x001fe200078e004f */
[----:B----4-:R-:W-:Y:S01]  /*134b0*/  IADD3 R149, P3, PT, R149, R107, RZ ;  /* 0x0000006b95957210 */ /* 0x010fe20007f7e0ff */
[----:B------:R-:W-:Y:S01]  /*134c0*/  @!P1 IMAD.MOV.U32 R7, RZ, RZ, R82 ;  /* 0x000000ffff079224 */ /* 0x000fe200078e0052 */
[----:B------:R-:W-:Y:S01]  /*134d0*/  PRMT R15, RZ, 0x7610, R15 ;  /* 0x00007610ff0f7816 */ /* 0x000fe2000000000f */
[--C-:B------:R-:W-:Y:S01]  /*134e0*/  IMAD.X R247, R247, 0x1, R106.reuse, P4 ;  /* 0x00000001f7f77824 */ /* 0x100fe200020e066a */
[----:B------:R-:W4:Y:S01]  /*134f0*/  LDL.LU R112, [R1+0x3c] ;  /* 0x00003c0001707983 */ /* 0x000f220000300800 */
[----:B------:R-:W-:-:S03]  /*13500*/  IMAD.X R86, R86, 0x1, R106, P5 ;  /* 0x0000000156567824 */ /* 0x000fc600028e066a */
[----:B------:R0:W3:Y:S01]  /*13510*/  @!P1 LDG.E.U16 R13, desc[UR20][R6.64] ;  /* 0x00000014060d9981 */ /* 0x0000e2000c1e1500 */
[----:B------:R-:W-:Y:S01]  /*13520*/  IADD3 R150, P4, PT, R150, R107, RZ ;  /* 0x0000006b96967210 */ /* 0x000fe20007f9e0ff */
[----:B0-----:R-:W-:Y:S02]  /*13530*/  @!P1 IMAD.MOV.U32 R6, RZ, RZ, R81 ;  /* 0x000000ffff069224 */ /* 0x001fe400078e0051 */
[----:B------:R-:W-:Y:S02]  /*13540*/  @!P1 IMAD.MOV.U32 R7, RZ, RZ, R84 ;  /* 0x000000ffff079224 */ /* 0x000fe400078e0054 */
[----:B------:R-:W-:-:S03]  /*13550*/  IMAD.X R151, R151, 0x1, R106, P4 ;  /* 0x0000000197977824 */ /* 0x000fc600020e066a */
[----:B------:R0:W3:Y:S01]  /*13560*/  @!P1 LDG.E.U16 R14, desc[UR20][R6.64] ;  /* 0x00000014060e9981 */ /* 0x0000e2000c1e1500 */
[----:B------:R-:W-:Y:S02]  /*13570*/  PRMT R16, RZ, 0x7610, R16 ;  /* 0x00007610ff107816 */ /* 0x000fe40000000010 */
[----:B------:R-:W-:Y:S01]  /*13580*/  PRMT R17, RZ, 0x7610, R17 ;  /* 0x00007610ff117816 */ /* 0x000fe20000000011 */
[----:B------:R-:W-:Y:S01]  /*13590*/  STL [R1+0xc], R150 ;  /* 0x00000c9601007387 */ /* 0x000fe20000100800 */
[----:B0-----:R-:W-:Y:S02]  /*135a0*/  @!P1 IMAD.MOV.U32 R6, RZ, RZ, R83 ;  /* 0x000000ffff069224 */ /* 0x001fe400078e0053 */
[----:B------:R-:W-:Y:S01]  /*135b0*/  @!P1 IMAD.MOV.U32 R7, RZ, RZ, R86 ;  /* 0x000000ffff079224 */ /* 0x000fe200078e0056 */
[----:B------:R-:W-:Y:S04]  /*135c0*/  STL [R1+0x2c], R149 ;  /* 0x00002c9501007387 */ /* 0x000fe80000100800 */
[----:B------:R0:W3:Y:S01]  /*135d0*/  @!P1 LDG.E.U16 R15, desc[UR20][R6.64] ;  /* 0x00000014060f9981 */ /* 0x0000e2000c1e1500 */
[----:B------:R-:W-:-:S03]  /*135e0*/  IADD3 R87, P5, PT, R87, R107, RZ ;  /* 0x0000006b57577210 */ /* 0x000fc60007fbe0ff */
[----:B------:R-:W-:Y:S01]  /*135f0*/  STL [R1+0x8], R151 ;  /* 0x0000089701007387 */ /* 0x000fe20000100800 */
[----:B0-----:R-:W-:Y:S02]  /*13600*/  @!P1 IMAD.MOV.U32 R6, RZ, RZ, R100 ;  /* 0x000000ffff069224 */ /* 0x001fe400078e0064 */
[----:B------:R-:W-:Y:S02]  /*13610*/  @!P1 IMAD.MOV.U32 R7, RZ, RZ, R102 ;  /* 0x000000ffff079224 */ /* 0x000fe400078e0066 */
[----:B------:R-:W-:-:S03]  /*13620*/  IMAD.X R90, R90, 0x1, R106, P5 ;  /* 0x000000015a5a7824 */ /* 0x000fc600028e066a */
[----:B------:R0:W3:Y:S01]  /*13630*/  @!P1 LDG.E.U16 R16, desc[UR20][R6.64] ;  /* 0x0000001406109981 */ /* 0x0000e2000c1e1500 */
[----:B------:R-:W-:Y:S01]  /*13640*/  PRMT R18, RZ, 0x7610, R18 ;  /* 0x00007610ff127816 */ /* 0x000fe20000000012 */
[----:B0-----:R-:W-:Y:S02]  /*13650*/  @!P1 IMAD.MOV.U32 R6, RZ, RZ, R85 ;  /* 0x000000ffff069224 */ /* 0x001fe400078e0055 */
[----:B------:R-:W-:-:S05]  /*13660*/  @!P1 IMAD.MOV.U32 R7, RZ, RZ, R88 ;  /* 0x000000ffff079224 */ /* 0x000fca00078e0058 */
[----:B------:R0:W3:Y:S01]  /*13670*/  @!P1 LDG.E.U16 R17, desc[UR20][R6.64] ;  /* 0x0000001406119981 */ /* 0x0000e2000c1e1500 */
[----:B------:R-:W-:Y:S02]  /*13680*/  PRMT R19, RZ, 0x7610, R19 ;  /* 0x00007610ff137816 */ /* 0x000fe40000000013 */
[----:B------:R-:W-:Y:S01]  /*13690*/  PRMT R20, RZ, 0x7610, R20 ;  /* 0x00007610ff147816 */ /* 0x000fe20000000014 */
[----:B0-----:R-:W-:Y:S02]  /*136a0*/  @!P1 IMAD.MOV.U32 R6, RZ, RZ, R87 ;  /* 0x000000ffff069224 */ /* 0x001fe400078e0057 */
[----:B------:R-:W-:Y:S01]  /*136b0*/  @!P1 IMAD.MOV.U32 R7, RZ, RZ, R90 ;  /* 0x000000ffff079224 */ /* 0x000fe200078e005a */
[----:B------:R-:W-:-:S04]  /*136c0*/  IADD3 R91, P5, PT, R91, R107, RZ ;  /* 0x0000006b5b5b7210 */ /* 0x000fc80007fbe0ff */
[----:B------:R0:W3:Y:S01]  /*136d0*/  @!P1 LDG.E.U16 R18, desc[UR20][R6.64] ;  /* 0x0000001406129981 */ /* 0x0000e2000c1e1500 */
[----:B------:R-:W-:Y:S02]  /*136e0*/  IMAD.X R94, R94, 0x1, R106, P5 ;  /* 0x000000015e5e7824 */ /* 0x000fe400028e066a */
[----:B0-----:R-:W-:Y:S02]  /*136f0*/  @!P1 IMAD.MOV.U32 R6, RZ, RZ, R89 ;  /* 0x000000ffff069224 */ /* 0x001fe400078e0059 */
[----:B------:R-:W-:-:S05]  /*13700*/  @!P1 IMAD.MOV.U32 R7, RZ, RZ, R92 ;  /* 0x000000ffff079224 */ /* 0x000fca00078e005c */
        /* <DEDUP_REMOVED lines=8> */
[----:B------:R-:W-:Y:S02]  /*13790*/  @!P1 IMAD.MOV.U32 R7, RZ, RZ, R94 ;  /* 0x000000ffff079224 */ /* 0x000fe400078e005e */
[----:B--2---:R-:W-:-:S03]  /*137a0*/  IMAD.X R120, R120, 0x1, R106, P3 ;  /* 0x0000000178787824 */ /* 0x004fc600018e066a */
[----:B------:R0:W2:Y:S04]  /*137b0*/  @!P1 LDG.E.U16 R21, desc[UR20][R6.64] ;  /* 0x0000001406159981 */ /* 0x0000a8000c1e1500 */
[----:B------:R-:W-:Y:S04]  /*137c0*/  STL [R1+0x28], R120 ;  /* 0x0000287801007387 */ /* 0x000fe80000100800 */
[----:B------:R-:W2:Y:S01]  /*137d0*/  LDL.LU R115, [R1+0x18] ;  /* 0x0000180001737983 */ /* 0x000ea20000300800 */
[----:B0-----:R-:W-:-:S03]  /*137e0*/  @!P1 IMAD.MOV.U32 R6, RZ, RZ, R93 ;  /* 0x000000ffff069224 */ /* 0x001fc600078e005d */
[----:B------:R-:W2:Y:S01]  /*137f0*/  LDL.LU R113, [R1+0x38] ;  /* 0x0000380001717983 */ /* 0x000ea20000300800 */
[----:B------:R-:W-:Y:S01]  /*13800*/  @!P1 IMAD.MOV.U32 R7, RZ, RZ, R95 ;  /* 0x000000ffff079224 */ /* 0x000fe200078e005f */
[----:B------:R-:W-:-:S04]  /*13810*/  IADD3 R161, P5, PT, R161, R107, RZ ;  /* 0x0000006ba1a17210 */ /* 0x000fc80007fbe0ff */
[----:B------:R0:W2:Y:S01]  /*13820*/  @!P1 LDG.E.U16 R22, desc[UR20][R6.64] ;  /* 0x0000001406169981 */ /* 0x0000a2000c1e1500 */
[----:B------:R-:W-:Y:S01]  /*13830*/  IMAD.X R158, R158, 0x1, R106, P5 ;  /* 0x000000019e9e7824 */ /* 0x000fe200028e066a */
[----:B------:R-:W-:Y:S01]  /*13840*/  PRMT R24, RZ, 0x7610, R24 ;  /* 0x00007610ff187816 */ /* 0x000fe20000000018 */
[----:B0-----:R-:W-:Y:S02]  /*13850*/  @!P1 IMAD.MOV.U32 R6, RZ, RZ, R155 ;  /* 0x000000ffff069224 */ /* 0x001fe400078e009b */
[----:B------:R-:W-:-:S05]  /*13860*/  @!P1 IMAD.MOV.U32 R7, RZ, RZ, R152 ;  /* 0x000000ffff079224 */ /* 0x000fca00078e0098 */
[----:B------:R0:W2:Y:S01]  /*13870*/  @!P1 LDG.E.U16 R23, desc[UR20][R6.64] ;  /* 0x0000001406179981 */ /* 0x0000a2000c1e1500 */
[----:B------:R-:W-:Y:S02]  /*13880*/  PRMT R25, RZ, 0x7610, R25 ;  /* 0x00007610ff197816 */ /* 0x000fe40000000019 */
[----:B------:R-:W-:Y:S01]  /*13890*/  PRMT R26, RZ, 0x7610, R26 ;  /* 0x00007610ff1a7816 */ /* 0x000fe2000000001a */
[----:B0-----:R-:W-:Y:S02]  /*138a0*/  @!P1 IMAD.MOV.U32 R6, RZ, RZ, R161 ;  /* 0x000000ffff069224 */ /* 0x001fe400078e00a1 */
[----:B------:R-:W-:Y:S01]  /*138b0*/  @!P1 IMAD.MOV.U32 R7, RZ, RZ, R158 ;  /* 0x000000ffff079224 */ /* 0x000fe200078e009e */
[----:B------:R-:W-:-:S04]  /*138c0*/  IADD3 R179, P5, PT, R179, R107, RZ ;  /* 0x0000006bb3b37210 */ /* 0x000fc80007fbe0ff */
[----:B------:R0:W2:Y:S01]  /*138d0*/  @!P1 LDG.E.U16 R24, desc[UR20][R6.64] ;  /* 0x0000001406189981 */ /* 0x0000a2000c1e1500 */
[----:B------:R-:W-:Y:S02]  /*138e0*/  IMAD.X R176, R176, 0x1, R106, P5 ;  /* 0x00000001b0b07824 */ /* 0x000fe400028e066a */
[----:B0-----:R-:W-:Y:S02]  /*138f0*/  @!P1 IMAD.MOV.U32 R6, RZ, RZ, R167 ;  /* 0x000000ffff069224 */ /* 0x001fe400078e00a7 */
[----:B------:R-:W-:-:S05]  /*13900*/  @!P1 IMAD.MOV.U32 R7, RZ, RZ, R164 ;  /* 0x000000ffff079224 */ /* 0x000fca00078e00a4 */
[----:B------:R0:W2:Y:S01]  /*13910*/  @!P1 LDG.E.U16 R25, desc[UR20][R6.64] ;  /* 0x0000001406199981 */ /* 0x0000a2000c1e1500 */
        /* <DEDUP_REMOVED lines=101> */
[----:B------:R0:W4:Y:S01]  /*13f70*/  @!P1 LDG.E.U16 R47, desc[UR20][R6.64] ;  /* 0x00000014062f9981 */ /* 0x000122000c1e1500 */
[----:B------:R-:W-:Y:S02]  /*13f80*/  PRMT R49, RZ, 0x7610, R49 ;  /* 0x00007610ff317816 */ /* 0x000fe40000000031 */
[----:B------:R-:W-:Y:S01]  /*13f90*/  PRMT R50, RZ, 0x7610, R50 ;  /* 0x00007610ff327816 */ /* 0x000fe20000000032 */
[----:B0-----:R-:W-:Y:S02]  /*13fa0*/  @!P1 IMAD.MOV.U32 R6, RZ, RZ, R228 ;  /* 0x000000ffff069224 */ /* 0x001fe400078e00e4 */
[----:B------:R-:W-:Y:S01]  /*13fb0*/  @!P1 IMAD.MOV.U32 R7, RZ, RZ, R227 ;  /* 0x000000ffff079224 */ /* 0x000fe200078e00e3 */
[----:B------:R-:W-:-:S04]  /*13fc0*/  IADD3 R234, P5, PT, R234, R107, RZ ;  /* 0x0000006beaea7210 */ /* 0x000fc80007fbe0ff */
[----:B------:R0:W4:Y:S01]  /*13fd0*/  @!P1 LDG.E.U16 R48, desc[UR20][R6.64] ;  /* 0x0000001406309981 */ /* 0x000122000c1e1500 */
[----:B------:R-:W-:Y:S02]  /*13fe0*/  IMAD.X R233, R233, 0x1, R106, P5 ;  /* 0x00000001e9e97824 */ /* 0x000fe400028e066a */
[----:B0-----:R-:W-:Y:S02]  /*13ff0*/  @!P1 IMAD.MOV.U32 R6, RZ, RZ, R230 ;  /* 0x000000ffff069224 */ /* 0x001fe400078e00e6 */
[----:B------:R-:W-:-:S05]  /*14000*/  @!P1 IMAD.MOV.U32 R7, RZ, RZ, R229 ;  /* 0x000000ffff079224 */ /* 0x000fca00078e00e5 */
[----:B------:R0:W4:Y:S01]  /*14010*/  @!P1 LDG.E.U16 R49, desc[UR20][R6.64] ;  /* 0x0000001406319981 */ /* 0x000122000c1e1500 */
        /* <DEDUP_REMOVED lines=21> */
[----:B------:R-:W-:-:S05]  /*14170*/  @!P1 IMAD.MOV.U32 R7, RZ, RZ, R239 ;  /* 0x000000ffff079224 */ /* 0x000fca00078e00ef */
[----:B------:R0:W4:Y:S01]  /*14180*/  @!P1 LDG.E.U16 R54, desc[UR20][R6.64] ;  /* 0x0000001406369981 */ /* 0x000122000c1e1500 */
[----:B------:R-:W-:Y:S01]  /*14190*/  IADD3 R242, P5, PT, R242, R107, RZ ;  /* 0x0000006bf2f27210 */ /* 0x000fe20007fbe0ff */
[----:B0-----:R-:W-:Y:S02]  /*141a0*/  @!P1 IMAD.MOV.U32 R6, RZ, RZ, R246 ;  /* 0x000000ffff069224 */ /* 0x001fe400078e00f6 */
[----:B------:R-:W-:-:S05]  /*141b0*/  @!P1 IMAD.MOV.U32 R7, RZ, RZ, R245 ;  /* 0x000000ffff079224 */ /* 0x000fca00078e00f5 */
[----:B------:R0:W4:Y:S01]  /*141c0*/  @!P1 LDG.E.U16 R55, desc[UR20][R6.64] ;  /* 0x0000001406379981 */ /* 0x000122000c1e1500 */
[----:B------:R-:W-:Y:S01]  /*141d0*/  PRMT R58, RZ, 0x7610, R58 ;  /* 0x00007610ff3a7816 */ /* 0x000fe2000000003a */
        /* <DEDUP_REMOVED lines=14> */
[----:B------:R-:W-:Y:S01]  /*142c0*/  @!P1 IMAD.MOV.U32 R7, RZ, RZ, R247 ;  /* 0x000000ffff079224 */ /* 0x000fe200078e00f7 */
[----:B------:R-:W-:-:S04]  /*142d0*/  IADD3 R250, P5, PT, R250, R107, RZ ;  /* 0x0000006bfafa7210 */ /* 0x000fc80007fbe0ff */
[----:B------:R0:W4:Y:S01]  /*142e0*/  @!P1 LDG.E.U16 R59, desc[UR20][R6.64] ;  /* 0x00000014063b9981 */ /* 0x000122000c1e1500 */
[----:B------:R-:W-:Y:S01]  /*142f0*/  PRMT R62, RZ, 0x7610, R62 ;  /* 0x00007610ff3e7816 */ /* 0x000fe2000000003e */
[----:B------:R-:W-:Y:S02]  /*14300*/  IMAD.X R249, R249, 0x1, R106, P5 ;  /* 0x00000001f9f97824 */ /* 0x000fe400028e066a */
[----:B0-----:R-:W-:Y:S02]  /*14310*/  @!P1 IMAD.MOV.U32 R6, RZ, RZ, R150 ;  /* 0x000000ffff069224 */ /* 0x001fe400078e0096 */
[----:B------:R-:W-:Y:S01]  /*14320*/  @!P1 IMAD.MOV.U32 R7, RZ, RZ, R151 ;  /* 0x000000ffff079224 */ /* 0x000fe200078e0097 */
[----:B---3--:R-:W-:-:S04]  /*14330*/  IADD3 R118, P4, PT, R118, R107, RZ ;  /* 0x0000006b76767210 */ /* 0x008fc80007f9e0ff */
[----:B------:R0:W3:Y:S01]  /*14340*/  @!P1 LDG.E.U16 R61, desc[UR20][R6.64] ;  /* 0x00000014063d9981 */ /* 0x0000e2000c1e1500 */
[----:B------:R-:W-:Y:S01]  /*14350*/  PRMT R60, RZ, 0x7610, R60 ;  /* 0x00007610ff3c7816 */ /* 0x000fe2000000003c */
[----:B------:R-:W-:Y:S02]  /*14360*/  IMAD.X R119, R119, 0x1, R106, P4 ;  /* 0x0000000177777824 */ /* 0x000fe400020e066a */
[----:B0-----:R-:W-:Y:S02]  /*14370*/  @!P1 IMAD.MOV.U32 R6, RZ, RZ, R149 ;  /* 0x000000ffff069224 */ /* 0x001fe400078e0095 */
[----:B------:R-:W-:Y:S01]  /*14380*/  @!P1 IMAD.MOV.U32 R7, RZ, RZ, R120 ;  /* 0x000000ffff079224 */ /* 0x000fe200078e0078 */
[----:B------:R-:W-:-:S04]  /*14390*/  IADD3 R116, P3, PT, R116, R107, RZ ;  /* 0x0000006b74747210 */ /* 0x000fc80007f7e0ff */
        /* <DEDUP_REMOVED lines=20> */
[----:B--2---:R-:W-:Y:S02]  /*144e0*/  IMAD.X R115, R115, 0x1, R106, P4 ;  /* 0x0000000173737824 */ /* 0x004fe400020e066a */
[----:B0-----:R-:W-:Y:S02]  /*144f0*/  @!P1 IMAD.MOV.U32 R6, RZ, RZ, R244 ;  /* 0x000000ffff069224 */ /* 0x001fe400078e00f4 */
[----:B------:R-:W-:Y:S01]  /*14500*/  @!P1 IMAD.MOV.U32 R7, RZ, RZ, R243 ;  /* 0x000000ffff079224 */ /* 0x000fe200078e00f3 */
[----:B----4-:R-:W-:-:S04]  /*14510*/  IADD3 R112, P3, PT, R112, R107, RZ ;  /* 0x0000006b70707210 */ /* 0x010fc80007f7e0ff */
[----:B------:R0:W2:Y:S01]  /*14520*/  @!P1 LDG.E.U16 R63, desc[UR20][R6.64] ;  /* 0x00000014063f9981 */ /* 0x0000a2000c1e1500 */
        /* <DEDUP_REMOVED lines=8> */
[----:B------:R0:W2:Y:S02]  /*145b0*/  @!P1 LDG.E.U16 R67, desc[UR20][R6.64] ;  /* 0x0000001406439981 */ /* 0x0000a4000c1e1500 */
[----:B0-----:R-:W-:Y:S02]  /*145c0*/  @!P1 IMAD.MOV.U32 R6, RZ, RZ, R112 ;  /* 0x000000ffff069224 */ /* 0x001fe400078e0070 */
[----:B------:R-:W-:-:S05]  /*145d0*/  @!P1 IMAD.MOV.U32 R7, RZ, RZ, R113 ;  /* 0x000000ffff079224 */ /* 0x000fca00078e0071 */
[----:B------:R-:W2:Y:S01]  /*145e0*/  @!P1 LDG.E.U16 R110, desc[UR20][R6.64] ;  /* 0x00000014066e9981 */ /* 0x000ea2000c1e1500 */
[----:B------:R-:W-:Y:S06]  /*145f0*/  BAR.SYNC.DEFER_BLOCKING 0x0 ;  /* 0x0000000000007b1d */ /* 0x000fec0000010000 */
[----:B------:R-:W-:Y:S04]  /*14600*/  STL [R1+0x14], R118 ;  /* 0x0000147601007387 */ /* 0x000fe80000100800 */
[----:B------:R-:W-:Y:S04]  /*14610*/  STL [R1+0x34], R116 ;  /* 0x0000347401007387 */ /* 0x000fe80000100800 */
[----:B------:R-:W-:Y:S04]  /*14620*/  STL [R1+0x10], R119 ;  /* 0x0000107701007387 */ /* 0x000fe80000100800 */
[----:B------:R-:W-:Y:S04]  /*14630*/  STL [R1+0x30], R117 ;  /* 0x0000307501007387 */ /* 0x000fe80000100800 */
[----:B------:R0:W-:Y:S04]  /*14640*/  STL [R1+0x3c], R112 ;  /* 0x00003c7001007387 */ /* 0x0001e80000100800 */
[----:B------:R-:W-:Y:S01]  /*14650*/  STS.U16 [R104+UR4+0x8000], R111 ;  /* 0x0080006f68007988 */ /* 0x000fe20008000404 */
[----:B0-----:R-:W-:-:S03]  /*14660*/  LOP3.LUT R112, R104, 0x20, RZ, 0x3c, !PT ;  /* 0x0000002068707812 */ /* 0x001fc600078e3cff */
        /* <DEDUP_REMOVED lines=14> */
[----:B------:R-:W-:Y:S04]  /*14750*/  STL [R1+0x1c], R114 ;  /* 0x00001c7201007387 */ /* 0x000fe80000100800 */
        /* <DEDUP_REMOVED lines=12> */
[----:B------:R0:W-:Y:S04]  /*14820*/  STL [R1+0x38], R113 ;  /* 0x0000387101007387 */ /* 0x0001e80000100800 */
[----:B------:R-:W-:Y:S04]  /*14830*/  STS.U16 [R112+UR4+0xa900], R46 ;  /* 0x00a9002e70007988 */ /* 0x000fe80008000404 */
[----:B------:R-:W-:Y:S01]  /*14840*/  STS.U16 [R112+UR4+0xad00], R50 ;  /* 0x00ad003270007988 */ /* 0x000fe20008000404 */
[----:B0-----:R-:W-:-:S03]  /*14850*/  LOP3.LUT R113, R104, 0x40, RZ, 0x3c, !PT ;  /* 0x0000004068717812 */ /* 0x001fc600078e3cff */
[----:B------:R-:W-:Y:S04]  /*14860*/  STS.U16 [R112+UR4+0xb100], R54 ;  /* 0x00b1003670007988 */ /* 0x000fe80008000404 */
[----:B------:R-:W-:Y:S04]  /*14870*/  STS.U16 [R112+UR4+0xb500], R59 ;  /* 0x00b5003b70007988 */ /* 0x000fe80008000404 */
[----:B---3--:R-:W-:Y:S04]  /*14880*/  STS.U16 [R112+UR4+0xb900], R61 ;  /* 0x00b9003d70007988 */ /* 0x008fe80008000404 */
[----:B------:R0:W-:Y:S04]  /*14890*/  STS.U16 [R112+UR4+0xbd00], R62 ;  /* 0x00bd003e70007988 */ /* 0x0001e80008000404 */
[----:B------:R1:W-:Y:S04]  /*148a0*/  STS.U16 [R113+UR4+0x8200], R5 ;  /* 0x0082000571007988 */ /* 0x0003e80008000404 */
[----:B------:R1:W-:Y:S04]  /*148b0*/  STS.U16 [R113+UR4+0x8600], R11 ;  /* 0x0086000b71007988 */ /* 0x0003e80008000404 */
[----:B------:R1:W-:Y:S04]  /*148c0*/  STS.U16 [R113+UR4+0x8a00], R15 ;  /* 0x008a000f71007988 */ /* 0x0003e80008000404 */
[----:B------:R1:W-:Y:S04]  /*148d0*/  STS.U16 [R113+UR4+0x8e00], R19 ;  /* 0x008e001371007988 */ /* 0x0003e80008000404 */
[----:B------:R1:W-:Y:S04]  /*148e0*/  STS.U16 [R113+UR4+0x9200], R23 ;  /* 0x0092001771007988 */ /* 0x0003e80008000404 */
[----:B------:R1:W-:Y:S04]  /*148f0*/  STS.U16 [R113+UR4+0x9600], R27 ;  /* 0x0096001b71007988 */ /* 0x0003e80008000404 */
[----:B------:R1:W-:Y:S04]  /*14900*/  STS.U16 [R113+UR4+0x9a00], R31 ;  /* 0x009a001f71007988 */ /* 0x0003e80008000404 */
[----:B------:R1:W-:Y:S01]  /*14910*/  STS.U16 [R113+UR4+0x9e00], R35 ;  /* 0x009e002371007988 */ /* 0x0003e20008000404 */
[----:B0-----:R-:W-:-:S03]  /*14920*/  LOP3.LUT R112, R104, 0x60, RZ, 0x3c, !PT ;  /* 0x0000006068707812 */ /* 0x001fc600078e3cff */
        /* <DEDUP_REMOVED lines=20> */
[----:B--2---:R1:W-:Y:S04]  /*14a70*/  STS.U16 [R112+UR4+0xb300], R63 ;  /* 0x00b3003f70007988 */ /* 0x0043e80008000404 */
[----:B----4-:R1:W-:Y:S04]  /*14a80*/  STS.U16 [R112+UR4+0xb700], R66 ;  /* 0x00b7004270007988 */ /* 0x0103e80008000404 */
[----:B------:R1:W-:Y:S04]  /*14a90*/  STS.U16 [R112+UR4+0xbb00], R67 ;  /* 0x00bb004370007988 */ /* 0x0003e80008000404 */
[----:B------:R1:W-:Y:S01]  /*14aa0*/  STS.U16 [R112+UR4+0xbf00], R110 ;  /* 0x00bf006e70007988 */ /* 0x0003e20008000404 */
[----:B------:R0:W-:Y:S06]  /*14ab0*/  MEMBAR.ALL.CTA ;  /* 0x0000000000007992 */ /* 0x0001ec0000008000 */
[----:B0-----:R-:W0:Y:S01]  /*14ac0*/  FENCE.VIEW.ASYNC.S ;  /* 0x00000000000073c6 */ /* 0x001e220000000000 */
[----:B------:R-:W-:-:S04]  /*14ad0*/  ULEA UR8, UR12, UR4, 0x3 ;  /* 0x000000040c087291 */ /* 0x000fc8000f8e18ff */
[----:B------:R-:W-:Y:S01]  /*14ae0*/  UIADD3 UR8, UPT, UPT, UR8, 0x10000, URZ ;  /* 0x0001000008087890 */ /* 0x000fe2000fffe0ff */
[----:B0-----:R-:W-:Y:S06]  /*14af0*/  BAR.SYNC.DEFER_BLOCKING 0x0 ;  /* 0x0000000000007b1d */ /* 0x001fec0000010000 */
[----:B-1----:R-:W-:Y:S05]  /*14b00*/  @P0 BRA `(.L_x_10) ;  /* 0x0000000400380947 */ /* 0x002fea0003800000 */
[----:B------:R-:W-:Y:S01]  /*14b10*/  UIADD3 UR75, UPT, UPT, UR5, 0x108, URZ ;  /* 0x00000108054b7890 */ /* 0x000fe2000fffe0ff */
[----:B------:R-:W-:Y:S01]  /*14b20*/  MOV.SPILL R4, UR21 ;  /* 0x0000001500047c02 */ /* 0x000fe20009000f00 */
[----:B------:R-:W-:Y:S01]  /*14b30*/  UIADD3 UR77, UPT, UPT, UR5, 0x110, URZ ;  /* 0x00000110054d7890 */ /* 0x000fe2000fffe0ff */
[----:B------:R-:W-:Y:S01]  /*14b40*/  MOV.SPILL R5, UR20 ;  /* 0x0000001400057c02 */ /* 0x000fe20009000f00 */
        /* <DEDUP_REMOVED lines=8> */
[----:B------:R-:W-:Y:S01]  /*14bd0*/  UMOV UR60, 0x0 ;  /* 0x00000000003c7882 */ /* 0x000fe20000000000 */
[----:B------:R-:W-:Y:S01]  /*14be0*/  UMOV UR61, 0x8200010 ;  /* 0x08200010003d7882 */ /* 0x000fe20000000000 */
[----:B------:R-:W-:Y:S02]  /*14bf0*/  UIADD3 UR17, UPT, UPT, UR5, 0x80, URZ ;  /* 0x0000008005117890 */ /* 0x000fe4000fffe0ff */
[----:B------:R1:W-:Y:S01]  /*14c00*/  UTCHMMA tmem[UR75], gdesc[UR22], tmem[UR5], tmem[UR60], idesc[UR61], UPT ;  /* 0x00ff3c164b0079ea */ /* 0x0003e2000b800005 */
[----:B------:R-:W-:Y:S01]  /*14c10*/  UIADD3 UR18, UPT, UPT, UR5, 0x140, URZ ;  /* 0x0000014005127890 */ /* 0x000fe2000fffe0ff */
[----:B------:R-:W-:Y:S01]  /*14c20*/  UMOV UR62, 0x0 ;  /* 0x00000000003e7882 */ /* 0x000fe20000000000 */
[----:B------:R-:W-:Y:S01]  /*14c30*/  UMOV UR63, 0x8200010 ;  /* 0x08200010003f7882 */ /* 0x000fe20000000000 */
[----:B------:R-:W-:Y:S02]  /*14c40*/  UIADD3 UR19, UPT, UPT, UR5, 0x80, URZ ;  /* 0x0000008005137890 */ /* 0x000fe4000fffe0ff */
[----:B------:R2:W-:Y:S01]  /*14c50*/  UTCHMMA tmem[UR77], gdesc[UR24], tmem[UR5], tmem[UR62], idesc[UR63], UPT ;  /* 0x00ff3e184d0079ea */ /* 0x0005e2000b800005 */
[----:B------:R-:W-:Y:S01]  /*14c60*/  UIADD3 UR64, UPT, UPT, UR5, 0x148, URZ ;  /* 0x0000014805407890 */ /* 0x000fe2000fffe0ff */
[----:B0-----:R-:W-:Y:S01]  /*14c70*/  R2UR.FILL UR21, R4 ;  /* 0x00000000041572ca */ /* 0x001fe200004e0000 */
[----:B------:R-:W-:Y:S01]  /*14c80*/  UMOV UR38, 0x0 ;  /* 0x0000000000267882 */ /* 0x000fe20000000000 */
[----:B------:R-:W-:Y:S01]  /*14c90*/  UMOV UR39, 0x8200010 ;  /* 0x0820001000277882 */ /* 0x000fe20000000000 */
[----:B------:R-:W-:-:S02]  /*14ca0*/  UIADD3 UR65, UPT, UPT, UR5, 0x80, URZ ;  /* 0x0000008005417890 */ /* 0x000fc4000fffe0ff */
[----:B------:R0:W-:Y:S01]  /*14cb0*/  UTCHMMA tmem[UR10], gdesc[UR26], tmem[UR5], tmem[UR38], idesc[UR39], UPT ;  /* 0x00ff261a0a0079ea */ /* 0x0001e2000b800005 */
[----:B------:R-:W-:Y:S01]  /*14cc0*/  UIADD3 UR66, UPT, UPT, UR5, 0x150, URZ ;  /* 0x0000015005427890 */ /* 0x000fe2000fffe0ff */
[----:B------:R-:W-:Y:S01]  /*14cd0*/  R2UR.FILL UR20, R5 ;  /* 0x00000000051472ca */ /* 0x000fe200004e0000 */
        /* <DEDUP_REMOVED lines=22> */
[----:B-1----:R-:W-:Y:S01]  /*14e40*/  UIADD3 UR75, UPT, UPT, UR5, 0x80, URZ ;  /* 0x00000080054b7890 */ /* 0x002fe2000fffe0ff */
[----:B------:R0:W-:Y:S01]  /*14e50*/  UTCHMMA tmem[UR18], gdesc[UR36], tmem[UR17], tmem[UR46], idesc[UR47], UPT ;  /* 0x00ff2e24120079ea */ /* 0x0001e2000b800011 */
        /* <DEDUP_REMOVED lines=10> */
[----:B--2---:R-:W-:Y:S01]  /*14f00*/  UMOV UR62, UR8 ;  /* 0x00000008003e7c82 */ /* 0x004fe20008000000 */
[----:B------:R-:W-:Y:S01]  /*14f10*/  UMOV UR63, URZ ;  /* 0x000000ff003f7c82 */ /* 0x000fe20008000000 */
[----:B------:R0:W-:Y:S01]  /*14f20*/  UTCHMMA tmem[UR66], gdesc[UR24], tmem[UR65], tmem[UR52], idesc[UR53], UPT ;  /* 0x00ff3418420079ea */ /* 0x0001e2000b800041 */
[----:B------:R-:W-:Y:S01]  /*14f30*/  UMOV UR58, 0x0 ;  /* 0x00000000003a7882 */ /* 0x000fe20000000000 */
[----:B------:R-:W-:Y:S01]  /*14f40*/  UMOV UR59, 0x8200010 ;  /* 0x08200010003b7882 */ /* 0x000fe20000000000 */
[----:B------:R0:W-:Y:S01]  /*14f50*/  UTCHMMA tmem[UR68], gdesc[UR26], tmem[UR67], tmem[UR54], idesc[UR55], UPT ;  /* 0x00ff361a440079ea */ /* 0x0001e2000b800043 */
[----:B------:R-:W-:Y:S01]  /*14f60*/  UMOV UR77, UR62 ;  /* 0x0000003e004d7c82 */ /* 0x000fe20008000000 */
[----:B------:R0:W-:Y:S01]  /*14f70*/  UTCHMMA tmem[UR70], gdesc[UR28], tmem[UR69], tmem[UR56], idesc[UR57], UPT ;  /* 0x00ff381c460079ea */ /* 0x0001e2000b800045 */
[----:B------:R-:W-:Y:S01]  /*14f80*/  UMOV UR62, 0x0 ;  /* 0x00000000003e7882 */ /* 0x000fe20000000000 */
[----:B------:R-:W-:Y:S01]  /*14f90*/  UMOV UR63, 0x8200010 ;  /* 0x08200010003f7882 */ /* 0x000fe20000000000 */
[----:B------:R0:W-:Y:S01]  /*14fa0*/  UTCHMMA tmem[UR72], gdesc[UR30], tmem[UR71], tmem[UR58], idesc[UR59], UPT ;  /* 0x00ff3a1e480079ea */ /* 0x0001e2000b800047 */
[----:B------:R0:W-:Y:S01]  /*14fb0*/  UTCHMMA tmem[UR74], gdesc[UR32], tmem[UR73], tmem[UR60], idesc[UR61], UPT ;  /* 0x00ff3c204a0079ea */ /* 0x0001e2000b800049 */
[----:B------:R0:W-:Y:S01]  /*14fc0*/  UTCHMMA tmem[UR76], gdesc[UR34], tmem[UR75], tmem[UR62], idesc[UR63], UPT ;  /* 0x00ff3e224c0079ea */ /* 0x0001e2000b80004b */
[----:B------:R0:W-:Y:S01]  /*14fd0*/  UTCBAR [UR77], URZ ;  /* 0x000000ff4d0073e9 */ /* 0x0001e200080000ff */
[----:B------:R-:W-:Y:S01]  /*14fe0*/  NOP ;  /* 0x0000000000007918 */ /* 0x000fe20000000000 */
.L_x_10:
[----:B------:R-:W2:Y:S01]  /*14ff0*/  LDL R4, [R1+0x43c] ;  /* 0x00043c0001047983 */ /* 0x000ea20000100800 */
[----:B------:R-:W-:Y:S01]  /*15000*/  UIADD3 UR12, UPT, UPT, UR12, 0x1, URZ ;  /* 0x000000010c0c7890 */ /* 0x000fe2000fffe0ff */
[----:B0-----:R-:W-:-:S03]  /*15010*/  UMOV UR13, UR11 ;  /* 0x0000000b000d7c82 */ /* 0x001fc60008000000 */
[----:B------:R-:W-:-:S04]  /*15020*/  UISETP.GT.AND UP1, UPT, UR12, 0x1, UPT ;  /* 0x000000010c00788c */ /* 0x000fc8000bf24270 */
[----:B------:R-:W-:Y:S02]  /*15030*/  USEL UR10, URZ, 0x1, !UP1 ;  /* 0x00000001ff0a7887 */ /* 0x000fe4000c800000 */
[----:B------:R-:W-:Y:S02]  /*15040*/  USEL UR12, UR12, URZ, !UP1 ;  /* 0x000000ff0c0c7287 */ /* 0x000fe4000c800000 */
[----:B------:R-:W-:-:S07]  /*15050*/  ULOP3.LUT UR10, UR11, UR10, URZ, 0x3c, !UPT ;  /* 0x0000000a0b0a7292 */ /* 0x000fce000f8e3cff */
[----:B------:R-:W-:Y:S01]  /*15060*/  UMOV UR11, UR10 ;  /* 0x0000000a000b7c82 */ /* 0x000fe20008000000 */
[----:B--2---:R-:W-:-:S13]  /*15070*/  ISETP.NE.U32.AND P1, PT, R105, R4, PT ;  /* 0x000000046900720c */ /* 0x004fda0003f25070 */
[----:B------:R-:W-:Y:S05]  /*15080*/  @P1 BRA `(.L_x_11) ;  /* 0xffffff7c00a01947 */ /* 0x000fea000383ffff */
.L_x_8:
[----:B------:R-:W0:Y:S01]  /*15090*/  LDC R4, c[0x0][0x3a0] ;  /* 0x0000e800ff047b82 */ /* 0x000e220000000800 */
[----:B------:R-:W1:Y:S01]  /*150a0*/  LDCU UR6, c[0x0][0x3b8] ;  /* 0x00007700ff0677ac */ /* 0x000e620008000800 */
[----:B------:R-:W2:Y:S01]  /*150b0*/  LDCU UR9, c[0x0][0x3b4] ;  /* 0x00007680ff0977ac */ /* 0x000ea20008000800 */
[----:B------:R-:W3:Y:S01]  /*150c0*/  LDCU.128 UR16, c[0x0][0x390] ;  /* 0x00007200ff1077ac */ /* 0x000ee20008000c00 */
[----:B-1----:R-:W-:Y:S02]  /*150d0*/  IMAD R132, R0, UR6, RZ ;  /* 0x0000000600847c24 */ /* 0x002fe4000f8e02ff */
[----:B0-----:R-:W-:-:S05]  /*150e0*/  VIADD R4, R4, 0x7f ;  /* 0x0000007f04047836 */ /* 0x001fca0000000000 */
[----:B------:R-:W-:-:S13]  /*150f0*/  ISETP.GE.AND P0, PT, R4, 0x80, PT ;  /* 0x000000800400780c */ /* 0x000fda0003f06270 */
[----:B--23--:R-:W-:Y:S05]  /*15100*/  @!P0 BRA `(.L_x_12) ;  /* 0x0000000000108947 */ /* 0x00cfea0003800000 */
[----:B------:R-:W-:-:S06]  /*15110*/  USHF.L.U32 UR13, UR13, 0x1f, URZ ;  /* 0x0000001f0d0d7899 */ /* 0x000fcc00080006ff */
[----:B------:R-:W-:-:S04]  /*15120*/  IMAD.U32 R2, RZ, RZ, UR13 ;  /* 0x0000000dff027e24 */ /* 0x000fc8000f8e00ff */
[----:B------:R-:W0:Y:S02]  /*15130*/  SYNCS.PHASECHK.TRANS64.TRYWAIT P0, [UR8], R2 ;  /* 0x00000002ff0075a7 */ /* 0x000e240008001108 */
[----:B0-----:R-:W-:Y:S05]  /*15140*/  @!P0 BRA `(.L_x_13) ;  /* 0x00000040009c8947 */ /* 0x001fea0003800000 */
.L_x_12:
[----:B------:R-:W2:Y:S01]  /*15150*/  LDL.LU R3, [R1+0x448] ;  /* 0x0004480001037983 */ /* 0x000ea20000300800 */
[----:B------:R-:W-:Y:S01]  /*15160*/  VIADD R133, R132, UR6 ;  /* 0x0000000684857c36 */ /* 0x000fe20008000000 */
[----:B------:R-:W0:Y:S01]  /*15170*/  LDCU UR8, c[0x0][0x39c] ;  /* 0x00007380ff0877ac */ /* 0x000e220008000800 */
[C---:B------:R-:W-:Y:S01]  /*15180*/  VIADD R137, R0.reuse, 0x3 ;  /* 0x0000000300897836 */ /* 0x040fe20000000000 */
[----:B------:R-:W-:Y:S01]  /*15190*/  BAR.SYNC.DEFER_BLOCKING 0x0 ;  /* 0x0000000000007b1d */ /* 0x000fe20000010000 */
[----:B------:R-:W-:Y:S02]  /*151a0*/  VIADD R134, R133, UR6 ;  /* 0x0000000685867c36 */ /* 0x000fe40008000000 */
[----:B------:R-:W-:Y:S02]  /*151b0*/  VIADD R138, R0, 0x2 ;  /* 0x00000002008a7836 */ /* 0x000fe40000000000 */
[----:B------:R-:W-:Y:S02]  /*151c0*/  VIADD R135, R134, UR6 ;  /* 0x0000000686877c36 */ /* 0x000fe40008000000 */
[----:B------:R-:W-:-:S02]  /*151d0*/  VIADD R2, R0, 0x1 ;  /* 0x0000000100027836 */ /* 0x000fc40000000000 */
[----:B------:R-:W-:Y:S02]  /*151e0*/  VIADD R136, R135, UR6 ;  /* 0x0000000687887c36 */ /* 0x000fe40008000000 */
[C---:B------:R-:W-:Y:S02]  /*151f0*/  VIADD R170, R0.reuse, 0x4 ;  /* 0x0000000400aa7836 */ /* 0x040fe40000000000 */
[----:B------:R-:W-:Y:S01]  /*15200*/  VIADD R169, R0, 0x5 ;  /* 0x0000000500a97836 */ /* 0x000fe20000000000 */
[----:B------:R-:W1:Y:S02]  /*15210*/  @!P2 SYNCS.CCTL.IV [UR4+0x10000] ;  /* 0x01000000ff00a9b1 */ /* 0x000e640008000004 */
[----:B-1----:R-:W-:Y:S06]  /*15220*/  BAR.SYNC.DEFER_BLOCKING 0x0 ;  /* 0x0000000000007b1d */ /* 0x002fec0000010000 */
[----:B------:R-:W1:Y:S01]  /*15230*/  LDTM.x128 R4, tmem[UR7] ;  /* 0x00000007000479ee */ /* 0x000e6200083c0000 */
[----:B------:R-:W3:Y:S01]  /*15240*/  LDCU UR7, c[0x0][0x39c] ;  /* 0x00007380ff0777ac */ /* 0x000ee20008000800 */
[----:B------:R-:W4:Y:S01]  /*15250*/  @!P2 SYNCS.CCTL.IV [UR4+0x10008] ;  /* 0x01000800ff00a9b1 */ /* 0x000f220008000004 */
[----:B------:R-:W-:Y:S01]  /*15260*/  NOP ;  /* 0x0000000000007918 */ /* 0x000fe20000000000 */
[----:B------:R-:W5:Y:S01]  /*15270*/  LDCU UR4, c[0x0][0x39c] ;  /* 0x00007380ff0477ac */ /* 0x000f620008000800 */
[----:B-1----:R-:W-:-:S02]  /*15280*/  F2FP.F16.F32.PACK_AB R168, R5, R4 ;  /* 0x0000000405a8723e */ /* 0x002fc400000000ff */
[----:B------:R-:W-:Y:S01]  /*15290*/  F2FP.F16.F32.PACK_AB R6, R7, R6 ;  /* 0x000000060706723e */ /* 0x000fe200000000ff */
[----:B------:R-:W-:Y:S01]  /*152a0*/  VIADD R7, R0, 0x7 ;  /* 0x0000000700077836 */ /* 0x000fe20000000000 */
[----:B------:R-:W-:Y:S02]  /*152b0*/  F2FP.F16.F32.PACK_AB R8, R9, R8 ;  /* 0x000000080908723e */ /* 0x000fe400000000ff */
[----:B------:R-:W-:Y:S02]  /*152c0*/  PRMT R9, R6, 0x7632, R9 ;  /* 0x0000763206097816 */ /* 0x000fe40000000009 */
[----:B------:R-:W-:Y:S02]  /*152d0*/  F2FP.F16.F32.PACK_AB R10, R11, R10 ;  /* 0x0000000a0b0a723e */ /* 0x000fe400000000ff */
[----:B------:R-:W-:Y:S02]  /*152e0*/  F2FP.F16.F32.PACK_AB R12, R13, R12 ;  /* 0x0000000c0d0c723e */ /* 0x000fe400000000ff */
[----:B------:R-:W-:-:S02]  /*152f0*/  F2FP.F16.F32.PACK_AB R14, R15, R14 ;  /* 0x0000000e0f0e723e */ /* 0x000fc400000000ff */
[----:B------:R-:W-:Y:S01]  /*15300*/  F2FP.F16.F32.PACK_AB R16, R17, R16 ;  /* 0x000000101110723e */ /* 0x000fe200000000ff */
[----:B------:R-:W-:Y:S01]  /*15310*/  VIADD R17, R0, 0x7e ;  /* 0x0000007e00117836 */ /* 0x000fe20000000000 */
[----:B------:R-:W-:Y:S02]  /*15320*/  F2FP.F16.F32.PACK_AB R18, R19, R18 ;  /* 0x000000121312723e */ /* 0x000fe400000000ff */
[----:B------:R-:W-:Y:S02]  /*15330*/  F2FP.F16.F32.PACK_AB R20, R21, R20 ;  /* 0x000000141514723e */ /* 0x000fe400000000ff */
[----:B------:R-:W-:Y:S02]  /*15340*/  F2FP.F16.F32.PACK_AB R22, R23, R22 ;  /* 0x000000161716723e */ /* 0x000fe400000000ff */
[----:B------:R-:W-:Y:S02]  /*15350*/  F2FP.F16.F32.PACK_AB R24, R25, R24 ;  /* 0x000000181918723e */ /* 0x000fe400000000ff */
[----:B------:R-:W-:-:S02]  /*15360*/  F2FP.F16.F32.PACK_AB R26, R27, R26 ;  /* 0x0000001a1b1a723e */ /* 0x000fc400000000ff */
[----:B------:R-:W-:Y:S02]  /*15370*/  F2FP.F16.F32.PACK_AB R28, R29, R28 ;  /* 0x0000001c1d1c723e */ /* 0x000fe400000000ff */
        /* <DEDUP_REMOVED lines=51> */
[C---:B--2---:R-:W-:Y:S01]  /*156b0*/  ISETP.GE.AND P0, PT, R3.reuse, UR18, PT ;  /* 0x0000001203007c0c */ /* 0x044fe2000bf06270 */
[----:B------:R-:W-:Y:S01]  /*156c0*/  IMAD R3, R3, UR9, RZ ;  /* 0x0000000903037c24 */ /* 0x000fe2000f8e02ff */
[----:B------:R-:W1:Y:S02]  /*156d0*/  LDCU UR9, c[0x0][0x39c] ;  /* 0x00007380ff0977ac */ /* 0x000e640008000800 */
[----:B------:R-:W-:Y:S01]  /*156e0*/  ISETP.LT.AND P4, PT, R137, UR19, !P0 ;  /* 0x0000001389007c0c */ /* 0x000fe2000c781270 */
[----:B------:R-:W-:Y:S01]  /*156f0*/  VIADD R137, R136, UR6 ;  /* 0x0000000688897c36 */ /* 0x000fe20008000000 */
[----:B------:R-:W-:-:S02]  /*15700*/  ISETP.LT.AND P1, PT, R138, UR19, !P0 ;  /* 0x000000138a007c0c */ /* 0x000fc4000c721270 */
[----:B------:R-:W-:Y:S01]  /*15710*/  ISETP.LT.AND P3, PT, R2, UR19, !P0 ;  /* 0x0000001302007c0c */ /* 0x000fe2000c761270 */
[----:B------:R-:W-:Y:S01]  /*15720*/  VIADD R138, R137, UR6 ;  /* 0x00000006898a7c36 */ /* 0x000fe20008000000 */
[----:B------:R-:W-:-:S03]  /*15730*/  LEA R2, P5, R3, UR16, 0x1 ;  /* 0x0000001003027c11 */ /* 0x000fc6000f8a08ff */
[----:B------:R-:W-:Y:S01]  /*15740*/  VIADD R4, R138, UR6 ;  /* 0x000000068a047c36 */ /* 0x000fe20008000000 */
[----:B------:R-:W-:Y:S02]  /*15750*/  LEA.HI.X.SX32 R3, R3, UR17, 0x1, P5 ;  /* 0x0000001103037c11 */ /* 0x000fe4000a8f0eff */
[-C--:B------:R-:W-:Y:S01]  /*15760*/  LEA R144, P5, R132, R2.reuse, 0x1 ;  /* 0x0000000284907211 */ /* 0x080fe200078a08ff */
[----:B------:R-:W-:Y:S01]  /*15770*/  VIADD R5, R4, UR6 ;  /* 0x0000000604057c36 */ /* 0x000fe20008000000 */
[-C--:B------:R-:W-:Y:S02]  /*15780*/  LEA R146, P6, R133, R2.reuse, 0x1 ;  /* 0x0000000285927211 */ /* 0x080fe400078c08ff */
[-C--:B------:R-:W-:Y:S01]  /*15790*/  LEA.HI.X.SX32 R145, R132, R3.reuse, 0x1, P5 ;  /* 0x0000000384917211 */ /* 0x080fe200028f0eff */
[----:B------:R-:W-:Y:S01]  /*157a0*/  VIADD R132, R5, UR6 ;  /* 0x0000000605847c36 */ /* 0x000fe20008000000 */
[----:B------:R-:W-:Y:S02]  /*157b0*/  LEA.HI.X.SX32 R147, R133, R3, 0x1, P6 ;  /* 0x0000000385937211 */ /* 0x000fe400030f0eff */
[-C--:B------:R-:W-:Y:S01]  /*157c0*/  LEA R148, P5, R134, R2.reuse, 0x1 ;  /* 0x0000000286947211 */ /* 0x080fe200078a08ff */
[----:B------:R-:W-:Y:S01]  /*157d0*/  VIADD R133, R132, UR6 ;  /* 0x0000000684857c36 */ /* 0x000fe20008000000 */
[----:B------:R-:W-:-:S02]  /*157e0*/  LEA R154, P2, R137, R2, 0x1 ;  /* 0x00000002899a7211 */ /* 0x000fc400078408ff */
[-C--:B------:R-:W-:Y:S02]  /*157f0*/  LEA R150, P6, R135, R2.reuse, 0x1 ;  /* 0x0000000287967211 */ /* 0x080fe400078c08ff */
[-C--:B------:R-:W-:Y:S01]  /*15800*/  LEA.HI.X.SX32 R149, R134, R3.reuse, 0x1, P5 ;  /* 0x0000000386957211 */ /* 0x080fe200028f0eff */
[----:B------:R-:W-:Y:S01]  /*15810*/  VIADD R134, R133, UR6 ;  /* 0x0000000685867c36 */ /* 0x000fe20008000000 */
[-C--:B------:R-:W-:Y:S02]  /*15820*/  LEA R152, P5, R136, R2.reuse, 0x1 ;  /* 0x0000000288987211 */ /* 0x080fe400078a08ff */
[-C--:B------:R-:W-:Y:S02]  /*15830*/  LEA.HI.X.SX32 R155, R137, R3.reuse, 0x1, P2 ;  /* 0x00000003899b7211 */ /* 0x080fe400010f0eff */
[----:B------:R-:W-:Y:S01]  /*15840*/  LEA.HI.X.SX32 R151, R135, R3, 0x1, P6 ;  /* 0x0000000387977211 */ /* 0x000fe200030f0eff */
[----:B------:R-:W-:Y:S01]  /*15850*/  VIADD R135, R134, UR6 ;  /* 0x0000000686877c36 */ /* 0x000fe20008000000 */
[----:B------:R-:W-:-:S02]  /*15860*/  LEA R158, P2, R4, R2, 0x1 ;  /* 0x00000002049e7211 */ /* 0x000fc400078408ff */
[-C--:B------:R-:W-:Y:S02]  /*15870*/  LEA R156, P6, R138, R2.reuse, 0x1 ;  /* 0x000000028a9c7211 */ /* 0x080fe400078c08ff */
[-C--:B------:R-:W-:Y:S02]  /*15880*/  LEA.HI.X.SX32 R153, R136, R3.reuse, 0x1, P5 ;  /* 0x0000000388997211 */ /* 0x080fe400028f0eff */
[-C--:B------:R-:W-:Y:S02]  /*15890*/  LEA R160, P5, R5, R2.reuse, 0x1 ;  /* 0x0000000205a07211 */ /* 0x080fe400078a08ff */
[-C--:B------:R-:W-:Y:S01]  /*158a0*/  LEA.HI.X.SX32 R159, R4, R3.reuse, 0x1, P2 ;  /* 0x00000003049f7211 */ /* 0x080fe200010f0eff */
[----:B------:R-:W-:Y:S01]  /*158b0*/  VIADD R4, R135, UR6 ;  /* 0x0000000687047c36 */ /* 0x000fe20008000000 */
[----:B------:R-:W-:Y:S02]  /*158c0*/  LEA.HI.X.SX32 R157, R138, R3, 0x1, P6 ;  /* 0x000000038a9d7211 */ /* 0x000fe400030f0eff */
[----:B------:R-:W-:-:S02]  /*158d0*/  LEA R162, P6, R132, R2, 0x1 ;  /* 0x0000000284a27211 */ /* 0x000fc400078c08ff */
[-C--:B------:R-:W-:Y:S01]  /*158e0*/  LEA.HI.X.SX32 R161, R5, R3.reuse, 0x1, P5 ;  /* 0x0000000305a17211 */ /* 0x080fe200028f0eff */
[----:B------:R-:W-:Y:S01]  /*158f0*/  VIADD R5, R4, UR6 ;  /* 0x0000000604057c36 */ /* 0x000fe20008000000 */
[-C--:B------:R-:W-:Y:S02]  /*15900*/  LEA R164, P2, R133, R2.reuse, 0x1 ;  /* 0x0000000285a47211 */ /* 0x080fe400078408ff */
[-C--:B------:R-:W-:Y:S02]  /*15910*/  LEA.HI.X.SX32 R163, R132, R3.reuse, 0x1, P6 ;  /* 0x0000000384a37211 */ /* 0x080fe400030f0eff */
[-C--:B------:R-:W-:Y:S02]  /*15920*/  LEA R142, P6, R135, R2.reuse, 0x1 ;  /* 0x00000002878e7211 */ /* 0x080fe400078c08ff */
[----:B------:R-:W-:Y:S02]  /*15930*/  LEA R140, P5, R134, R2, 0x1 ;  /* 0x00000002868c7211 */ /* 0x000fe400078a08ff */
[-C--:B------:R-:W-:Y:S01]  /*15940*/  LEA.HI.X.SX32 R165, R133, R3.reuse, 0x1, P2 ;  /* 0x0000000385a57211 */ /* 0x080fe200010f0eff */
[----:B------:R-:W-:Y:S01]  /*15950*/  VIADD R133, R5, UR6 ;  /* 0x0000000605857c36 */ /* 0x000fe20008000000 */
[----:B------:R-:W-:-:S02]  /*15960*/  LEA.HI.X.SX32 R143, R135, R3, 0x1, P6 ;  /* 0x00000003878f7211 */ /* 0x000fc400030f0eff */
[-C--:B------:R-:W-:Y:S01]  /*15970*/  LEA.HI.X.SX32 R141, R134, R3.reuse, 0x1, P5 ;  /* 0x00000003868d7211 */ /* 0x080fe200028f0eff */
[----:B------:R-:W-:Y:S01]  /*15980*/  VIADD R166, R133, UR6 ;  /* 0x0000000685a67c36 */ /* 0x000fe20008000000 */
[CC--:B------:R-:W-:Y:S02]  /*15990*/  LEA R136, P6, R5.reuse, R2.reuse, 0x1 ;  /* 0x0000000205887211 */ /* 0x0c0fe400078c08ff */
[----:B------:R-:W-:Y:S01]  /*159a0*/  LEA R138, P5, R4, R2, 0x1 ;  /* 0x00000002048a7211 */ /* 0x000fe200078a08ff */
[----:B------:R-:W-:Y:S01]  /*159b0*/  VIADD R167, R166, UR6 ;  /* 0x00000006a6a77c36 */ /* 0x000fe20008000000 */
[----:B------:R-:W-:Y:S02]  /*159c0*/  ISETP.LT.AND P2, PT, R0, UR19, !P0 ;  /* 0x0000001300007c0c */ /* 0x000fe4000c741270 */
[-C--:B------:R-:W-:Y:S02]  /*159d0*/  LEA.HI.X.SX32 R137, R5, R3.reuse, 0x1, P6 ;  /* 0x0000000305897211 */ /* 0x080fe400030f0eff */
[----:B------:R-:W-:-:S02]  /*159e0*/  LEA.HI.X.SX32 R139, R4, R3, 0x1, P5 ;  /* 0x00000003048b7211 */ /* 0x000fc400028f0eff */
[CC--:B------:R-:W-:Y:S02]  /*159f0*/  LEA R134, P6, R133.reuse, R2.reuse, 0x1 ;  /* 0x0000000285867211 */ /* 0x0c0fe400078c08ff */
[CC--:B------:R-:W-:Y:S02]  /*15a00*/  LEA R132, P5, R166.reuse, R2.reuse, 0x1 ;  /* 0x00000002a6847211 */ /* 0x0c0fe400078a08ff */
[-C--:B------:R-:W-:Y:S02]  /*15a10*/  LEA.HI.X.SX32 R135, R133, R3.reuse, 0x1, P6 ;  /* 0x0000000385877211 */ /* 0x080fe400030f0eff */
[----:B------:R-:W-:Y:S01]  /*15a20*/  LEA.HI.X.SX32 R133, R166, R3, 0x1, P5 ;  /* 0x00000003a6857211 */ /* 0x000fe200028f0eff */
[----:B------:R-:W-:Y:S01]  /*15a30*/  VIADD R166, R0, 0x6 ;  /* 0x0000000600a67836 */ /* 0x000fe20000000000 */
[----:B------:R2:W-:Y:S01]  /*15a40*/  @P2 STG.E.U16 desc[UR20][R144.64], R168 ;  /* 0x000000a890002986 */ /* 0x0005e2000c101514 */
[----:B------:R-:W-:Y:S02]  /*15a50*/  ISETP.LT.AND P5, PT, R170, UR19, !P0 ;  /* 0x00000013aa007c0c */ /* 0x000fe4000c7a1270 */
[----:B------:R-:W-:-:S02]  /*15a60*/  LEA R4, P6, R167, R2, 0x1 ;  /* 0x00000002a7047211 */ /* 0x000fc400078c08ff */
[----:B------:R-:W-:Y:S02]  /*15a70*/  ISETP.LT.AND P2, PT, R166, UR19, !P0 ;  /* 0x00000013a6007c0c */ /* 0x000fe4000c741270 */
[----:B------:R-:W-:Y:S01]  /*15a80*/  PRMT R166, R6, 0x7610, R166 ;  /* 0x0000761006a67816 */ /* 0x000fe200000000a6 */
[----:B------:R-:W-:Y:S01]  /*15a90*/  VIADD R6, R0, 0x9 ;  /* 0x0000000900067836 */ /* 0x000fe20000000000 */
[C---:B------:R-:W-:Y:S01]  /*15aa0*/  LEA.HI.X.SX32 R5, R167.reuse, R3, 0x1, P6 ;  /* 0x00000003a7057211 */ /* 0x040fe200030f0eff */
[----:B------:R-:W-:Y:S01]  /*15ab0*/  VIADD R167, R167, UR6 ;  /* 0x00000006a7a77c36 */ /* 0x000fe20008000000 */
[----:B------:R-:W-:Y:S02]  /*15ac0*/  ISETP.LT.AND P6, PT, R169, UR19, !P0 ;  /* 0x00000013a9007c0c */ /* 0x000fe4000c7c1270 */
[----:B--2---:R-:W-:-:S05]  /*15ad0*/  PRMT R145, R168, 0x7632, R145 ;  /* 0x00007632a8917816 */ /* 0x004fca0000000091 */
[----:B------:R-:W-:Y:S01]  /*15ae0*/  @P3 STG.E.U16 desc[UR20][R146.64], R145 ;  /* 0x0000009192003986 */ /* 0x000fe2000c101514 */
[----:B------:R-:W-:Y:S01]  /*15af0*/  ISETP.LT.AND P3, PT, R7, UR19, !P0 ;  /* 0x0000001307007c0c */ /* 0x000fe2000c761270 */
[----:B------:R-:W-:Y:S02]  /*15b00*/  VIADD R7, R0, 0x8 ;  /* 0x0000000800077836 */ /* 0x000fe40000000000 */
[----:B------:R-:W-:Y:S03]  /*15b10*/  @P1 STG.E.U16 desc[UR20][R148.64], R166 ;  /* 0x000000a694001986 */ /* 0x000fe6000c101514 */
[----:B------:R-:W-:Y:S01]  /*15b20*/  ISETP.LT.AND P1, PT, R7, UR19, !P0 ;  /* 0x0000001307007c0c */ /* 0x000fe2000c721270 */
[----:B------:R2:W-:Y:S01]  /*15b30*/  @P4 STG.E.U16 desc[UR20][R150.64], R9 ;  /* 0x0000000996004986 */ /* 0x0005e2000c101514 */
[----:B------:R-:W-:Y:S01]  /*15b40*/  ISETP.LT.AND P4, PT, R6, UR19, !P0 ;  /* 0x0000001306007c0c */ /* 0x000fe2000c781270 */
[----:B------:R-:W-:Y:S01]  /*15b50*/  VIADD R6, R0, 0xa ;  /* 0x0000000a00067836 */ /* 0x000fe20000000000 */
[----:B------:R-:W-:Y:S01]  /*15b60*/  PRMT R7, R8, 0x7632, R7 ;  /* 0x0000763208077816 */ /* 0x000fe20000000007 */
[----:B------:R0:W-:Y:S03]  /*15b70*/  @P5 STG.E.U16 desc[UR20][R152.64], R8 ;  /* 0x0000000898005986 */ /* 0x0001e6000c101514 */
[----:B------:R-:W-:Y:S01]  /*15b80*/  ISETP.LT.AND P5, PT, R6, UR19, !P0 ;  /* 0x0000001306007c0c */ /* 0x000fe2000c7a1270 */
[----:B------:R-:W-:Y:S01]  /*15b90*/  VIADD R6, R0, 0xb ;  /* 0x0000000b00067836 */ /* 0x000fe20000000000 */
[----:B------:R1:W-:Y:S01]  /*15ba0*/  @P6 STG.E.U16 desc[UR20][R154.64], R7 ;  /* 0x000000079a006986 */ /* 0x0003e2000c101514 */
[----:B--2---:R-:W-:-:S03]  /*15bb0*/  PRMT R9, R16, 0x7632, R9 ;  /* 0x0000763210097816 */ /* 0x004fc60000000009 */
[----:B------:R2:W-:Y:S01]  /*15bc0*/  @P2 STG.E.U16 desc[UR20][R156.64], R10 ;  /* 0x0000000a9c002986 */ /* 0x0005e2000c101514 */
[----:B------:R-:W-:Y:S01]  /*15bd0*/  ISETP.LT.AND P6, PT, R6, UR19, !P0 ;  /* 0x0000001306007c0c */ /* 0x000fe2000c7c1270 */
[----:B------:R-:W-:Y:S01]  /*15be0*/  VIADD R6, R0, 0xc ;  /* 0x0000000c00067836 */ /* 0x000fe20000000000 */
[----:B0-----:R-:W-:-:S04]  /*15bf0*/  PRMT R8, R10, 0x7632, R8 ;  /* 0x000076320a087816 */ /* 0x001fc80000000008 */
[----:B------:R-:W-:Y:S01]  /*15c00*/  ISETP.LT.AND P2, PT, R6, UR19, !P0 ;  /* 0x0000001306007c0c */ /* 0x000fe2000c741270 */
[----:B------:R-:W-:Y:S01]  /*15c10*/  VIADD R6, R0, 0xd ;  /* 0x0000000d00067836 */ /* 0x000fe20000000000 */
[----:B------:R0:W-:Y:S01]  /*15c20*/  @P3 STG.E.U16 desc[UR20][R158.64], R8 ;  /* 0x000000089e003986 */ /* 0x0001e2000c101514 */
[----:B-1----:R-:W-:Y:S01]  /*15c30*/  PRMT R7, R12, 0x7632, R7 ;  /* 0x000076320c077816 */ /* 0x002fe20000000007 */
[----:B--2---:R-:W-:Y:S02]  /*15c40*/  VIADD R10, R167, UR6 ;  /* 0x00000006a70a7c36 */ /* 0x004fe40008000000 */
[----:B------:R-:W-:Y:S01]  /*15c50*/  ISETP.LT.AND P3, PT, R6, UR19, !P0 ;  /* 0x0000001306007c0c */ /* 0x000fe2000c761270 */
[----:B------:R-:W-:Y:S01]  /*15c60*/  VIADD R6, R0, 0xe ;  /* 0x0000000e00067836 */ /* 0x000fe20000000000 */
[----:B------:R1:W-:Y:S04]  /*15c70*/  @P1 STG.E.U16 desc[UR20][R160.64], R12 ;  /* 0x0000000ca0001986 */ /* 0x0003e8000c101514 */
[----:B------:R-:W-:Y:S01]  /*15c80*/  ISETP.LT.AND P1, PT, R6, UR19, !P0 ;  /* 0x0000001306007c0c */ /* 0x000fe2000c721270 */
[----:B------:R-:W-:Y:S01]  /*15c90*/  VIADD R6, R0, 0xf ;  /* 0x0000000f00067836 */ /* 0x000fe20000000000 */
[----:B------:R2:W-:Y:S01]  /*15ca0*/  @P4 STG.E.U16 desc[UR20][R162.64], R7 ;  /* 0x00000007a2004986 */ /* 0x0005e2000c101514 */
[----:B0-----:R-:W-:-:S03]  /*15cb0*/  PRMT R8, R14, 0x7632, R8 ;  /* 0x000076320e087816 */ /* 0x001fc60000000008 */
[----:B------:R-:W-:Y:S01]  /*15cc0*/  ISETP.LT.AND P4, PT, R6, UR19, !P0 ;  /* 0x0000001306007c0c */ /* 0x000fe2000c781270 */
[C---:B------:R-:W-:Y:S01]  /*15cd0*/  VIADD R6, R0.reuse, 0x10 ;  /* 0x0000001000067836 */ /* 0x040fe20000000000 */
[----:B------:R-:W-:Y:S01]  /*15ce0*/  @P5 STG.E.U16 desc[UR20][R164.64], R14 ;  /* 0x0000000ea4005986 */ /* 0x000fe2000c101514 */
[----:B-1----:R-:W-:-:S03]  /*15cf0*/  VIADD R12, R0, 0x1c ;  /* 0x0000001c000c7836 */ /* 0x002fc60000000000 */
[----:B------:R-:W-:Y:S01]  /*15d00*/  ISETP.LT.AND P5, PT, R6, UR19, !P0 ;  /* 0x0000001306007c0c */ /* 0x000fe2000c7a1270 */
[C---:B------:R-:W-:Y:S01]  /*15d10*/  VIADD R6, R0.reuse, 0x11 ;  /* 0x0000001100067836 */ /* 0x040fe20000000000 */
[----:B------:R0:W-:Y:S01]  /*15d20*/  @P6 STG.E.U16 desc[UR20][R140.64], R8 ;  /* 0x000000088c006986 */ /* 0x0001e2000c101514 */
[----:B--2---:R-:W-:-:S03]  /*15d30*/  VIADD R7, R0, 0x13 ;  /* 0x0000001300077836 */ /* 0x004fc60000000000 */
[----:B------:R-:W-:Y:S01]  /*15d40*/  ISETP.LT.AND P6, PT, R6, UR19, !P0 ;  /* 0x0000001306007c0c */ /* 0x000fe2000c7c1270 */
[----:B------:R-:W-:Y:S01]  /*15d50*/  VIADD R6, R0, 0x12 ;  /* 0x0000001200067836 */ /* 0x000fe20000000000 */
[----:B------:R-:W-:Y:S04]  /*15d60*/  @P2 STG.E.U16 desc[UR20][R142.64], R16 ;  /* 0x000000108e002986 */ /* 0x000fe8000c101514 */
[----:B-----5:R-:W-:Y:S01]  /*15d70*/  ISETP.LT.AND P2, PT, R6, UR4, !P0 ;  /* 0x0000000406007c0c */ /* 0x020fe2000c741270 */
[----:B------:R-:W1:Y:S01]  /*15d80*/  LDCU UR4, c[0x0][0x39c] ;  /* 0x00007380ff0477ac */ /* 0x000e620008000800 */
[----:B------:R-:W-:Y:S01]  /*15d90*/  VIADD R6, R0, 0x14 ;  /* 0x0000001400067836 */ /* 0x000fe20000000000 */
[----:B------:R2:W-:Y:S01]  /*15da0*/  @P3 STG.E.U16 desc[UR20][R138.64], R9 ;  /* 0x000000098a003986 */ /* 0x0005e2000c101514 */
[----:B---3--:R-:W-:Y:S01]  /*15db0*/  ISETP.LT.AND P3, PT, R7, UR7, !P0 ;  /* 0x0000000707007c0c */ /* 0x008fe2000c761270 */
[----:B------:R-:W3:Y:S01]  /*15dc0*/  LDCU UR7, c[0x0][0x39c] ;  /* 0x00007380ff0777ac */ /* 0x000ee20008000800 */
[----:B------:R-:W-:Y:S01]  /*15dd0*/  PRMT R7, R18, 0x7632, R7 ;  /* 0x0000763212077816 */ /* 0x000fe20000000007 */
[----:B------:R-:W-:Y:S01]  /*15de0*/  @P1 STG.E.U16 desc[UR20][R136.64], R18 ;  /* 0x0000001288001986 */ /* 0x000fe2000c101514 */
[----:B------:R-:W-:Y:S01]  /*15df0*/  ISETP.LT.AND P1, PT, R6, UR8, !P0 ;  /* 0x0000000806007c0c */ /* 0x000fe2000c721270 */
[C---:B------:R-:W-:Y:S01]  /*15e00*/  VIADD R6, R0.reuse, 0x15 ;  /* 0x0000001500067836 */ /* 0x040fe20000000000 */
[----:B------:R-:W5:Y:S01]  /*15e10*/  LDCU UR8, c[0x0][0x39c] ;  /* 0x00007380ff0877ac */ /* 0x000f620008000800 */
[----:B0-----:R-:W-:Y:S01]  /*15e20*/  VIADD R8, R0, 0x16 ;  /* 0x0000001600087836 */ /* 0x001fe20000000000 */
[----:B------:R0:W-:Y:S02]  /*15e30*/  @P4 STG.E.U16 desc[UR20][R134.64], R7 ;  /* 0x0000000786004986 */ /* 0x0001e4000c101514 */
[----:B------:R-:W-:-:S02]  /*15e40*/  ISETP.LT.AND P4, PT, R6, UR9, !P0 ;  /* 0x0000000906007c0c */ /* 0x000fc4000c781270 */
[----:B--2---:R-:W-:Y:S01]  /*15e50*/  PRMT R9, R20, 0x7632, R9 ;  /* 0x0000763214097816 */ /* 0x004fe20000000009 */
[----:B------:R-:W-:Y:S01]  /*15e60*/  @P5 STG.E.U16 desc[UR20][R132.64], R20 ;  /* 0x0000001484005986 */ /* 0x000fe2000c101514 */
[----:B------:R-:W-:-:S03]  /*15e70*/  LEA R6, P5, R167, R2, 0x1 ;  /* 0x00000002a7067211 */ /* 0x000fc600078a08ff */
[----:B------:R2:W-:Y:S01]  /*15e80*/  @P6 STG.E.U16 desc[UR20][R4.64], R9 ;  /* 0x0000000904006986 */ /* 0x0005e2000c101514 */
[----:B-1----:R-:W-:Y:S01]  /*15e90*/  ISETP.LT.AND P6, PT, R8, UR4, !P0 ;  /* 0x0000000408007c0c */ /* 0x002fe2000c7c1270 */
[----:B------:R-:W1:Y:S01]  /*15ea0*/  LDCU UR4, c[0x0][0x39c] ;  /* 0x00007380ff0477ac */ /* 0x000e620008000800 */
[----:B0-----:R-:W-:Y:S02]  /*15eb0*/  LEA.HI.X.SX32 R7, R167, R3, 0x1, P5 ;  /* 0x00000003a7077211 */ /* 0x001fe400028f0eff */
[----:B------:R-:W-:-:S03]  /*15ec0*/  LEA R8, P5, R10, R2, 0x1 ;  /* 0x000000020a087211 */ /* 0x000fc600078a08ff */
[----:B------:R0:W-:Y:S01]  /*15ed0*/  @P2 STG.E.U16 desc[UR20][R6.64], R22 ;  /* 0x0000001606002986 */ /* 0x0001e2000c101514 */
[----:B--2---:R-:W-:Y:S01]  /*15ee0*/  VIADD R4, R0, 0x17 ;  /* 0x0000001700047836 */ /* 0x004fe20000000000 */
[C---:B------:R-:W-:Y:S01]  /*15ef0*/  LEA.HI.X.SX32 R9, R10.reuse, R3, 0x1, P5 ;  /* 0x000000030a097211 */ /* 0x040fe200028f0eff */
[----:B------:R-:W-:Y:S01]  /*15f00*/  VIADD R10, R10, UR6 ;  /* 0x000000060a0a7c36 */ /* 0x000fe20008000000 */
[----:B------:R-:W-:Y:S02]  /*15f10*/  PRMT R5, R22, 0x7632, R5 ;  /* 0x0000763216057816 */ /* 0x000fe40000000005 */
[----:B---3--:R-:W-:Y:S01]  /*15f20*/  ISETP.LT.AND P2, PT, R4, UR7, !P0 ;  /* 0x0000000704007c0c */ /* 0x008fe2000c741270 */
[----:B------:R-:W2:Y:S01]  /*15f30*/  LDCU UR7, c[0x0][0x39c] ;  /* 0x00007380ff0777ac */ /* 0x000ea20008000800 */
[C---:B------:R-:W-:Y:S01]  /*15f40*/  VIADD R11, R10.reuse, UR6 ;  /* 0x000000060a0b7c36 */ /* 0x040fe20008000000 */
[----:B------:R3:W-:Y:S01]  /*15f50*/  @P3 STG.E.U16 desc[UR20][R8.64], R5 ;  /* 0x0000000508003986 */ /* 0x0007e2000c101514 */
[----:B------:R-:W-:Y:S01]  /*15f60*/  LEA R4, P3, R10, R2, 0x1 ;  /* 0x000000020a047211 */ /* 0x000fe200078608ff */
[----:B0-----:R-:W-:-:S02]  /*15f70*/  VIADD R6, R0, 0x18 ;  /* 0x0000001800067836 */ /* 0x001fc40000000000 */
[----:B------:R-:W-:Y:S01]  /*15f80*/  VIADD R7, R0, 0x19 ;  /* 0x0000001900077836 */ /* 0x000fe20000000000 */
[-C--:B---3--:R-:W-:Y:S01]  /*15f90*/  LEA.HI.X.SX32 R5, R10, R3.reuse, 0x1, P3 ;  /* 0x000000030a057211 */ /* 0x088fe200018f0eff */
[----:B------:R-:W-:Y:S01]  /*15fa0*/  VIADD R8, R0, 0x1a ;  /* 0x0000001a00087836 */ /* 0x000fe20000000000 */
[----:B-1----:R-:W-:Y:S01]  /*15fb0*/  ISETP.LT.AND P3, PT, R6, UR4, !P0 ;  /* 0x0000000406007c0c */ /* 0x002fe2000c761270 */
[----:B------:R-:W0:Y:S01]  /*15fc0*/  LDCU UR4, c[0x0][0x39c] ;  /* 0x00007380ff0477ac */ /* 0x000e220008000800 */
[----:B------:R-:W-:Y:S01]  /*15fd0*/  LEA R6, P5, R11, R2, 0x1 ;  /* 0x000000020b067211 */ /* 0x000fe200078a08ff */
[----:B------:R1:W-:Y:S01]  /*15fe0*/  @P1 STG.E.U16 desc[UR20][R4.64], R24 ;  /* 0x0000001804001986 */ /* 0x0003e2000c101514 */
[----:B-----5:R-:W-:Y:S01]  /*15ff0*/  ISETP.LT.AND P1, PT, R7, UR8, !P0 ;  /* 0x0000000807007c0c */ /* 0x020fe2000c721270 */
[----:B------:R-:W3:Y:S01]  /*16000*/  LDCU UR8, c[0x0][0x39c] ;  /* 0x00007380ff0877ac */ /* 0x000ee20008000800 */
[C---:B------:R-:W-:Y:S01]  /*16010*/  LEA.HI.X.SX32 R7, R11.reuse, R3, 0x1, P5 ;  /* 0x000000030b077211 */ /* 0x040fe200028f0eff */
[----:B------:R-:W-:Y:S01]  /*16020*/  VIADD R11, R11, UR6 ;  /* 0x000000060b0b7c36 */ /* 0x000fe20008000000 */
[----:B--2---:R-:W-:Y:S01]  /*16030*/  ISETP.LT.AND P5, PT, R8, UR7, !P0 ;  /* 0x0000000708007c0c */ /* 0x004fe2000c7a1270 */
[----:B------:R-:W2:Y:S02]  /*16040*/  LDCU UR7, c[0x0][0x39c] ;  /* 0x00007380ff0777ac */ /* 0x000ea40008000800 */
[----:B------:R-:W-:Y:S01]  /*16050*/  VIADD R10, R11, UR6 ;  /* 0x000000060b0a7c36 */ /* 0x000fe20008000000 */
[----:B-1----:R-:W-:-:S05]  /*16060*/  PRMT R5, R24, 0x7632, R5 ;  /* 0x0000763218057816 */ /* 0x002fca0000000005 */
[----:B------:R1:W-:Y:S01]  /*16070*/  @P4 STG.E.U16 desc[UR20][R6.64], R5 ;  /* 0x0000000506004986 */ /* 0x0003e2000c101514 */
[----:B------:R-:W-:-:S04]  /*16080*/  LEA R8, P4, R11, R2, 0x1 ;  /* 0x000000020b087211 */ /* 0x000fc800078808ff */
[----:B------:R-:W-:Y:S01]  /*16090*/  LEA.HI.X.SX32 R9, R11, R3, 0x1, P4 ;  /* 0x000000030b097211 */ /* 0x000fe200020f0eff */
[----:B------:R-:W-:Y:S01]  /*160a0*/  VIADD R11, R0, 0x1b ;  /* 0x0000001b000b7836 */ /* 0x000fe20000000000 */
[----:B------:R-:W-:-:S03]  /*160b0*/  LEA R4, P4, R10, R2, 0x1 ;  /* 0x000000020a047211 */ /* 0x000fc600078808ff */
[----:B------:R5:W-:Y:S01]  /*160c0*/  @P6 STG.E.U16 desc[UR20][R8.64], R26 ;  /* 0x0000001a08006986 */ /* 0x000be2000c101514 */
[----:B-1----:R-:W-:Y:S02]  /*160d0*/  PRMT R7, R26, 0x7632, R7 ;  /* 0x000076321a077816 */ /* 0x002fe40000000007 */
[C---:B------:R-:W-:Y:S01]  /*160e0*/  LEA.HI.X.SX32 R5, R10.reuse, R3, 0x1, P4 ;  /* 0x000000030a057211 */ /* 0x040fe200020f0eff */
[----:B------:R-:W-:Y:S01]  /*160f0*/  VIADD R10, R10, UR6 ;  /* 0x000000060a0a7c36 */ /* 0x000fe20008000000 */
[----:B0-----:R-:W-:Y:S01]  /*16100*/  ISETP.LT.AND P4, PT, R11, UR4, !P0 ;  /* 0x000000040b007c0c */ /* 0x001fe2000c781270 */
[----:B------:R-:W0:Y:S02]  /*16110*/  LDCU UR4, c[0x0][0x39c] ;  /* 0x00007380ff0477ac */ /* 0x000e240008000800 */
[----:B------:R1:W-:Y:S01]  /*16120*/  @P2 STG.E.U16 desc[UR20][R4.64], R7 ;  /* 0x0000000704002986 */ /* 0x0003e2000c101514 */
[C---:B------:R-:W-:Y:S01]  /*16130*/  LEA R6, P2, R10.reuse, R2, 0x1 ;  /* 0x000000020a067211 */ /* 0x040fe200078408ff */
[----:B------:R-:W-:-:S02]  /*16140*/  VIADD R11, R10, UR6 ;  /* 0x000000060a0b7c36 */ /* 0x000fc40008000000 */
[----:B-----5:R-:W-:-:S03]  /*16150*/  VIADD R9, R0, 0x1d ;  /* 0x0000001d00097836 */ /* 0x020fc60000000000 */
[----:B------:R-:W-:Y:S02]  /*16160*/  LEA R8, P6, R11, R2, 0x1 ;  /* 0x000000020b087211 */ /* 0x000fe400078c08ff */
[-C--:B-1----:R-:W-:Y:S01]  /*16170*/  LEA.HI.X.SX32 R7, R10, R3.reuse, 0x1, P2 ;  /* 0x000000030a077211 */ /* 0x082fe200010f0eff */
[----:B------:R-:W-:Y:S01]  /*16180*/  VIADD R5, R0, 0x1e ;  /* 0x0000001e00057836 */ /* 0x000fe20000000000 */
[----:B--2---:R-:W-:Y:S01]  /*16190*/  ISETP.LT.AND P2, PT, R12, UR7, !P0 ;  /* 0x000000070c007c0c */ /* 0x004fe2000c741270 */
[----:B------:R-:W1:Y:S01]  /*161a0*/  LDCU UR7, c[0x0][0x39c] ;  /* 0x00007380ff0777ac */ /* 0x000e620008000800 */
[----:B------:R-:W-:Y:S01]  /*161b0*/  VIADD R12, R0, 0x20 ;  /* 0x00000020000c7836 */ /* 0x000fe20000000000 */
[----:B------:R2:W-:Y:S01]  /*161c0*/  @P3 STG.E.U16 desc[UR20][R6.64], R28 ;  /* 0x0000001c06003986 */ /* 0x0005e2000c101514 */
[----:B---3--:R-:W-:Y:S01]  /*161d0*/  ISETP.LT.AND P3, PT, R9, UR8, !P0 ;  /* 0x0000000809007c0c */ /* 0x008fe2000c761270 */
[----:B------:R-:W3:Y:S01]  /*161e0*/  LDCU UR8, c[0x0][0x39c] ;  /* 0x00007380ff0877ac */ /* 0x000ee20008000800 */
[C---:B------:R-:W-:Y:S01]  /*161f0*/  LEA.HI.X.SX32 R9, R11.reuse, R3, 0x1, P6 ;  /* 0x000000030b097211 */ /* 0x040fe200030f0eff */
[----:B------:R-:W-:-:S04]  /*16200*/  VIADD R11, R11, UR6 ;  /* 0x000000060b0b7c36 */ /* 0x000fc80008000000 */
[C---:B------:R-:W-:Y:S01]  /*16210*/  VIADD R10, R11.reuse, UR6 ;  /* 0x000000060b0a7c36 */ /* 0x040fe20008000000 */
[----:B------:R-:W-:Y:S02]  /*16220*/  LEA R4, P6, R11, R2, 0x1 ;  /* 0x000000020b047211 */ /* 0x000fe400078c08ff */
[----:B--2---:R-:W-:-:S05]  /*16230*/  PRMT R7, R28, 0x7632, R7 ;  /* 0x000076321c077816 */ /* 0x004fca0000000007 */
[----:B------:R2:W-:Y:S01]  /*16240*/  @P1 STG.E.U16 desc[UR20][R8.64], R7 ;  /* 0x0000000708001986 */ /* 0x0005e2000c101514 */
[----:B0-----:R-:W-:Y:S01]  /*16250*/  ISETP.LT.AND P1, PT, R5, UR4, !P0 ;  /* 0x0000000405007c0c */ /* 0x001fe2000c721270 */
[----:B------:R-:W0:Y:S01]  /*16260*/  LDCU UR4, c[0x0][0x39c] ;  /* 0x00007380ff0477ac */ /* 0x000e220008000800 */
[----:B------:R-:W-:Y:S01]  /*16270*/  LEA.HI.X.SX32 R5, R11, R3, 0x1, P6 ;  /* 0x000000030b057211 */ /* 0x000fe200030f0eff */
[----:B------:R-:W-:Y:S01]  /*16280*/  VIADD R11, R0, 0x1f ;  /* 0x0000001f000b7836 */ /* 0x000fe20000000000 */
[----:B------:R-:W-:-:S03]  /*16290*/  LEA R6, P6, R10, R2, 0x1 ;  /* 0x000000020a067211 */ /* 0x000fc600078c08ff */
[----:B------:R5:W-:Y:S01]  /*162a0*/  @P5 STG.E.U16 desc[UR20][R4.64], R30 ;  /* 0x0000001e04005986 */ /* 0x000be2000c101514 */
[----:B-1----:R-:W-:Y:S01]  /*162b0*/  ISETP.LT.AND P5, PT, R11, UR7, !P0 ;  /* 0x000000070b007c0c */ /* 0x002fe2000c7a1270 */
[----:B------:R-:W1:Y:S01]  /*162c0*/  LDCU UR7, c[0x0][0x39c] ;  /* 0x00007380ff0777ac */ /* 0x000e620008000800 */
[C---:B--2---:R-:W-:Y:S01]  /*162d0*/  LEA.HI.X.SX32 R7, R10.reuse, R3, 0x1, P6 ;  /* 0x000000030a077211 */ /* 0x044fe200030f0eff */
[----:B------:R-:W-:-:S04]  /*162e0*/  VIADD R10, R10, UR6 ;  /* 0x000000060a0a7c36 */ /* 0x000fc80008000000 */
[----:B------:R-:W-:Y:S01]  /*162f0*/  VIADD R11, R10, UR6 ;  /* 0x000000060a0b7c36 */ /* 0x000fe20008000000 */
[----:B-----5:R-:W-:Y:S02]  /*16300*/  PRMT R5, R30, 0x7632, R5 ;  /* 0x000076321e057816 */ /* 0x020fe40000000005 */
[----:B0-----:R-:W-:Y:S01]  /*16310*/  ISETP.LT.AND P6, PT, R12, UR4, !P0 ;  /* 0x000000040c007c0c */ /* 0x001fe2000c7c1270 */
[----:B------:R-:W0:Y:S01]  /*16320*/  LDCU UR4, c[0x0][0x39c] ;  /* 0x00007380ff0477ac */ /* 0x000e220008000800 */
[----:B------:R-:W-:Y:S01]  /*16330*/  VIADD R12, R0, 0x26 ;  /* 0x00000026000c7836 */ /* 0x000fe20000000000 */
[----:B------:R2:W-:Y:S01]  /*16340*/  @P4 STG.E.U16 desc[UR20][R6.64], R5 ;  /* 0x0000000506004986 */ /* 0x0005e2000c101514 */
[----:B------:R-:W-:-:S04]  /*16350*/  LEA R8, P4, R10, R2, 0x1 ;  /* 0x000000020a087211 */ /* 0x000fc800078808ff */
[----:B------:R-:W-:Y:S02]  /*16360*/  LEA.HI.X.SX32 R9, R10, R3, 0x1, P4 ;  /* 0x000000030a097211 */ /* 0x000fe400020f0eff */
[----:B------:R-:W-:-:S03]  /*16370*/  LEA R4, P4, R11, R2, 0x1 ;  /* 0x000000020b047211 */ /* 0x000fc600078808ff */
[----:B------:R5:W-:Y:S01]  /*16380*/  @P2 STG.E.U16 desc[UR20][R8.64], R32 ;  /* 0x0000002008002986 */ /* 0x000be2000c101514 */
[----:B--2---:R-:W-:Y:S01]  /*16390*/  VIADD R6, R0, 0x21 ;  /* 0x0000002100067836 */ /* 0x004fe20000000000 */
[C---:B------:R-:W-:Y:S01]  /*163a0*/  LEA.HI.X.SX32 R5, R11.reuse, R3, 0x1, P4 ;  /* 0x000000030b057211 */ /* 0x040fe200020f0eff */
[----:B------:R-:W-:Y:S01]  /*163b0*/  VIADD R11, R11, UR6 ;  /* 0x000000060b0b7c36 */ /* 0x000fe20008000000 */
[----:B------:R-:W-:Y:S02]  /*163c0*/  PRMT R7, R32, 0x7632, R7 ;  /* 0x0000763220077816 */ /* 0x000fe40000000007 */
[----:B-1----:R-:W-:Y:S01]  /*163d0*/  ISETP.LT.AND P2, PT, R6, UR7, !P0 ;  /* 0x0000000706007c0c */ /* 0x002fe2000c741270 */
[----:B------:R-:W1:Y:S01]  /*163e0*/  LDCU UR7, c[0x0][0x39c] ;  /* 0x00007380ff0777ac */ /* 0x000e620008000800 */
[C---:B------:R-:W-:Y:S01]  /*163f0*/  VIADD R10, R11.reuse, UR6 ;  /* 0x000000060b0a7c36 */ /* 0x040fe20008000000 */
[----:B------:R2:W-:Y:S01]  /*16400*/  @P3 STG.E.U16 desc[UR20][R4.64], R7 ;  /* 0x0000000704003986 */ /* 0x0005e2000c101514 */
[----:B------:R-:W-:Y:S01]  /*16410*/  LEA R6, P3, R11, R2, 0x1 ;  /* 0x000000020b067211 */ /* 0x000fe200078608ff */
[----:B-----5:R-:W-:-:S02]  /*16420*/  VIADD R8, R0, 0x22 ;  /* 0x0000002200087836 */ /* 0x020fc40000000000 */
[C---:B------:R-:W-:Y:S01]  /*16430*/  VIADD R9, R0.reuse, 0x23 ;  /* 0x0000002300097836 */ /* 0x040fe20000000000 */
[-C--:B--2---:R-:W-:Y:S01]  /*16440*/  LEA.HI.X.SX32 R7, R11, R3.reuse, 0x1, P3 ;  /* 0x000000030b077211 */ /* 0x084fe200018f0eff */
[----:B------:R-:W-:Y:S01]  /*16450*/  VIADD R4, R0, 0x24 ;  /* 0x0000002400047836 */ /* 0x000fe20000000000 */
[----:B0-----:R-:W-:Y:S01]  /*16460*/  ISETP.LT.AND P3, PT, R8, UR4, !P0 ;  /* 0x0000000408007c0c */ /* 0x001fe2000c761270 */
[----:B------:R-:W0:Y:S01]  /*16470*/  LDCU UR4, c[0x0][0x39c] ;  /* 0x00007380ff0477ac */ /* 0x000e220008000800 */
[C---:B------:R-:W-:Y:S01]  /*16480*/  LEA R8, P4, R10.reuse, R2, 0x1 ;  /* 0x000000020a087211 */ /* 0x040fe200078808ff */
[----:B------:R-:W-:Y:S01]  /*16490*/  @P1 STG.E.U16 desc[UR20][R6.64], R34 ;  /* 0x0000002206001986 */ /* 0x000fe2000c101514 */
[----:B---3--:R-:W-:Y:S01]  /*164a0*/  ISETP.LT.AND P1, PT, R9, UR8, !P0 ;  /* 0x0000000809007c0c */ /* 0x008fe2000c721270 */
[----:B------:R-:W2:Y:S01]  /*164b0*/  LDCU UR8, c[0x0][0x39c] ;  /* 0x00007380ff0877ac */ /* 0x000ea20008000800 */
[C---:B------:R-:W-:Y:S01]  /*164c0*/  LEA.HI.X.SX32 R9, R10.reuse, R3, 0x1, P4 ;  /* 0x000000030a097211 */ /* 0x040fe200020f0eff */
[----:B------:R-:W-:Y:S01]  /*164d0*/  VIADD R10, R10, UR6 ;  /* 0x000000060a0a7c36 */ /* 0x000fe20008000000 */
[----:B------:R-:W-:-:S02]  /*164e0*/  PRMT R5, R34, 0x7632, R5 ;  /* 0x0000763222057816 */ /* 0x000fc40000000005 */
[----:B-1----:R-:W-:Y:S01]  /*164f0*/  ISETP.LT.AND P4, PT, R4, UR7, !P0 ;  /* 0x0000000704007c0c */ /* 0x002fe2000c781270 */
[C---:B------:R-:W-:Y:S01]  /*16500*/  VIADD R11, R10.reuse, UR6 ;  /* 0x000000060a0b7c36 */ /* 0x040fe20008000000 */
[----:B------:R-:W1:Y:S01]  /*16510*/  LDCU UR7, c[0x0][0x39c] ;  /* 0x00007380ff0777ac */ /* 0x000e620008000800 */
[----:B------:R3:W-:Y:S01]  /*16520*/  @P5 STG.E.U16 desc[UR20][R8.64], R5 ;  /* 0x0000000508005986 */ /* 0x0007e2000c101514 */
[----:B------:R-:W-:-:S04]  /*16530*/  LEA R4, P5, R10, R2, 0x1 ;  /* 0x000000020a047211 */ /* 0x000fc800078a08ff */
[-C--:B---3--:R-:W-:Y:S01]  /*16540*/  LEA.HI.X.SX32 R5, R10, R3.reuse, 0x1, P5 ;  /* 0x000000030a057211 */ /* 0x088fe200028f0eff */
[----:B------:R-:W-:Y:S01]  /*16550*/  VIADD R10, R0, 0x25 ;  /* 0x00000025000a7836 */ /* 0x000fe20000000000 */
[CC--:B------:R-:W-:Y:S02]  /*16560*/  LEA R6, P5, R11.reuse, R2.reuse, 0x1 ;  /* 0x000000020b067211 */ /* 0x0c0fe400078a08ff */
[----:B------:R-:W-:Y:S01]  /*16570*/  PRMT R9, R36, 0x7632, R9 ;  /* 0x0000763224097816 */ /* 0x000fe20000000009 */
[----:B------:R3:W-:Y:S01]  /*16580*/  @P6 STG.E.U16 desc[UR20][R4.64], R36 ;  /* 0x0000002404006986 */ /* 0x0007e2000c101514 */
[C---:B------:R-:W-:Y:S01]  /*16590*/  LEA.HI.X.SX32 R7, R11.reuse, R3, 0x1, P5 ;  /* 0x000000030b077211 */ /* 0x040fe200028f0eff */
[----:B------:R-:W-:Y:S01]  /*165a0*/  VIADD R11, R11, UR6 ;  /* 0x000000060b0b7c36 */ /* 0x000fe20008000000 */
[----:B0-----:R-:W-:Y:S01]  /*165b0*/  ISETP.LT.AND P5, PT, R10, UR4, !P0 ;  /* 0x000000040a007c0c */ /* 0x001fe2000c7a1270 */
[----:B------:R-:W0:Y:S02]  /*165c0*/  LDCU UR4, c[0x0][0x39c] ;  /* 0x00007380ff0477ac */ /* 0x000e240008000800 */
[----:B------:R5:W-:Y:S01]  /*165d0*/  @P2 STG.E.U16 desc[UR20][R6.64], R9 ;  /* 0x0000000906002986 */ /* 0x000be2000c101514 */
[C---:B------:R-:W-:Y:S01]  /*165e0*/  LEA R8, P2, R11.reuse, R2, 0x1 ;  /* 0x000000020b087211 */ /* 0x040fe200078408ff */
[----:B------:R-:W-:-:S02]  /*165f0*/  VIADD R10, R11, UR6 ;  /* 0x000000060b0a7c36 */ /* 0x000fc40008000000 */
[----:B---3--:R-:W-:-:S03]  /*16600*/  VIADD R5, R0, 0x27 ;  /* 0x0000002700057836 */ /* 0x008fc60000000000 */
[----:B------:R-:W-:Y:S02]  /*16610*/  LEA R4, P6, R10, R2, 0x1 ;  /* 0x000000020a047211 */ /* 0x000fe400078c08ff */
[-C--:B-----5:R-:W-:Y:S01]  /*16620*/  LEA.HI.X.SX32 R9, R11, R3.reuse, 0x1, P2 ;  /* 0x000000030b097211 */ /* 0x0a0fe200010f0eff */
[----:B------:R-:W-:Y:S01]  /*16630*/  VIADD R7, R0, 0x28 ;  /* 0x0000002800077836 */ /* 0x000fe20000000000 */
[----:B-1----:R-:W-:Y:S01]  /*16640*/  ISETP.LT.AND P2, PT, R12, UR7, !P0 ;  /* 0x000000070c007c0c */ /* 0x002fe2000c741270 */
[----:B------:R-:W1:Y:S01]  /*16650*/  LDCU UR7, c[0x0][0x39c] ;  /* 0x00007380ff0777ac */ /* 0x000e620008000800 */
[----:B------:R-:W-:Y:S01]  /*16660*/  VIADD R12, R0, 0x2a ;  /* 0x0000002a000c7836 */ /* 0x000fe20000000000 */
[----:B------:R3:W-:Y:S01]  /*16670*/  @P3 STG.E.U16 desc[UR20][R8.64], R38 ;  /* 0x0000002608003986 */ /* 0x0007e2000c101514 */
[----:B--2---:R-:W-:Y:S01]  /*16680*/  ISETP.LT.AND P3, PT, R5, UR8, !P0 ;  /* 0x0000000805007c0c */ /* 0x004fe2000c761270 */
[----:B------:R-:W2:Y:S01]  /*16690*/  LDCU UR8, c[0x0][0x39c] ;  /* 0x00007380ff0877ac */ /* 0x000ea20008000800 */
[C---:B------:R-:W-:Y:S01]  /*166a0*/  LEA.HI.X.SX32 R5, R10.reuse, R3, 0x1, P6 ;  /* 0x000000030a057211 */ /* 0x040fe200030f0eff */
[----:B------:R-:W-:-:S04]  /*166b0*/  VIADD R10, R10, UR6 ;  /* 0x000000060a0a7c36 */ /* 0x000fc80008000000 */
[C---:B------:R-:W-:Y:S01]  /*166c0*/  VIADD R11, R10.reuse, UR6 ;  /* 0x000000060a0b7c36 */ /* 0x040fe20008000000 */
[----:B------:R-:W-:Y:S02]  /*166d0*/  LEA R6, P6, R10, R2, 0x1 ;  /* 0x000000020a067211 */ /* 0x000fe400078c08ff */
[----:B---3--:R-:W-:-:S05]  /*166e0*/  PRMT R9, R38, 0x7632, R9 ;  /* 0x0000763226097816 */ /* 0x008fca0000000009 */
[----:B------:R3:W-:Y:S01]  /*166f0*/  @P1 STG.E.U16 desc[UR20][R4.64], R9 ;  /* 0x0000000904001986 */ /* 0x0007e2000c101514 */
[----:B0-----:R-:W-:Y:S01]  /*16700*/  ISETP.LT.AND P1, PT, R7, UR4, !P0 ;  /* 0x0000000407007c0c */ /* 0x001fe2000c721270 */
[----:B------:R-:W0:Y:S01]  /*16710*/  LDCU UR4, c[0x0][0x39c] ;  /* 0x00007380ff0477ac */ /* 0x000e220008000800 */
[----:B------:R-:W-:Y:S01]  /*16720*/  LEA.HI.X.SX32 R7, R10, R3, 0x1, P6 ;  /* 0x000000030a077211 */ /* 0x000fe200030f0eff */
[----:B------:R-:W-:Y:S01]  /*16730*/  VIADD R10, R0, 0x29 ;  /* 0x00000029000a7836 */ /* 0x000fe20000000000 */
[----:B------:R-:W-:-:S03]  /*16740*/  LEA R8, P6, R11, R2, 0x1 ;  /* 0x000000020b087211 */ /* 0x000fc600078c08ff */
[----:B------:R-:W-:Y:S01]  /*16750*/  @P4 STG.E.U16 desc[UR20][R6.64], R40 ;  /* 0x0000002806004986 */ /* 0x000fe2000c101514 */
[----:B-1----:R-:W-:Y:S01]  /*16760*/  ISETP.LT.AND P4, PT, R10, UR7, !P0 ;  /* 0x000000070a007c0c */ /* 0x002fe2000c781270 */
[----:B------:R-:W1:Y:S01]  /*16770*/  LDCU UR7, c[0x0][0x39c] ;  /* 0x00007380ff0777ac */ /* 0x000e620008000800 */
[C---:B---3--:R-:W-:Y:S01]  /*16780*/  LEA.HI.X.SX32 R9, R11.reuse, R3, 0x1, P6 ;  /* 0x000000030b097211 */ /* 0x048fe200030f0eff */
[----:B------:R-:W-:Y:S01]  /*16790*/  VIADD R11, R11, UR6 ;  /* 0x000000060b0b7c36 */ /* 0x000fe20008000000 */
[----:B------:R-:W-:-:S03]  /*167a0*/  PRMT R5, R40, 0x7632, R5 ;  /* 0x0000763228057816 */ /* 0x000fc60000000005 */
[C---:B------:R-:W-:Y:S02]  /*167b0*/  VIADD R10, R11.reuse, UR6 ;  /* 0x000000060b0a7c36 */ /* 0x040fe40008000000 */
[----:B------:R3:W-:Y:S01]  /*167c0*/  @P5 STG.E.U16 desc[UR20][R8.64], R5 ;  /* 0x0000000508005986 */ /* 0x0007e2000c101514 */
[CC--:B------:R-:W-:Y:S02]  /*167d0*/  LEA R4, P5, R11.reuse, R2.reuse, 0x1 ;  /* 0x000000020b047211 */ /* 0x0c0fe400078a08ff */
[----:B0-----:R-:W-:Y:S01]  /*167e0*/  ISETP.LT.AND P6, PT, R12, UR4, !P0 ;  /* 0x000000040c007c0c */ /* 0x001fe2000c7c1270 */
[----:B------:R-:W0:Y:S01]  /*167f0*/  LDCU UR4, c[0x0][0x39c] ;  /* 0x00007380ff0477ac */ /* 0x000e220008000800 */
[C---:B------:R-:W-:Y:S01]  /*16800*/  VIADD R12, R0.reuse, 0x30 ;  /* 0x00000030000c7836 */ /* 0x040fe20000000000 */
[----:B---3--:R-:W-:Y:S01]  /*16810*/  LEA.HI.X.SX32 R5, R11, R3, 0x1, P5 ;  /* 0x000000030b057211 */ /* 0x008fe200028f0eff */
[----:B------:R-:W-:Y:S01]  /*16820*/  VIADD R8, R0, 0x2b ;  /* 0x0000002b00087836 */ /* 0x000fe20000000000 */
[----:B------:R-:W-:-:S02]  /*16830*/  LEA R6, P5, R10, R2, 0x1 ;  /* 0x000000020a067211 */ /* 0x000fc400078a08ff */
[----:B------:R-:W-:Y:S01]  /*16840*/  PRMT R9, R42, 0x7632, R9 ;  /* 0x000076322a097816 */ /* 0x000fe20000000009 */
[----:B------:R3:W-:Y:S01]  /*16850*/  @P2 STG.E.U16 desc[UR20][R4.64], R42 ;  /* 0x0000002a04002986 */ /* 0x0007e2000c101514 */
[C---:B------:R-:W-:Y:S01]  /*16860*/  LEA.HI.X.SX32 R7, R10.reuse, R3, 0x1, P5 ;  /* 0x000000030a077211 */ /* 0x040fe200028f0eff */
[----:B------:R-:W-:Y:S01]  /*16870*/  VIADD R10, R10, UR6 ;  /* 0x000000060a0a7c36 */ /* 0x000fe20008000000 */
[----:B-1----:R-:W-:Y:S01]  /*16880*/  ISETP.LT.AND P2, PT, R8, UR7, !P0 ;  /* 0x0000000708007c0c */ /* 0x002fe2000c741270 */
[----:B------:R-:W1:Y:S02]  /*16890*/  LDCU UR7, c[0x0][0x39c] ;  /* 0x00007380ff0777ac */ /* 0x000e640008000800 */
[----:B------:R5:W-:Y:S01]  /*168a0*/  @P3 STG.E.U16 desc[UR20][R6.64], R9 ;  /* 0x0000000906003986 */ /* 0x000be2000c101514 */
[C---:B------:R-:W-:Y:S01]  /*168b0*/  LEA R8, P3, R10.reuse, R2, 0x1 ;  /* 0x000000020a087211 */ /* 0x040fe200078608ff */
[----:B------:R-:W-:Y:S02]  /*168c0*/  VIADD R11, R10, UR6 ;  /* 0x000000060a0b7c36 */ /* 0x000fe40008000000 */
[----:B---3--:R-:W-:-:S02]  /*168d0*/  VIADD R4, R0, 0x2c ;  /* 0x0000002c00047836 */ /* 0x008fc40000000000 */
[----:B------:R-:W-:Y:S01]  /*168e0*/  VIADD R5, R0, 0x2d ;  /* 0x0000002d00057836 */ /* 0x000fe20000000000 */
[-C--:B-----5:R-:W-:Y:S01]  /*168f0*/  LEA.HI.X.SX32 R9, R10, R3.reuse, 0x1, P3 ;  /* 0x000000030a097211 */ /* 0x0a0fe200018f0eff */
[----:B------:R-:W-:Y:S01]  /*16900*/  VIADD R6, R0, 0x2e ;  /* 0x0000002e00067836 */ /* 0x000fe20000000000 */
[----:B0-----:R-:W-:Y:S01]  /*16910*/  ISETP.LT.AND P3, PT, R4, UR4, !P0 ;  /* 0x0000000404007c0c */ /* 0x001fe2000c761270 */
[----:B------:R-:W0:Y:S01]  /*16920*/  LDCU UR4, c[0x0][0x39c] ;  /* 0x00007380ff0477ac */ /* 0x000e220008000800 */
[----:B------:R-:W-:Y:S01]  /*16930*/  LEA R4, P5, R11, R2, 0x1 ;  /* 0x000000020b047211 */ /* 0x000fe200078a08ff */
[----:B------:R-:W-:Y:S01]  /*16940*/  @P1 STG.E.U16 desc[UR20][R8.64], R44 ;  /* 0x0000002c08001986 */ /* 0x000fe2000c101514 */
[----:B--2---:R-:W-:Y:S01]  /*16950*/  ISETP.LT.AND P1, PT, R5, UR8, !P0 ;  /* 0x0000000805007c0c */ /* 0x004fe2000c721270 */
        /* <DEDUP_REMOVED lines=11> */
[-C--:B------:R-:W-:Y:S02]  /*16a10*/  LEA R8, P4, R10, R2.reuse, 0x1 ;  /* 0x000000020a087211 */ /* 0x080fe400078808ff */
        /* <DEDUP_REMOVED lines=38> */
[-C--:B------:R-:W-:Y:S02]  /*16c80*/  LEA R6, P4, R10, R2.reuse, 0x1 ;  /* 0x000000020a067211 */ /* 0x080fe400078808ff */
[----:B0-----:R-:W-:Y:S01]  /*16c90*/  ISETP.LT.AND P6, PT, R12, UR4, !P0 ;  /* 0x000000040c007c0c */ /* 0x001fe2000c7c1270 */
[----:B------:R-:W0:Y:S01]  /*16ca0*/  LDCU UR4, c[0x0][0x39c] ;  /* 0x00007380ff0477ac */ /* 0x000e220008000800 */
[----:B------:R-:W-:Y:S01]  /*16cb0*/  VIADD R12, R0, 0x3a ;  /* 0x0000003a000c7836 */ /* 0x000fe20000000000 */
        /* <DEDUP_REMOVED lines=13> */
[C---:B------:R-:W-:Y:S01]  /*16d90*/  VIADD R7, R0.reuse, 0x37 ;  /* 0x0000003700077836 */ /* 0x040fe20000000000 */
[-C--:B-----5:R-:W-:Y:S01]  /*16da0*/  LEA.HI.X.SX32 R5, R11, R3.reuse, 0x1, P3 ;  /* 0x000000030b057211 */ /* 0x0a0fe200018f0eff */
[----:B------:R-:W-:Y:S01]  /*16db0*/  VIADD R8, R0, 0x38 ;  /* 0x0000003800087836 */ /* 0x000fe20000000000 */
[----:B0-----:R-:W-:Y:S01]  /*16dc0*/  ISETP.LT.AND P3, PT, R6, UR4, !P0 ;  /* 0x0000000406007c0c */ /* 0x001fe2000c761270 */
[----:B------:R-:W0:Y:S01]  /*16dd0*/  LDCU UR4, c[0x0][0x39c] ;  /* 0x00007380ff0477ac */ /* 0x000e220008000800 */
[C---:B------:R-:W-:Y:S01]  /*16de0*/  LEA R6, P4, R10.reuse, R2, 0x1 ;  /* 0x000000020a067211 */ /* 0x040fe200078808ff */
[----:B------:R3:W-:Y:S01]  /*16df0*/  @P1 STG.E.U16 desc[UR20][R4.64], R54 ;  /* 0x0000003604001986 */ /* 0x0007e2000c101514 */
[----:B--2---:R-:W-:Y:S01]  /*16e00*/  ISETP.LT.AND P1, PT, R7, UR8, !P0 ;  /* 0x0000000807007c0c */ /* 0x004fe2000c721270 */
[----:B------:R-:W2:Y:S01]  /*16e10*/  LDCU UR8, c[0x0][0x39c] ;  /* 0x00007380ff0877ac */ /* 0x000ea20008000800 */
[C---:B------:R-:W-:Y:S01]  /*16e20*/  LEA.HI.X.SX32 R7, R10.reuse, R3, 0x1, P4 ;  /* 0x000000030a077211 */ /* 0x040fe200020f0eff */
[----:B------:R-:W-:Y:S01]  /*16e30*/  VIADD R10, R10, UR6 ;  /* 0x000000060a0a7c36 */ /* 0x000fe20008000000 */
[----:B-1----:R-:W-:Y:S01]  /*16e40*/  ISETP.LT.AND P4, PT, R8, UR7, !P0 ;  /* 0x0000000708007c0c */ /* 0x002fe2000c781270 */
[----:B------:R-:W1:Y:S02]  /*16e50*/  LDCU UR7, c[0x0][0x39c] ;  /* 0x00007380ff0777ac */ /* 0x000e640008000800 */
[----:B------:R-:W-:Y:S01]  /*16e60*/  VIADD R11, R10, UR6 ;  /* 0x000000060a0b7c36 */ /* 0x000fe20008000000 */
[----:B---3--:R-:W-:-:S05]  /*16e70*/  PRMT R5, R54, 0x7632, R5 ;  /* 0x0000763236057816 */ /* 0x008fca0000000005 */
[----:B------:R3:W-:Y:S01]  /*16e80*/  @P5 STG.E.U16 desc[UR20][R6.64], R5 ;  /* 0x0000000506005986 */ /* 0x0007e2000c101514 */
[----:B------:R-:W-:-:S04]  /*16e90*/  LEA R8, P5, R10, R2, 0x1 ;  /* 0x000000020a087211 */ /* 0x000fc800078a08ff */
[----:B------:R-:W-:Y:S01]  /*16ea0*/  LEA.HI.X.SX32 R9, R10, R3, 0x1, P5 ;  /* 0x000000030a097211 */ /* 0x000fe200028f0eff */
[----:B------:R-:W-:Y:S01]  /*16eb0*/  VIADD R10, R0, 0x39 ;  /* 0x00000039000a7836 */ /* 0x000fe20000000000 */
[----:B------:R-:W-:-:S03]  /*16ec0*/  LEA R4, P5, R11, R2, 0x1 ;  /* 0x000000020b047211 */ /* 0x000fc600078a08ff */
[----:B------:R5:W-:Y:S01]  /*16ed0*/  @P6 STG.E.U16 desc[UR20][R8.64], R56 ;  /* 0x0000003808006986 */ /* 0x000be2000c101514 */
[----:B---3--:R-:W-:Y:S02]  /*16ee0*/  PRMT R7, R56, 0x7632, R7 ;  /* 0x0000763238077816 */ /* 0x008fe40000000007 */
        /* <DEDUP_REMOVED lines=9> */
[-C--:B---3--:R-:W-:Y:S01]  /*16f80*/  LEA.HI.X.SX32 R7, R11, R3.reuse, 0x1, P2 ;  /* 0x000000030b077211 */ /* 0x088fe200010f0eff */
        /* <DEDUP_REMOVED lines=21> */
[C---:B---3--:R-:W-:Y:S01]  /*170e0*/  LEA.HI.X.SX32 R7, R11.reuse, R3, 0x1, P6 ;  /* 0x000000030b077211 */ /* 0x048fe200030f0eff */
[----:B------:R-:W-:-:S04]  /*170f0*/  VIADD R11, R11, UR6 ;  /* 0x000000060b0b7c36 */ /* 0x000fc80008000000 */
[C---:B------:R-:W-:Y:S01]  /*17100*/  VIADD R10, R11.reuse, UR6 ;  /* 0x000000060b0a7c36 */ /* 0x040fe20008000000 */
        /* <DEDUP_REMOVED lines=9> */
[----:B---3--:R-:W-:Y:S01]  /*171a0*/  VIADD R6, R0, 0x3f ;  /* 0x0000003f00067836 */ /* 0x008fe20000000000 */
        /* <DEDUP_REMOVED lines=9> */
[----:B------:R-:W-:Y:S01]  /*17240*/  VIADD R9, R0, 0x41 ;  /* 0x0000004100097836 */ /* 0x000fe20000000000 */
[-C--:B---3--:R-:W-:Y:S01]  /*17250*/  LEA.HI.X.SX32 R7, R10, R3.reuse, 0x1, P3 ;  /* 0x000000030a077211 */ /* 0x088fe200018f0eff */
        /* <DEDUP_REMOVED lines=224> */
[-C--:B---3--:R-:W-:Y:S01]  /*18060*/  LEA.HI.X.SX32 R7, R11, R3.reuse, 0x1, P3 ;  /* 0x000000030b077211 */ /* 0x088fe200018f0eff */
        /* <DEDUP_REMOVED lines=73> */
[----:B------:R-:W-:-:S03]  /*18500*/  VIADD R5, R0, 0x69 ;  /* 0x0000006900057836 */ /* 0x000fc60000000000 */
[----:B0-----:R-:W-:Y:S01]  /*18510*/  ISETP.LT.AND P5, PT, R4, UR4, !P0 ;  /* 0x0000000404007c0c */ /* 0x001fe2000c7a1270 */
[----:B-----5:R-:W-:Y:S01]  /*18520*/  VIADD R6, R0, 0x6a ;  /* 0x0000006a00067836 */ /* 0x020fe20000000000 */
[-C--:B------:R-:W-:Y:S01]  /*18530*/  LEA.HI.X.SX32 R9, R10, R3.reuse, 0x1, P3 ;  /* 0x000000030a097211 */ /* 0x080fe200018f0eff */
[----:B------:R-:W0:Y:S01]  /*18540*/  LDCU UR4, c[0x0][0x39c] ;  /* 0x00007380ff0477ac */ /* 0x000e220008000800 */
[-C--:B------:R-:W-:Y:S02]  /*18550*/  LEA R4, P3, R11, R2.reuse, 0x1 ;  /* 0x000000020b047211 */ /* 0x080fe400078608ff */
[----:B------:R-:W-:Y:S01]  /*18560*/  PRMT R7, R104, 0x7632, R7 ;  /* 0x0000763268077816 */ /* 0x000fe20000000007 */
[----:B------:R-:W-:Y:S01]  /*18570*/  @P1 STG.E.U16 desc[UR20][R8.64], R104 ;  /* 0x0000006808001986 */ /* 0x000fe2000c101514 */
[----:B--2---:R-:W-:Y:S01]  /*18580*/  ISETP.LT.AND P1, PT, R5, UR8, !P0 ;  /* 0x0000000805007c0c */ /* 0x004fe2000c721270 */
[----:B------:R-:W2:Y:S01]  /*18590*/  LDCU UR8, c[0x0][0x39c] ;  /* 0x00007380ff0877ac */ /* 0x000ea20008000800 */
[C---:B------:R-:W-:Y:S01]  /*185a0*/  LEA.HI.X.SX32 R5, R11.reuse, R3, 0x1, P3 ;  /* 0x000000030b057211 */ /* 0x040fe200018f0eff */
[----:B------:R-:W-:Y:S01]  /*185b0*/  VIADD R11, R11, UR6 ;  /* 0x000000060b0b7c36 */ /* 0x000fe20008000000 */
[----:B-1----:R-:W-:Y:S01]  /*185c0*/  ISETP.LT.AND P3, PT, R6, UR7, !P0 ;  /* 0x0000000706007c0c */ /* 0x002fe2000c761270 */
[----:B------:R-:W1:Y:S02]  /*185d0*/  LDCU UR7, c[0x0][0x39c] ;  /* 0x00007380ff0777ac */ /* 0x000e640008000800 */
[----:B------:R3:W-:Y:S01]  /*185e0*/  @P4 STG.E.U16 desc[UR20][R4.64], R7 ;  /* 0x0000000704004986 */ /* 0x0007e2000c101514 */
[C---:B------:R-:W-:Y:S01]  /*185f0*/  LEA R6, P4, R11.reuse, R2, 0x1 ;  /* 0x000000020b067211 */ /* 0x040fe200078808ff */
[----:B------:R-:W-:-:S03]  /*18600*/  VIADD R10, R11, UR6 ;  /* 0x000000060b0a7c36 */ /* 0x000fc60008000000 */
        /* <DEDUP_REMOVED lines=42> */
[----:B-----5:R-:W-:-:S04]  /*188b0*/  LEA R8, P6, R11, R2, 0x1 ;  /* 0x000000020b087211 */ /* 0x020fc800078c08ff */
[CC--:B------:R-:W-:Y:S01]  /*188c0*/  LEA.HI.X.SX32 R9, R11.reuse, R3.reuse, 0x1, P6 ;  /* 0x000000030b097211 */ /* 0x0c0fe200030f0eff */
[----:B------:R-:W-:Y:S01]  /*188d0*/  VIADD R11, R11, UR6 ;  /* 0x000000060b0b7c36 */ /* 0x000fe20008000000 */
[----:B---3--:R-:W-:Y:S01]  /*188e0*/  LEA.HI.X.SX32 R7, R10, R3, 0x1, P4 ;  /* 0x000000030a077211 */ /* 0x008fe200020f0eff */
[----:B------:R-:W-:Y:S01]  /*188f0*/  VIADD R4, R0, 0x71 ;  /* 0x0000007100047836 */ /* 0x000fe20000000000 */
[----:B0-----:R-:W-:Y:S01]  /*18900*/  ISETP.LT.AND P4, PT, R12, UR4, !P0 ;  /* 0x000000040c007c0c */ /* 0x001fe2000c781270 */
[----:B------:R-:W0:Y:S01]  /*18910*/  LDCU UR4, c[0x0][0x39c] ;  /* 0x00007380ff0477ac */ /* 0x000e220008000800 */
[----:B------:R-:W-:Y:S01]  /*18920*/  PRMT R5, R112, 0x7632, R5 ;  /* 0x0000763270057816 */ /* 0x000fe20000000005 */
[----:B------:R3:W-:Y:S01]  /*18930*/  @P2 STG.E.U16 desc[UR20][R6.64], R112 ;  /* 0x0000007006002986 */ /* 0x0007e2000c101514 */
[----:B-1----:R-:W-:Y:S01]  /*18940*/  ISETP.LT.AND P2, PT, R4, UR7, !P0 ;  /* 0x0000000704007c0c */ /* 0x002fe2000c741270 */
[----:B------:R-:W1:Y:S01]  /*18950*/  LDCU UR7, c[0x0][0x39c] ;  /* 0x00007380ff0777ac */ /* 0x000e620008000800 */
[C---:B------:R-:W-:Y:S01]  /*18960*/  VIADD R10, R11.reuse, UR6 ;  /* 0x000000060b0a7c36 */ /* 0x040fe20008000000 */
[----:B------:R5:W-:Y:S01]  /*18970*/  @P5 STG.E.U16 desc[UR20][R8.64], R5 ;  /* 0x0000000508005986 */ /* 0x000be2000c101514 */
[----:B------:R-:W-:Y:S01]  /*18980*/  LEA R4, P5, R11, R2, 0x1 ;  /* 0x000000020b047211 */ /* 0x000fe200078a08ff */
[----:B------:R-:W-:-:S02]  /*18990*/  VIADD R12, R0, 0x76 ;  /* 0x00000076000c7836 */ /* 0x000fc40000000000 */
[C---:B---3--:R-:W-:Y:S02]  /*189a0*/  VIADD R6, R0.reuse, 0x72 ;  /* 0x0000007200067836 */ /* 0x048fe40000000000 */
        /* <DEDUP_REMOVED lines=21> */
[----:B0-----:R-:W-:Y:S01]  /*18b00*/  ISETP.LT.AND P4, PT, R10, UR4, !P0 ;  /* 0x000000040a007c0c */ /* 0x001fe2000c781270 */
[----:B------:R-:W0:Y:S01]  /*18b10*/  LDCU UR4, c[0x0][0x39c] ;  /* 0x00007380ff0477ac */ /* 0x000e220008000800 */
[----:B---3--:R-:W-:Y:S02]  /*18b20*/  PRMT R7, R116, 0x7632, R7 ;  /* 0x0000763274077816 */ /* 0x008fe40000000007 */
[C---:B------:R-:W-:Y:S01]  /*18b30*/  LEA.HI.X.SX32 R5, R11.reuse, R3, 0x1, P3 ;  /* 0x000000030b057211 */ /* 0x040fe200018f0eff */
[----:B------:R-:W-:Y:S01]  /*18b40*/  VIADD R11, R11, UR6 ;  /* 0x000000060b0b7c36 */ /* 0x000fe20008000000 */
[----:B-1----:R-:W-:Y:S01]  /*18b50*/  ISETP.LT.AND P3, PT, R12, UR7, !P0 ;  /* 0x000000070c007c0c */ /* 0x002fe2000c761270 */
[----:B------:R-:W1:Y:S01]  /*18b60*/  LDCU UR7, c[0x0][0x39c] ;  /* 0x00007380ff0777ac */ /* 0x000e620008000800 */
[----:B------:R-:W-:Y:S01]  /*18b70*/  VIADD R12, R0, 0x7d ;  /* 0x0000007d000c7836 */ /* 0x000fe20000000000 */
[----:B------:R3:W-:Y:S01]  /*18b80*/  @P2 STG.E.U16 desc[UR20][R4.64], R7 ;  /* 0x0000000704002986 */ /* 0x0007e2000c101514 */
[C---:B------:R-:W-:Y:S01]  /*18b90*/  LEA R6, P2, R11.reuse, R2, 0x1 ;  /* 0x000000020b067211 */ /* 0x040fe200078408ff */
[----:B------:R-:W-:-:S02]  /*18ba0*/  VIADD R10, R11, UR6 ;  /* 0x000000060b0a7c36 */ /* 0x000fc40008000000 */
[C---:B-----5:R-:W-:Y:S01]  /*18bb0*/  VIADD R9, R0.reuse, 0x77 ;  /* 0x0000007700097836 */ /* 0x060fe20000000000 */
[-C--:B---3--:R-:W-:Y:S01]  /*18bc0*/  LEA.HI.X.SX32 R7, R11, R3.reuse, 0x1, P2 ;  /* 0x000000030b077211 */ /* 0x088fe200010f0eff */
[----:B------:R-:W-:Y:S01]  /*18bd0*/  VIADD R4, R0, 0x78 ;  /* 0x0000007800047836 */ /* 0x000fe20000000000 */
[-C--:B------:R-:W-:Y:S02]  /*18be0*/  LEA R8, P2, R10, R2.reuse, 0x1 ;  /* 0x000000020a087211 */ /* 0x080fe400078408ff */
[----:B------:R-:W-:Y:S01]  /*18bf0*/  PRMT R5, R118, 0x7632, R5 ;  /* 0x0000763276057816 */ /* 0x000fe20000000005 */
[----:B------:R-:W-:Y:S01]  /*18c00*/  @P6 STG.E.U16 desc[UR20][R6.64], R118 ;  /* 0x0000007606006986 */ /* 0x000fe2000c101514 */
[----:B--2---:R-:W-:Y:S01]  /*18c10*/  ISETP.LT.AND P6, PT, R9, UR8, !P0 ;  /* 0x0000000809007c0c */ /* 0x004fe2000c7c1270 */
[----:B------:R-:W2:Y:S01]  /*18c20*/  LDCU UR8, c[0x0][0x39c] ;  /* 0x00007380ff0877ac */ /* 0x000ea20008000800 */
[C---:B------:R-:W-:Y:S01]  /*18c30*/  LEA.HI.X.SX32 R9, R10.reuse, R3, 0x1, P2 ;  /* 0x000000030a097211 */ /* 0x040fe200010f0eff */
[----:B------:R-:W-:Y:S01]  /*18c40*/  VIADD R10, R10, UR6 ;  /* 0x000000060a0a7c36 */ /* 0x000fe20008000000 */
[----:B0-----:R-:W-:Y:S01]  /*18c50*/  ISETP.LT.AND P2, PT, R4, UR4, !P0 ;  /* 0x0000000404007c0c */ /* 0x001fe2000c741270 */
[----:B------:R-:W0:Y:S02]  /*18c60*/  LDCU UR4, c[0x0][0x39c] ;  /* 0x00007380ff0477ac */ /* 0x000e240008000800 */
[----:B------:R3:W-:Y:S01]  /*18c70*/  @P1 STG.E.U16 desc[UR20][R8.64], R5 ;  /* 0x0000000508001986 */ /* 0x0007e2000c101514 */
[C---:B------:R-:W-:Y:S01]  /*18c80*/  LEA R4, P1, R10.reuse, R2, 0x1 ;  /* 0x000000020a047211 */ /* 0x040fe200078208ff */
[----:B------:R-:W-:-:S03]  /*18c90*/  VIADD R11, R10, UR6 ;  /* 0x000000060a0b7c36 */ /* 0x000fc60008000000 */
[-C--:B---3--:R-:W-:Y:S01]  /*18ca0*/  LEA.HI.X.SX32 R5, R10, R3.reuse, 0x1, P1 ;  /* 0x000000030a057211 */ /* 0x088fe200008f0eff */
[C---:B------:R-:W-:Y:S01]  /*18cb0*/  VIADD R10, R0.reuse, 0x79 ;  /* 0x00000079000a7836 */ /* 0x040fe20000000000 */
[C---:B------:R-:W-:Y:S01]  /*18cc0*/  LEA R6, P1, R11.reuse, R2, 0x1 ;  /* 0x000000020b067211 */ /* 0x040fe200078208ff */
[----:B------:R-:W-:Y:S02]  /*18cd0*/  VIADD R9, R0, 0x7a ;  /* 0x0000007a00097836 */ /* 0x000fe40000000000 */
[----:B------:R3:W-:Y:S01]  /*18ce0*/  @P5 STG.E.U16 desc[UR20][R4.64], R120 ;  /* 0x0000007804005986 */ /* 0x0007e2000c101514 */
[C---:B------:R-:W-:Y:S01]  /*18cf0*/  LEA.HI.X.SX32 R7, R11.reuse, R3, 0x1, P1 ;  /* 0x000000030b077211 */ /* 0x040fe200008f0eff */
[----:B------:R-:W-:Y:S01]  /*18d00*/  VIADD R11, R11, UR6 ;  /* 0x000000060b0b7c36 */ /* 0x000fe20008000000 */
[----:B-1----:R-:W-:Y:S01]  /*18d10*/  ISETP.LT.AND P1, PT, R10, UR7, !P0 ;  /* 0x000000070a007c0c */ /* 0x002fe2000c721270 */
[----:B------:R-:W-:Y:S01]  /*18d20*/  VIADD R10, R0, 0x7b ;  /* 0x0000007b000a7836 */ /* 0x000fe20000000000 */
[----:B0-----:R-:W-:Y:S01]  /*18d30*/  ISETP.LT.AND P5, PT, R9, UR4, !P0 ;  /* 0x0000000409007c0c */ /* 0x001fe2000c7a1270 */
[----:B------:R-:W0:Y:S01]  /*18d40*/  LDCU UR4, c[0x0][0x39c] ;  /* 0x00007380ff0477ac */ /* 0x000e220008000800 */
[----:B------:R-:W1:Y:S01]  /*18d50*/  LDCU UR7, c[0x0][0x39c] ;  /* 0x00007380ff0777ac */ /* 0x000e620008000800 */
[----:B---3--:R-:W-:-:S05]  /*18d60*/  PRMT R5, R120, 0x7632, R5 ;  /* 0x0000763278057816 */ /* 0x008fca0000000005 */
[----:B------:R3:W-:Y:S01]  /*18d70*/  @P4 STG.E.U16 desc[UR20][R6.64], R5 ;  /* 0x0000000506004986 */ /* 0x0007e2000c101514 */
[----:B------:R-:W-:-:S04]  /*18d80*/  LEA R8, P4, R11, R2, 0x1 ;  /* 0x000000020b087211 */ /* 0x000fc800078808ff */
[C---:B------:R-:W-:Y:S01]  /*18d90*/  LEA.HI.X.SX32 R9, R11.reuse, R3, 0x1, P4 ;  /* 0x000000030b097211 */ /* 0x040fe200020f0eff */
[----:B------:R-:W-:Y:S01]  /*18da0*/  VIADD R11, R11, UR6 ;  /* 0x000000060b0b7c36 */ /* 0x000fe20008000000 */
[----:B--2---:R-:W-:-:S03]  /*18db0*/  ISETP.LT.AND P4, PT, R10, UR8, !P0 ;  /* 0x000000080a007c0c */ /* 0x004fc6000c781270 */
[----:B------:R2:W-:Y:S01]  /*18dc0*/  @P3 STG.E.U16 desc[UR20][R8.64], R122 ;  /* 0x0000007a08003986 */ /* 0x0005e2000c101514 */
[C---:B------:R-:W-:Y:S01]  /*18dd0*/  LEA R4, P3, R11.reuse, R2, 0x1 ;  /* 0x000000020b047211 */ /* 0x040fe200078608ff */
[----:B------:R-:W-:-:S03]  /*18de0*/  VIADD R10, R11, UR6 ;  /* 0x000000060b0a7c36 */ /* 0x000fc60008000000 */
[----:B---3--:R-:W-:Y:S01]  /*18df0*/  LEA.HI.X.SX32 R5, R11, R3, 0x1, P3 ;  /* 0x000000030b057211 */ /* 0x008fe200018f0eff */
[----:B------:R-:W-:Y:S01]  /*18e00*/  VIADD R11, R0, 0x7c ;  /* 0x0000007c000b7836 */ /* 0x000fe20000000000 */
[----:B------:R-:W-:Y:S01]  /*18e10*/  LEA R6, P3, R10, R2, 0x1 ;  /* 0x000000020a067211 */ /* 0x000fe200078608ff */
[----:B------:R-:W-:-:S03]  /*18e20*/  VIADD R0, R0, 0x7f ;  /* 0x0000007f00007836 */ /* 0x000fc60000000000 */
[C---:B------:R-:W-:Y:S01]  /*18e30*/  LEA.HI.X.SX32 R7, R10.reuse, R3, 0x1, P3 ;  /* 0x000000030a077211 */ /* 0x040fe200018f0eff */
[----:B------:R-:W-:Y:S01]  /*18e40*/  VIADD R10, R10, UR6 ;  /* 0x000000060a0a7c36 */ /* 0x000fe20008000000 */
[----:B--2---:R-:W-:Y:S02]  /*18e50*/  PRMT R9, R122, 0x7632, R9 ;  /* 0x000076327a097816 */ /* 0x004fe40000000009 */
[----:B0-----:R-:W-:Y:S01]  /*18e60*/  ISETP.LT.AND P3, PT, R11, UR4, !P0 ;  /* 0x000000040b007c0c */ /* 0x001fe2000c761270 */
[C---:B------:R-:W-:Y:S01]  /*18e70*/  VIADD R11, R10.reuse, UR6 ;  /* 0x000000060a0b7c36 */ /* 0x040fe20008000000 */
[----:B------:R-:W0:Y:S01]  /*18e80*/  LDCU UR4, c[0x0][0x39c] ;  /* 0x00007380ff0477ac */ /* 0x000e220008000800 */
[----:B------:R2:W-:Y:S04]  /*18e90*/  @P6 STG.E.U16 desc[UR20][R4.64], R9 ;  /* 0x0000000904006986 */ /* 0x0005e8000c101514 */
[----:B------:R3:W-:Y:S01]  /*18ea0*/  @P2 STG.E.U16 desc[UR20][R6.64], R124 ;  /* 0x0000007c06002986 */ /* 0x0007e2000c101514 */
[----:B------:R-:W-:-:S04]  /*18eb0*/  LEA R8, P2, R10, R2, 0x1 ;  /* 0x000000020a087211 */ /* 0x000fc800078408ff */
[----:B--2---:R-:W-:Y:S01]  /*18ec0*/  LEA.HI.X.SX32 R9, R10, R3, 0x1, P2 ;  /* 0x000000030a097211 */ /* 0x004fe200010f0eff */
[C---:B------:R-:W-:Y:S01]  /*18ed0*/  VIADD R10, R11.reuse, UR6 ;  /* 0x000000060b0a7c36 */ /* 0x040fe20008000000 */
[----:B------:R-:W-:Y:S02]  /*18ee0*/  PRMT R5, R124, 0x7632, R5 ;  /* 0x000076327c057816 */ /* 0x000fe40000000005 */
[----:B-1----:R-:W-:Y:S01]  /*18ef0*/  ISETP.LT.AND P2, PT, R12, UR7, !P0 ;  /* 0x000000070c007c0c */ /* 0x002fe2000c741270 */
[C---:B------:R-:W-:Y:S01]  /*18f00*/  VIADD R13, R10.reuse, UR6 ;  /* 0x000000060a0d7c36 */ /* 0x040fe20008000000 */
[----:B------:R-:W1:Y:S01]  /*18f10*/  LDCU UR7, c[0x0][0x39c] ;  /* 0x00007380ff0777ac */ /* 0x000e620008000800 */
[----:B------:R2:W-:Y:S01]  /*18f20*/  @P1 STG.E.U16 desc[UR20][R8.64], R5 ;  /* 0x0000000508001986 */ /* 0x0005e2000c101514 */
[-C--:B------:R-:W-:Y:S01]  /*18f30*/  LEA R4, P1, R11, R2.reuse, 0x1 ;  /* 0x000000020b047211 */ /* 0x080fe200078208ff */
[----:B------:R-:W-:Y:S01]  /*18f40*/  VIADD R14, R13, UR6 ;  /* 0x000000060d0e7c36 */ /* 0x000fe20008000000 */
[----:B---3--:R-:W-:-:S03]  /*18f50*/  LEA R6, P6, R10, R2, 0x1 ;  /* 0x000000020a067211 */ /* 0x008fc600078c08ff */
[----:B------:R-:W-:Y:S01]  /*18f60*/  VIADD R15, R14, UR6 ;  /* 0x000000060e0f7c36 */ /* 0x000fe20008000000 */
[-C--:B------:R-:W-:Y:S02]  /*18f70*/  LEA.HI.X.SX32 R7, R10, R3.reuse, 0x1, P6 ;  /* 0x000000030a077211 */ /* 0x080fe400030f0eff */
[-C--:B------:R-:W-:Y:S01]  /*18f80*/  LEA R12, P6, R14, R2.reuse, 0x1 ;  /* 0x000000020e0c7211 */ /* 0x080fe200078c08ff */
[----:B------:R-:W-:Y:S01]  /*18f90*/  VIADD R16, R15, UR6 ;  /* 0x000000060f107c36 */ /* 0x000fe20008000000 */
[----:B--2---:R-:W-:Y:S02]  /*18fa0*/  LEA.HI.X.SX32 R5, R11, R3, 0x1, P1 ;  /* 0x000000030b057211 */ /* 0x004fe400008f0eff */
[----:B------:R-:W-:-:S03]  /*18fb0*/  LEA R10, P1, R13, R2, 0x1 ;  /* 0x000000020d0a7211 */ /* 0x000fc600078208ff */
[----:B------:R2:W-:Y:S01]  /*18fc0*/  @P5 STG.E.U16 desc[UR20][R4.64], R126 ;  /* 0x0000007e04005986 */ /* 0x0005e2000c101514 */
[-C--:B------:R-:W-:Y:S02]  /*18fd0*/  LEA.HI.X.SX32 R11, R13, R3.reuse, 0x1, P1 ;  /* 0x000000030d0b7211 */ /* 0x080fe400008f0eff */
[-C--:B------:R-:W-:Y:S02]  /*18fe0*/  LEA.HI.X.SX32 R13, R14, R3.reuse, 0x1, P6 ;  /* 0x000000030e0d7211 */ /* 0x080fe400030f0eff */
[----:B------:R-:W-:Y:S02]  /*18ff0*/  LEA R8, P6, R16, R2, 0x1 ;  /* 0x0000000210087211 */ /* 0x000fe400078c08ff */
[----:B0-----:R-:W-:Y:S02]  /*19000*/  ISETP.LT.AND P1, PT, R17, UR4, !P0 ;  /* 0x0000000411007c0c */ /* 0x001fe4000c721270 */
[----:B-1----:R-:W-:Y:S02]  /*19010*/  ISETP.LT.AND P0, PT, R0, UR7, !P0 ;  /* 0x0000000700007c0c */ /* 0x002fe4000c701270 */
[----:B------:R-:W-:-:S02]  /*19020*/  LEA.HI.X.SX32 R9, R16, R3, 0x1, P6 ;  /* 0x0000000310097211 */ /* 0x000fc400030f0eff */
[----:B------:R-:W-:Y:S02]  /*19030*/  PRMT R0, R126, 0x7632, R0 ;  /* 0x000076327e007816 */ /* 0x000fe40000000000 */
[C---:B------:R-:W-:Y:S02]  /*19040*/  LEA R2, P6, R15.reuse, R2, 0x1 ;  /* 0x000000020f027211 */ /* 0x040fe400078c08ff */
[----:B--2---:R-:W-:Y:S01]  /*19050*/  PRMT R5, R128, 0x7632, R5 ;  /* 0x0000763280057816 */ /* 0x004fe20000000005 */
[----:B------:R0:W-:Y:S01]  /*19060*/  @P4 STG.E.U16 desc[UR20][R6.64], R0 ;  /* 0x0000000006004986 */ /* 0x0001e2000c101514 */
[----:B------:R-:W-:-:S03]  /*19070*/  LEA.HI.X.SX32 R3, R15, R3, 0x1, P6 ;  /* 0x000000030f037211 */ /* 0x000fc600030f0eff */
[----:B------:R1:W-:Y:S04]  /*19080*/  @P3 STG.E.U16 desc[UR20][R10.64], R128 ;  /* 0x000000800a003986 */ /* 0x0003e8000c101514 */
[----:B------:R1:W-:Y:S01]  /*19090*/  @P2 STG.E.U16 desc[UR20][R12.64], R5 ;  /* 0x000000050c002986 */ /* 0x0003e2000c101514 */
[----:B0-----:R-:W-:-:S03]  /*190a0*/  PRMT R7, R130, 0x7632, R7 ;  /* 0x0000763282077816 */ /* 0x001fc60000000007 */
[----:B------:R1:W-:Y:S04]  /*190b0*/  @P1 STG.E.U16 desc[UR20][R2.64], R130 ;  /* 0x0000008202001986 */ /* 0x0003e8000c101514 */
[----:B------:R1:W-:Y:S01]  /*190c0*/  @P0 STG.E.U16 desc[UR20][R8.64], R7 ;  /* 0x0000000708000986 */ /* 0x0003e2000c101514 */
[----:B----4-:R-:W-:Y:S06]  /*190d0*/  BAR.SYNC.DEFER_BLOCKING 0x0 ;  /* 0x0000000000007b1d */ /* 0x010fec0000010000 */
[----:B------:R-:W-:Y:S05]  /*190e0*/  BRA.U UP0, `(.L_x_14) ;  /* 0x0000000100a07547 */ /* 0x000fea000b800000 */
[----:B------:R-:W0:Y:S01]  /*190f0*/  S2UR UR6, SR_CgaCtaId ;  /* 0x00000000000679c3 */ /* 0x000e220000008800 */
[----:B------:R-:W-:Y:S01]  /*19100*/  NOP ;  /* 0x0000000000007918 */ /* 0x000fe20000000000 */
[----:B------:R-:W-:Y:S01]  /*19110*/  UMOV UR4, 0x50 ;  /* 0x0000005000047882 */ /* 0x000fe20000000000 */
[----:B------:R-:W-:Y:S02]  /*19120*/  IMAD.U32 R0, RZ, RZ, UR5 ;  /* 0x00000005ff007e24 */ /* 0x000fe4000f8e00ff */
[----:B-1----:R-:W-:Y:S02]  /*19130*/  IMAD.MOV.U32 R3, RZ, RZ, 0xffff ;  /* 0x0000ffffff037424 */ /* 0x002fe400078e00ff */
[----:B------:R-:W-:Y:S01]  /*19140*/  IMAD.MOV.U32 R7, RZ, RZ, 0x1 ;  /* 0x00000001ff077424 */ /* 0x000fe200078e00ff */
[----:B------:R-:W-:-:S04]  /*19150*/  LOP3.LUT R0, R0, 0xffff, RZ, 0xc0, !PT ;  /* 0x0000ffff00007812 */ /* 0x000fc800078ec0ff */
[----:B------:R-:W-:-:S05]  /*19160*/  SHF.R.U32.HI R0, RZ, 0x5, R0 ;  /* 0x00000005ff007819 */ /* 0x000fca0000011600 */
[----:B------:R-:W-:Y:S01]  /*19170*/  VIADD R2, R0, 0x10 ;  /* 0x0000001000027836 */ /* 0x000fe20000000000 */
[----:B------:R-:W-:Y:S01]  /*19180*/  SHF.L.U32 R0, R3, R0, RZ ;  /* 0x0000000003007219 */ /* 0x000fe200000006ff */
[----:B0-----:R-:W-:-:S03]  /*19190*/  ULEA UR6, UR6, UR4, 0x18 ;  /* 0x0000000406067291 */ /* 0x001fc6000f8ec0ff */
[----:B------:R-:W-:-:S04]  /*191a0*/  SHF.L.U32 R3, R7, R2, RZ ;  /* 0x0000000207037219 */ /* 0x000fc800000006ff */
[----:B------:R-:W-:Y:S02]  /*191b0*/  LOP3.LUT R0, R3, R0, RZ, 0xfc, !PT ;  /* 0x0000000003007212 */ /* 0x000fe400078efcff */
[----:B------:R-:W0:Y:S02]  /*191c0*/  LDS R5, [UR6] ;  /* 0x00000006ff057984 */ /* 0x000e240008000800 */
[C---:B------:R-:W-:Y:S02]  /*191d0*/  LOP3.LUT R2, R0.reuse, 0xffff, RZ, 0xc0, !PT ;  /* 0x0000ffff00027812 */ /* 0x040fe400078ec0ff */
[----:B0-----:R-:W-:-:S04]  /*191e0*/  LOP3.LUT R3, R0, 0xffff, R5, 0x80, !PT ;  /* 0x0000ffff00037812 */ /* 0x001fc800078e8005 */
[----:B------:R-:W-:-:S13]  /*191f0*/  ISETP.NE.AND P0, PT, R3, R2, PT ;  /* 0x000000020300720c */ /* 0x000fda0003f05270 */
[----:B------:R-:W-:Y:S05]  /*19200*/  @P0 BRA `(.L_x_15) ;  /* 0x0000000000500947 */ /* 0x000fea0003800000 */
[----:B------:R-:W-:Y:S02]  /*19210*/  SHF.R.U32.HI R5, RZ, 0x10, R5 ;  /* 0x00000010ff057819 */ /* 0x000fe40000011605 */
[----:B------:R-:W-:-:S04]  /*19220*/  SHF.R.U32.HI R2, RZ, 0x10, R0 ;  /* 0x00000010ff027819 */ /* 0x000fc80000011600 */
[----:B------:R-:W-:-:S04]  /*19230*/  LOP3.LUT R5, R5, R2, RZ, 0xc0, !PT ;  /* 0x0000000205057212 */ /* 0x000fc800078ec0ff */
[----:B------:R-:W-:-:S13]  /*19240*/  ISETP.NE.AND P0, PT, R5, R2, PT ;  /* 0x000000020500720c */ /* 0x000fda0003f05270 */
[----:B------:R-:W-:Y:S05]  /*19250*/  @P0 BRA `(.L_x_16) ;  /* 0x0000000000300947 */ /* 0x000fea0003800000 */
[----:B------:R-:W-:Y:S01]  /*19260*/  R2UR UR4, R0 ;  /* 0x00000000000472ca */ /* 0x000fe200000e0000 */
[----:B------:R-:W-:Y:S01]  /*19270*/  VOTEU.ANY UR5, UPT, PT ;  /* 0x0000000000057886 */ /* 0x000fe200038e0100 */
[----:B------:R-:W0:Y:S01]  /*19280*/  S2R R0, SR_LANEID ;  /* 0x0000000000007919 */ /* 0x000e220000000000 */
[----:B------:R-:W-:-:S10]  /*19290*/  UFLO.U32 UR5, UR5 ;  /* 0x00000005000572bd */ /* 0x000fd400080e0000 */
[----:B------:R-:W-:-:S06]  /*192a0*/  ULOP3.LUT UR4, URZ, UR4, URZ, 0x33, !UPT ;  /* 0x00000004ff047292 */ /* 0x000fcc000f8e33ff */
[----:B------:R-:W-:-:S04]  /*192b0*/  IMAD.U32 R2, RZ, RZ, UR4 ;  /* 0x00000004ff027e24 */ /* 0x000fc8000f8e00ff */
[----:B------:R-:W1:Y:S02]  /*192c0*/  REDUX UR7, R2 ;  /* 0x00000000020773c4 */ /* 0x000e640000000000 */
[----:B------:R2:W-:Y:S01]  /*192d0*/  UTCATOMSWS.AND URZ, UR4 ;  /* 0x0000000400ff79e3 */ /* 0x0005e20008000000 */
[----:B0-----:R-:W-:Y:S01]  /*192e0*/  ISETP.EQ.U32.AND P0, PT, R0, UR5, PT ;  /* 0x0000000500007c0c */ /* 0x001fe2000bf02070 */
[----:B-1----:R-:W-:-:S12]  /*192f0*/  IMAD.U32 R0, RZ, RZ, UR7 ;  /* 0x00000007ff007e24 */ /* 0x002fd8000f8e00ff */
[----:B------:R2:W-:Y:S01]  /*19300*/  @P0 ATOMS.AND RZ, [UR6], R0 ;  /* 0x00000000ffff098c */ /* 0x0005e2000a800006 */
[----:B------:R-:W-:Y:S05]  /*19310*/  BRA `(.L_x_14) ;  /* 0x0000000000147947 */ /* 0x000fea0003800000 */
.L_x_16:
[----:B------:R-:W-:-:S07]  /*19320*/  MOV R2, 0x19340 ;  /* 0x0001934000027802 */ /* 0x000fce0000000f00 */
[----:B------:R-:W-:Y:S05]  /*19330*/  CALL.REL.NOINC `($__internal_0_$__cuda_sm10x_tcgen05_guardrail_trap_col_being_dealloced_not_returned_by_alloc) ;  /* 0x00000000002c7944 */ /* 0x000fea0003c00000 */
[----:B------:R-:W-:Y:S05]  /*19340*/  BRA `(.L_x_14) ;  /* 0x0000000000087947 */ /* 0x000fea0003800000 */
.L_x_15:
[----:B------:R-:W-:-:S07]  /*19350*/  MOV R2, 0x19370 ;  /* 0x0001937000027802 */ /* 0x000fce0000000f00 */
[----:B------:R-:W-:Y:S05]  /*19360*/  CALL.REL.NOINC `($__internal_2_$__cuda_sm10x_tcgen05_guardrail_trap_unallocated_columns_being_dealloced) ;  /* 0x0000000000387944 */ /* 0x000fea0003c00000 */
.L_x_14:
[----:B------:R-:W-:Y:S01]  /*19370*/  NOP ;  /* 0x0000000000007918 */ /* 0x000fe20000000000 */
[----:B--2---:R-:W-:Y:S05]  /*19380*/  EXIT ;  /* 0x000000000000794d */ /* 0x004fea0003800000 */
.L_x_9:
[----:B------:R-:W0:Y:S02]  /*19390*/  SYNCS.PHASECHK.TRANS64.TRYWAIT P3, [UR8], R5 ;  /* 0x00000005ff0075a7 */ /* 0x000e240008061108 */
[----:B0-----:R-:W-:Y:S05]  /*193a0*/  @!P3 BRA `(.L_x_9) ;  /* 0xfffffffc00f8b947 */ /* 0x001fea000383ffff */
[----:B------:R-:W-:Y:S05]  /*193b0*/  BRA `(.L_x_17) ;  /* 0xffffff9400247947 */ /* 0x000fea000383ffff */
.L_x_13:
[----:B------:R-:W0:Y:S02]  /*193c0*/  SYNCS.PHASECHK.TRANS64.TRYWAIT P0, [UR8], R2 ;  /* 0x00000002ff0075a7 */ /* 0x000e240008001108 */
[----:B0-----:R-:W-:Y:S05]  /*193d0*/  @!P0 BRA `(.L_x_13) ;  /* 0xfffffffc00f88947 */ /* 0x001fea000383ffff */
[----:B------:R-:W-:Y:S05]  /*193e0*/  BRA `(.L_x_12) ;  /* 0xffffffbc00587947 */ /* 0x000fea000383ffff */
        .weak           $__internal_0_$__cuda_sm10x_tcgen05_guardrail_trap_col_being_dealloced_not_returned_by_alloc
        .type           $__internal_0_$__cuda_sm10x_tcgen05_guardrail_trap_col_being_dealloced_not_returned_by_alloc,@function
        .size           $__internal_0_$__cuda_sm10x_tcgen05_guardrail_trap_col_being_dealloced_not_returned_by_alloc,($__internal_1_$__cuda_sm10x_tcgen05_guardrail_trap_phase_invalid_during_alloc - $__internal_0_$__cuda_sm10x_tcgen05_guardrail_trap_col_being_dealloced_not_returned_by_alloc)
$__internal_0_$__cuda_sm10x_tcgen05_guardrail_trap_col_being_dealloced_not_returned_by_alloc:
[----:B------:R-:W-:Y:S05]  /*193f0*/  BPT.TRAP 0x1 ;  /* 0x000000040000795c */ /* 0x000fea0000300000 */
[----:B------:R-:W-:-:S04]  /*19400*/  IMAD.MOV.U32 R3, RZ, RZ, 0x0 ;  /* 0x00000000ff037424 */ /* 0x000fc800078e00ff */
[----:B------:R-:W-:Y:S05]  /*19410*/  RET.REL.NODEC R2 `(matmul_kernel) ;  /* 0xfffffe6802f87950 */ /* 0x000fea0003c3ffff */
        .weak           $__internal_1_$__cuda_sm10x_tcgen05_guardrail_trap_phase_invalid_during_alloc
        .type           $__internal_1_$__cuda_sm10x_tcgen05_guardrail_trap_phase_invalid_during_alloc,@function
        .size           $__internal_1_$__cuda_sm10x_tcgen05_guardrail_trap_phase_invalid_during_alloc,($__internal_2_$__cuda_sm10x_tcgen05_guardrail_trap_unallocated_columns_being_dealloced - $__internal_1_$__cuda_sm10x_tcgen05_guardrail_trap_phase_invalid_during_alloc)
$__internal_1_$__cuda_sm10x_tcgen05_guardrail_trap_phase_invalid_during_alloc:
[----:B------:R-:W-:Y:S05]  /*19420*/  BPT.TRAP 0x1 ;  /* 0x000000040000795c */ /* 0x000fea0000300000 */
[----:B------:R-:W-:-:S04]  /*19430*/  IMAD.MOV.U32 R3, RZ, RZ, 0x0 ;  /* 0x00000000ff037424 */ /* 0x000fc800078e00ff */
[----:B------:R-:W-:Y:S05]  /*19440*/  RET.REL.NODEC R2 `(matmul_kernel) ;  /* 0xfffffe6802ec7950 */ /* 0x000fea0003c3ffff */
        .weak           $__internal_2_$__cuda_sm10x_tcgen05_guardrail_trap_unallocated_columns_being_dealloced
        .type           $__internal_2_$__cuda_sm10x_tcgen05_guardrail_trap_unallocated_columns_being_dealloced,@function
        .size           $__internal_2_$__cuda_sm10x_tcgen05_guardrail_trap_unallocated_columns_being_dealloced,(.L_x_21 - $__internal_2_$__cuda_sm10x_tcgen05_guardrail_trap_unallocated_columns_being_dealloced)
$__internal_2_$__cuda_sm10x_tcgen05_guardrail_trap_unallocated_columns_being_dealloced:
[----:B------:R-:W-:Y:S05]  /*19450*/  BPT.TRAP 0x1 ;  /* 0x000000040000795c */ /* 0x000fea0000300000 */
[----:B------:R-:W-:-:S04]  /*19460*/  IMAD.MOV.U32 R3, RZ, RZ, 0x0 ;  /* 0x00000000ff037424 */ /* 0x000fc800078e00ff */
[----:B------:R-:W-:Y:S05]  /*19470*/  RET.REL.NODEC R2 `(matmul_kernel) ;  /* 0xfffffe6802e07950 */ /* 0x000fea0003c3ffff */
.L_x_18:
[----:B------:R-:W-:-:S00]  /*19480*/  BRA `(.L_x_18) ;  /* 0xfffffffc00fc7947 */ /* 0x000fc0000383ffff */
[----:B------:R-:W-:-:S00]  /*19490*/  NOP ;  /* 0x0000000000007918 */ /* 0x000fc00000000000 */
        /* <DEDUP_REMOVED lines=14> */
.L_x_21:


//--------------------- .nv.shared.matmul_kernel  --------------------------
	.section	.nv.shared.matmul_kernel,"aw",@nobits
	.sectionflags	@""
	.align	16
	.zero		1024


//--------------------- .nv.shared.reserved.0     --------------------------
	.section	.nv.shared.reserved.0,"aw",@nobits
	.align	8
	.weak		__nv_reservedSMEM_offset_0_alias
	.size		__nv_reservedSMEM_offset_0_alias, 0, 64
	.other		__nv_reservedSMEM_offset_0_alias,@"STO_CUDA_RESERVED_SHARED STV_DEFAULT"
__nv_reservedSMEM_offset_0_alias:
	.zero		0
.nv.shared.reserved.0:
	.zero		64
	.weak		__nv_reservedSMEM_allocation_phase
	.type		__nv_reservedSMEM_allocation_phase,@object
	.size		__nv_reservedSMEM_allocation_phase,(.L_0 - __nv_reservedSMEM_allocation_phase)
__nv_reservedSMEM_allocation_phase:
	.zero		1
.L_0:
	.zero		7
	.weak		__nv_reservedSMEM_devtool_atexit_pc
	.type		__nv_reservedSMEM_devtool_atexit_pc,@object
	.size		__nv_reservedSMEM_devtool_atexit_pc,(__nv_reservedSMEM_allocation_mask - __nv_reservedSMEM_devtool_atexit_pc)
__nv_reservedSMEM_devtool_atexit_pc:
	.zero		8
	.weak		__nv_reservedSMEM_allocation_mask
	.type		__nv_reservedSMEM_allocation_mask,@object
	.size		__nv_reservedSMEM_allocation_mask,(.L_2 - __nv_reservedSMEM_allocation_mask)
__nv_reservedSMEM_allocation_mask:
	.zero		4
.L_2:


//--------------------- .nv.constant0.matmul_kernel --------------------------
	.section	.nv.constant0.matmul_kernel,"a",@progbits
	.sectionflags	@""
	.align	4
.nv.constant0.matmul_kernel:
	.zero		976


//--------------------- SYMBOLS --------------------------

	.type		.nv.reservedSmem.offset0,@object
	.size		.nv.reservedSmem.offset0,0x4
	.type		.nv.reservedSmem.cap,@object
	.size		.nv.reservedSmem.cap,0x4
